//
// Generated by NVIDIA NVVM Compiler
//
// Compiler Build ID: CL-36424714
// Cuda compilation tools, release 13.0, V13.0.88
// Based on NVVM 20.0.0
//

.version 9.0
.target sm_100
.address_size 64

	// .globl	kernel_ones_2pi
.global .align 4 .b8 __cudart_i2opi_f[24] = {65, 144, 67, 60, 153, 149, 98, 219, 192, 221, 52, 245, 209, 87, 39, 252, 41, 21, 68, 78, 110, 131, 249, 162};

.visible .entry kernel_ones_2pi(
	.param .u64 .ptr .align 1 kernel_ones_2pi_param_0,
	.param .u32 kernel_ones_2pi_param_1,
	.param .u32 kernel_ones_2pi_param_2,
	.param .u32 kernel_ones_2pi_param_3,
	.param .u32 kernel_ones_2pi_param_4
)
{
	.reg .pred 	%p<4>;
	.reg .b32 	%r<21>;
	.reg .b64 	%rd<5>;

	ld.param.u64 	%rd1, [kernel_ones_2pi_param_0];
	ld.param.u32 	%r5, [kernel_ones_2pi_param_1];
	ld.param.u32 	%r6, [kernel_ones_2pi_param_4];
	mov.u32 	%r7, %tid.x;
	mov.u32 	%r8, %ctaid.x;
	mov.u32 	%r9, %ntid.x;
	mad.lo.s32 	%r1, %r8, %r9, %r7;
	mov.u32 	%r10, %tid.y;
	mov.u32 	%r11, %ctaid.y;
	mov.u32 	%r12, %ntid.y;
	mad.lo.s32 	%r13, %r11, %r12, %r10;
	mov.u32 	%r14, %tid.z;
	mov.u32 	%r15, %ctaid.z;
	mov.u32 	%r16, %ntid.z;
	mad.lo.s32 	%r3, %r15, %r16, %r14;
	max.s32 	%r17, %r1, %r13;
	setp.ge.s32 	%p1, %r17, %r5;
	setp.ge.s32 	%p2, %r3, %r6;
	or.pred  	%p3, %p1, %p2;
	@%p3 bra 	$L__BB0_2;
	cvta.to.global.u64 	%rd2, %rd1;
	mad.lo.s32 	%r18, %r5, %r3, %r13;
	mad.lo.s32 	%r19, %r18, %r5, %r1;
	mul.wide.s32 	%rd3, %r19, 4;
	add.s64 	%rd4, %rd2, %rd3;
	mov.b32 	%r20, 1065353216;
	st.global.u32 	[%rd4], %r20;
$L__BB0_2:
	ret;

}
	// .globl	kernel_flatTimesExp_2pi
.visible .entry kernel_flatTimesExp_2pi(
	.param .u64 .ptr .align 1 kernel_flatTimesExp_2pi_param_0,
	.param .u64 .ptr .align 1 kernel_flatTimesExp_2pi_param_1,
	.param .u32 kernel_flatTimesExp_2pi_param_2,
	.param .u32 kernel_flatTimesExp_2pi_param_3,
	.param .u32 kernel_flatTimesExp_2pi_param_4,
	.param .u32 kernel_flatTimesExp_2pi_param_5
)
{
	.reg .pred 	%p<6>;
	.reg .b32 	%r<22>;
	.reg .b32 	%f<16>;
	.reg .b64 	%rd<8>;

	ld.param.u64 	%rd1, [kernel_flatTimesExp_2pi_param_0];
	ld.param.u64 	%rd2, [kernel_flatTimesExp_2pi_param_1];
	ld.param.u32 	%r4, [kernel_flatTimesExp_2pi_param_3];
	ld.param.u32 	%r6, [kernel_flatTimesExp_2pi_param_4];
	ld.param.u32 	%r7, [kernel_flatTimesExp_2pi_param_5];
	mov.u32 	%r8, %tid.x;
	mov.u32 	%r9, %ctaid.x;
	mov.u32 	%r10, %ntid.x;
	mad.lo.s32 	%r1, %r9, %r10, %r8;
	mov.u32 	%r11, %tid.y;
	mov.u32 	%r12, %ctaid.y;
	mov.u32 	%r13, %ntid.y;
	mad.lo.s32 	%r14, %r12, %r13, %r11;
	mov.u32 	%r15, %tid.z;
	mov.u32 	%r16, %ctaid.z;
	mov.u32 	%r17, %ntid.z;
	mad.lo.s32 	%r3, %r16, %r17, %r15;
	setp.ge.s32 	%p1, %r1, %r4;
	setp.ge.s32 	%p2, %r14, %r6;
	or.pred  	%p3, %p1, %p2;
	setp.ge.s32 	%p4, %r3, %r7;
	or.pred  	%p5, %p3, %p4;
	@%p5 bra 	$L__BB1_2;
	cvta.to.global.u64 	%rd3, %rd2;
	cvta.to.global.u64 	%rd4, %rd1;
	mad.lo.s32 	%r18, %r6, %r3, %r14;
	mad.lo.s32 	%r19, %r18, %r4, %r1;
	mul.wide.s32 	%rd5, %r19, 4;
	add.s64 	%rd6, %rd3, %rd5;
	ld.global.f32 	%f1, [%rd6];
	add.s64 	%rd7, %rd4, %rd5;
	ld.global.f32 	%f2, [%rd7];
	fma.rn.f32 	%f3, %f2, 0fBBBB989D, 0f3F000000;
	cvt.sat.f32.f32 	%f4, %f3;
	mov.f32 	%f5, 0f4B400001;
	mov.f32 	%f6, 0f437C0000;
	fma.rm.f32 	%f7, %f4, %f6, %f5;
	add.f32 	%f8, %f7, 0fCB40007F;
	neg.f32 	%f9, %f8;
	fma.rn.f32 	%f10, %f2, 0fBFB8AA3B, %f9;
	fma.rn.f32 	%f11, %f2, 0fB2A57060, %f10;
	mov.b32 	%r20, %f7;
	shl.b32 	%r21, %r20, 23;
	mov.b32 	%f12, %r21;
	ex2.approx.ftz.f32 	%f13, %f11;
	mul.f32 	%f14, %f13, %f12;
	mul.f32 	%f15, %f1, %f14;
	st.global.f32 	[%rd7], %f15;
$L__BB1_2:
	ret;

}
	// .globl	kernel_update_2pi
.visible .entry kernel_update_2pi(
	.param .u64 .ptr .align 1 kernel_update_2pi_param_0,
	.param .u64 .ptr .align 1 kernel_update_2pi_param_1,
	.param .u64 .ptr .align 1 kernel_update_2pi_param_2,
	.param .u32 kernel_update_2pi_param_3,
	.param .u32 kernel_update_2pi_param_4,
	.param .u32 kernel_update_2pi_param_5,
	.param .u32 kernel_update_2pi_param_6
)
{
	.reg .pred 	%p<4>;
	.reg .b32 	%r<20>;
	.reg .b32 	%f<6>;
	.reg .b64 	%rd<11>;

	ld.param.u64 	%rd1, [kernel_update_2pi_param_0];
	ld.param.u64 	%rd2, [kernel_update_2pi_param_1];
	ld.param.u64 	%rd3, [kernel_update_2pi_param_2];
	ld.param.u32 	%r5, [kernel_update_2pi_param_3];
	ld.param.u32 	%r6, [kernel_update_2pi_param_6];
	mov.u32 	%r7, %tid.x;
	mov.u32 	%r8, %ctaid.x;
	mov.u32 	%r9, %ntid.x;
	mad.lo.s32 	%r1, %r8, %r9, %r7;
	mov.u32 	%r10, %tid.y;
	mov.u32 	%r11, %ctaid.y;
	mov.u32 	%r12, %ntid.y;
	mad.lo.s32 	%r13, %r11, %r12, %r10;
	mov.u32 	%r14, %tid.z;
	mov.u32 	%r15, %ctaid.z;
	mov.u32 	%r16, %ntid.z;
	mad.lo.s32 	%r3, %r15, %r16, %r14;
	max.s32 	%r17, %r1, %r13;
	setp.ge.s32 	%p1, %r17, %r5;
	setp.ge.s32 	%p2, %r3, %r6;
	or.pred  	%p3, %p1, %p2;
	@%p3 bra 	$L__BB2_2;
	cvta.to.global.u64 	%rd4, %rd1;
	cvta.to.global.u64 	%rd5, %rd2;
	cvta.to.global.u64 	%rd6, %rd3;
	mad.lo.s32 	%r18, %r5, %r3, %r13;
	mad.lo.s32 	%r19, %r18, %r5, %r1;
	mul.wide.s32 	%rd7, %r19, 4;
	add.s64 	%rd8, %rd4, %rd7;
	ld.global.f32 	%f1, [%rd8];
	add.s64 	%rd9, %rd5, %rd7;
	ld.global.f32 	%f2, [%rd9];
	mul.f32 	%f3, %f1, %f2;
	add.s64 	%rd10, %rd6, %rd7;
	ld.global.f32 	%f4, [%rd10];
	div.rn.f32 	%f5, %f3, %f4;
	st.global.f32 	[%rd8], %f5;
$L__BB2_2:
	ret;

}
	// .globl	kernel_difference_F_2pi
.visible .entry kernel_difference_F_2pi(
	.param .u64 .ptr .align 1 kernel_difference_F_2pi_param_0,
	.param .u64 .ptr .align 1 kernel_difference_F_2pi_param_1,
	.param .u32 kernel_difference_F_2pi_param_2,
	.param .u32 kernel_difference_F_2pi_param_3
)
{
	.reg .pred 	%p<4>;
	.reg .b32 	%r<20>;
	.reg .b32 	%f<4>;
	.reg .b64 	%rd<8>;

	ld.param.u64 	%rd1, [kernel_difference_F_2pi_param_0];
	ld.param.u64 	%rd2, [kernel_difference_F_2pi_param_1];
	ld.param.u32 	%r5, [kernel_difference_F_2pi_param_2];
	ld.param.u32 	%r6, [kernel_difference_F_2pi_param_3];
	mov.u32 	%r7, %tid.x;
	mov.u32 	%r8, %ctaid.x;
	mov.u32 	%r9, %ntid.x;
	mad.lo.s32 	%r1, %r8, %r9, %r7;
	mov.u32 	%r10, %tid.y;
	mov.u32 	%r11, %ctaid.y;
	mov.u32 	%r12, %ntid.y;
	mad.lo.s32 	%r13, %r11, %r12, %r10;
	mov.u32 	%r14, %tid.z;
	mov.u32 	%r15, %ctaid.z;
	mov.u32 	%r16, %ntid.z;
	mad.lo.s32 	%r3, %r15, %r16, %r14;
	max.s32 	%r17, %r1, %r13;
	setp.ge.s32 	%p1, %r17, %r5;
	setp.ge.s32 	%p2, %r3, %r6;
	or.pred  	%p3, %p1, %p2;
	@%p3 bra 	$L__BB3_2;
	cvta.to.global.u64 	%rd3, %rd1;
	cvta.to.global.u64 	%rd4, %rd2;
	mad.lo.s32 	%r18, %r5, %r3, %r13;
	mad.lo.s32 	%r19, %r18, %r5, %r1;
	mul.wide.s32 	%rd5, %r19, 4;
	add.s64 	%rd6, %rd3, %rd5;
	ld.global.f32 	%f1, [%rd6];
	add.s64 	%rd7, %rd4, %rd5;
	ld.global.f32 	%f2, [%rd7];
	sub.f32 	%f3, %f1, %f2;
	st.global.f32 	[%rd6], %f3;
$L__BB3_2:
	ret;

}
	// .globl	kernel_backprojection_2pi
.visible .entry kernel_backprojection_2pi(
	.param .u64 .ptr .align 1 kernel_backprojection_2pi_param_0,
	.param .u64 .ptr .align 1 kernel_backprojection_2pi_param_1,
	.param .u32 kernel_backprojection_2pi_param_2,
	.param .u32 kernel_backprojection_2pi_param_3,
	.param .u32 kernel_backprojection_2pi_param_4,
	.param .u32 kernel_backprojection_2pi_param_5
)
{
	.reg .pred 	%p<32>;
	.reg .b32 	%r<75>;
	.reg .b32 	%f<108>;
	.reg .b64 	%rd<21>;
	.reg .b64 	%fd<10>;

	ld.param.u64 	%rd2, [kernel_backprojection_2pi_param_0];
	ld.param.u64 	%rd3, [kernel_backprojection_2pi_param_1];
	ld.param.u32 	%r33, [kernel_backprojection_2pi_param_2];
	ld.param.u32 	%r31, [kernel_backprojection_2pi_param_3];
	ld.param.u32 	%r32, [kernel_backprojection_2pi_param_4];
	ld.param.u32 	%r34, [kernel_backprojection_2pi_param_5];
	cvta.to.global.u64 	%rd1, %rd3;
	add.s32 	%r35, %r31, -1;
	cvt.rn.f64.s32 	%fd1, %r35;
	mov.f64 	%fd2, 0d4000000000000000;
	div.rn.f64 	%fd3, %fd2, %fd1;
	cvt.rn.f32.f64 	%f1, %fd3;
	add.s32 	%r36, %r32, -1;
	cvt.rn.f64.s32 	%fd4, %r36;
	mov.f64 	%fd5, 0d401921FB54442D18;
	div.rn.f64 	%fd6, %fd5, %fd4;
	cvt.rn.f32.f64 	%f2, %fd6;
	mov.u32 	%r37, %ntid.x;
	mov.u32 	%r38, %ctaid.x;
	mov.u32 	%r39, %tid.x;
	mad.lo.s32 	%r1, %r37, %r38, %r39;
	mov.u32 	%r40, %ntid.y;
	mov.u32 	%r41, %ctaid.y;
	mov.u32 	%r42, %tid.y;
	mad.lo.s32 	%r43, %r40, %r41, %r42;
	mov.u32 	%r44, %ntid.z;
	mov.u32 	%r45, %ctaid.z;
	mov.u32 	%r46, %tid.z;
	mad.lo.s32 	%r3, %r44, %r45, %r46;
	max.s32 	%r47, %r1, %r43;
	setp.ge.s32 	%p1, %r47, %r33;
	setp.ge.s32 	%p2, %r3, %r34;
	or.pred  	%p3, %p1, %p2;
	@%p3 bra 	$L__BB4_24;
	add.s32 	%r48, %r33, -1;
	cvt.rn.f64.u32 	%fd7, %r48;
	mov.f64 	%fd8, 0d4000000000000000;
	div.rn.f64 	%fd9, %fd8, %fd7;
	cvt.rn.f32.f64 	%f25, %fd9;
	cvt.rn.f32.s32 	%f26, %r1;
	fma.rn.f32 	%f3, %f26, %f25, 0fBF800000;
	cvt.rn.f32.u32 	%f27, %r43;
	fma.rn.f32 	%f4, %f27, %f25, 0fBF800000;
	setp.lt.s32 	%p4, %r32, 1;
	mov.f32 	%f97, 0f00000000;
	@%p4 bra 	$L__BB4_23;
	mul.lo.s32 	%r4, %r32, %r3;
	and.b32  	%r5, %r32, 3;
	setp.lt.u32 	%p5, %r32, 4;
	mov.b32 	%r74, 0;
	mov.f32 	%f97, 0f00000000;
	@%p5 bra 	$L__BB4_13;
	and.b32  	%r74, %r32, 2147483644;
	add.s32 	%r51, %r4, 3;
	mul.lo.s32 	%r7, %r31, %r51;
	shl.b32 	%r8, %r31, 2;
	add.s32 	%r52, %r4, 2;
	mul.lo.s32 	%r9, %r31, %r52;
	mad.lo.s32 	%r10, %r31, %r4, %r31;
	mul.lo.s32 	%r53, %r32, %r31;
	mul.lo.s32 	%r11, %r53, %r3;
	mov.f32 	%f97, 0f00000000;
	mov.b32 	%r71, 0;
	mov.u32 	%r72, %r71;
$L__BB4_4:
	.pragma "nounroll";
	cvt.rn.f32.u32 	%f31, %r72;
	mul.f32 	%f32, %f2, %f31;
	sin.approx.f32 	%f33, %f32;
	cos.approx.f32 	%f34, %f32;
	mul.f32 	%f35, %f3, %f34;
	fma.rn.f32 	%f36, %f4, %f33, %f35;
	add.f32 	%f37, %f36, 0f3F800000;
	div.rn.f32 	%f38, %f37, %f1;
	cvt.rzi.s32.f32 	%r14, %f38;
	setp.lt.s32 	%p6, %r14, 0;
	setp.ge.s32 	%p7, %r14, %r31;
	or.pred  	%p8, %p6, %p7;
	@%p8 bra 	$L__BB4_6;
	add.s32 	%r54, %r11, %r14;
	add.s32 	%r55, %r54, %r71;
	mul.wide.s32 	%rd4, %r55, 4;
	add.s64 	%rd5, %rd1, %rd4;
	ld.global.f32 	%f39, [%rd5];
	add.f32 	%f97, %f97, %f39;
$L__BB4_6:
	add.s32 	%r15, %r72, 1;
	cvt.rn.f32.u32 	%f40, %r15;
	mul.f32 	%f41, %f2, %f40;
	sin.approx.f32 	%f42, %f41;
	cos.approx.f32 	%f43, %f41;
	mul.f32 	%f44, %f3, %f43;
	fma.rn.f32 	%f45, %f4, %f42, %f44;
	add.f32 	%f46, %f45, 0f3F800000;
	div.rn.f32 	%f47, %f46, %f1;
	cvt.rzi.s32.f32 	%r16, %f47;
	setp.lt.s32 	%p9, %r16, 0;
	setp.ge.s32 	%p10, %r16, %r31;
	or.pred  	%p11, %p9, %p10;
	@%p11 bra 	$L__BB4_8;
	add.s32 	%r56, %r10, %r16;
	add.s32 	%r57, %r56, %r71;
	mul.wide.s32 	%rd6, %r57, 4;
	add.s64 	%rd7, %rd1, %rd6;
	ld.global.f32 	%f48, [%rd7];
	add.f32 	%f97, %f97, %f48;
$L__BB4_8:
	add.s32 	%r17, %r15, 1;
	cvt.rn.f32.u32 	%f49, %r17;
	mul.f32 	%f50, %f2, %f49;
	sin.approx.f32 	%f51, %f50;
	cos.approx.f32 	%f52, %f50;
	mul.f32 	%f53, %f3, %f52;
	fma.rn.f32 	%f54, %f4, %f51, %f53;
	add.f32 	%f55, %f54, 0f3F800000;
	div.rn.f32 	%f56, %f55, %f1;
	cvt.rzi.s32.f32 	%r18, %f56;
	setp.lt.s32 	%p12, %r18, 0;
	setp.ge.s32 	%p13, %r18, %r31;
	or.pred  	%p14, %p12, %p13;
	@%p14 bra 	$L__BB4_10;
	add.s32 	%r58, %r9, %r18;
	add.s32 	%r59, %r58, %r71;
	mul.wide.s32 	%rd8, %r59, 4;
	add.s64 	%rd9, %rd1, %rd8;
	ld.global.f32 	%f57, [%rd9];
	add.f32 	%f97, %f97, %f57;
$L__BB4_10:
	add.s32 	%r19, %r17, 1;
	cvt.rn.f32.u32 	%f58, %r19;
	mul.f32 	%f59, %f2, %f58;
	sin.approx.f32 	%f60, %f59;
	cos.approx.f32 	%f61, %f59;
	mul.f32 	%f62, %f3, %f61;
	fma.rn.f32 	%f63, %f4, %f60, %f62;
	add.f32 	%f64, %f63, 0f3F800000;
	div.rn.f32 	%f65, %f64, %f1;
	cvt.rzi.s32.f32 	%r20, %f65;
	setp.lt.s32 	%p15, %r20, 0;
	setp.ge.s32 	%p16, %r20, %r31;
	or.pred  	%p17, %p15, %p16;
	@%p17 bra 	$L__BB4_12;
	add.s32 	%r60, %r7, %r20;
	add.s32 	%r61, %r60, %r71;
	mul.wide.s32 	%rd10, %r61, 4;
	add.s64 	%rd11, %rd1, %rd10;
	ld.global.f32 	%f66, [%rd11];
	add.f32 	%f97, %f97, %f66;
$L__BB4_12:
	add.s32 	%r71, %r71, %r8;
	add.s32 	%r72, %r19, 1;
	setp.ne.s32 	%p18, %r72, %r74;
	@%p18 bra 	$L__BB4_4;
$L__BB4_13:
	setp.eq.s32 	%p19, %r5, 0;
	@%p19 bra 	$L__BB4_23;
	setp.eq.s32 	%p20, %r5, 1;
	@%p20 bra 	$L__BB4_20;
	cvt.rn.f32.u32 	%f68, %r74;
	mul.f32 	%f69, %f2, %f68;
	sin.approx.f32 	%f70, %f69;
	cos.approx.f32 	%f71, %f69;
	mul.f32 	%f72, %f3, %f71;
	fma.rn.f32 	%f73, %f4, %f70, %f72;
	add.f32 	%f74, %f73, 0f3F800000;
	div.rn.f32 	%f75, %f74, %f1;
	cvt.rzi.s32.f32 	%r24, %f75;
	setp.lt.s32 	%p21, %r24, 0;
	setp.ge.s32 	%p22, %r24, %r31;
	or.pred  	%p23, %p21, %p22;
	@%p23 bra 	$L__BB4_17;
	add.s32 	%r62, %r74, %r4;
	mad.lo.s32 	%r63, %r62, %r31, %r24;
	mul.wide.s32 	%rd12, %r63, 4;
	add.s64 	%rd13, %rd1, %rd12;
	ld.global.f32 	%f76, [%rd13];
	add.f32 	%f97, %f97, %f76;
$L__BB4_17:
	add.s32 	%r25, %r74, 1;
	cvt.rn.f32.u32 	%f77, %r25;
	mul.f32 	%f78, %f2, %f77;
	sin.approx.f32 	%f79, %f78;
	cos.approx.f32 	%f80, %f78;
	mul.f32 	%f81, %f3, %f80;
	fma.rn.f32 	%f82, %f4, %f79, %f81;
	add.f32 	%f83, %f82, 0f3F800000;
	div.rn.f32 	%f84, %f83, %f1;
	cvt.rzi.s32.f32 	%r26, %f84;
	setp.lt.s32 	%p24, %r26, 0;
	setp.ge.s32 	%p25, %r26, %r31;
	or.pred  	%p26, %p24, %p25;
	@%p26 bra 	$L__BB4_19;
	add.s32 	%r64, %r25, %r4;
	mad.lo.s32 	%r65, %r64, %r31, %r26;
	mul.wide.s32 	%rd14, %r65, 4;
	add.s64 	%rd15, %rd1, %rd14;
	ld.global.f32 	%f85, [%rd15];
	add.f32 	%f97, %f97, %f85;
$L__BB4_19:
	add.s32 	%r74, %r74, 2;
$L__BB4_20:
	and.b32  	%r66, %r32, 1;
	setp.eq.b32 	%p27, %r66, 1;
	not.pred 	%p28, %p27;
	@%p28 bra 	$L__BB4_23;
	cvt.rn.f32.u32 	%f86, %r74;
	mul.f32 	%f87, %f2, %f86;
	sin.approx.f32 	%f88, %f87;
	cos.approx.f32 	%f89, %f87;
	mul.f32 	%f90, %f3, %f89;
	fma.rn.f32 	%f91, %f4, %f88, %f90;
	add.f32 	%f92, %f91, 0f3F800000;
	div.rn.f32 	%f93, %f92, %f1;
	cvt.rzi.s32.f32 	%r29, %f93;
	setp.lt.s32 	%p29, %r29, 0;
	setp.ge.s32 	%p30, %r29, %r31;
	or.pred  	%p31, %p29, %p30;
	@%p31 bra 	$L__BB4_23;
	add.s32 	%r67, %r74, %r4;
	mad.lo.s32 	%r68, %r67, %r31, %r29;
	mul.wide.s32 	%rd16, %r68, 4;
	add.s64 	%rd17, %rd1, %rd16;
	ld.global.f32 	%f94, [%rd17];
	add.f32 	%f97, %f97, %f94;
$L__BB4_23:
	mul.f32 	%f95, %f97, %f2;
	mad.lo.s32 	%r69, %r33, %r3, %r43;
	mad.lo.s32 	%r70, %r69, %r33, %r1;
	cvta.to.global.u64 	%rd18, %rd2;
	mul.wide.s32 	%rd19, %r70, 4;
	add.s64 	%rd20, %rd18, %rd19;
	st.global.f32 	[%rd20], %f95;
$L__BB4_24:
	ret;

}
	// .globl	kernel_radon_2pi
.visible .entry kernel_radon_2pi(
	.param .u64 .ptr .align 1 kernel_radon_2pi_param_0,
	.param .u64 .ptr .align 1 kernel_radon_2pi_param_1,
	.param .u32 kernel_radon_2pi_param_2,
	.param .u32 kernel_radon_2pi_param_3,
	.param .u32 kernel_radon_2pi_param_4,
	.param .u32 kernel_radon_2pi_param_5,
	.param .f32 kernel_radon_2pi_param_6
)
{
	.local .align 4 .b8 	__local_depot5[28];
	.reg .b64 	%SP;
	.reg .b64 	%SPL;
	.reg .pred 	%p<48>;
	.reg .b32 	%r<155>;
	.reg .b32 	%f<170>;
	.reg .b64 	%rd<59>;
	.reg .b64 	%fd<12>;

	mov.u64 	%SPL, __local_depot5;
	ld.param.u64 	%rd17, [kernel_radon_2pi_param_0];
	ld.param.u64 	%rd18, [kernel_radon_2pi_param_1];
	ld.param.u32 	%r56, [kernel_radon_2pi_param_2];
	ld.param.u32 	%r57, [kernel_radon_2pi_param_3];
	ld.param.u32 	%r59, [kernel_radon_2pi_param_4];
	ld.param.u32 	%r60, [kernel_radon_2pi_param_5];
	ld.param.f32 	%f34, [kernel_radon_2pi_param_6];
	cvta.to.global.u64 	%rd1, %rd18;
	add.u64 	%rd2, %SPL, 0;
	mov.u32 	%r61, %tid.x;
	mov.u32 	%r62, %ctaid.x;
	mov.u32 	%r63, %ntid.x;
	mad.lo.s32 	%r1, %r62, %r63, %r61;
	mov.u32 	%r64, %tid.y;
	mov.u32 	%r65, %ctaid.y;
	mov.u32 	%r66, %ntid.y;
	mad.lo.s32 	%r67, %r65, %r66, %r64;
	mov.u32 	%r68, %tid.z;
	mov.u32 	%r69, %ctaid.z;
	mov.u32 	%r70, %ntid.z;
	mad.lo.s32 	%r3, %r69, %r70, %r68;
	setp.ge.s32 	%p1, %r1, %r57;
	setp.ge.s32 	%p2, %r67, %r59;
	or.pred  	%p3, %p1, %p2;
	setp.ge.s32 	%p4, %r3, %r60;
	or.pred  	%p5, %p3, %p4;
	@%p5 bra 	$L__BB5_40;
	cvt.f64.f32 	%fd1, %f34;
	add.f64 	%fd2, %fd1, %fd1;
	add.s32 	%r71, %r57, -1;
	cvt.rn.f64.s32 	%fd3, %r71;
	div.rn.f64 	%fd4, %fd2, %fd3;
	cvt.rn.f32.f64 	%f1, %fd4;
	add.s32 	%r72, %r59, -1;
	cvt.rn.f64.u32 	%fd5, %r72;
	mov.f64 	%fd6, 0d401921FB54442D18;
	div.rn.f64 	%fd7, %fd6, %fd5;
	cvt.rn.f32.f64 	%f35, %fd7;
	cvt.rn.f32.u32 	%f36, %r67;
	mul.f32 	%f2, %f36, %f35;
	mul.f32 	%f37, %f2, 0f3F22F983;
	cvt.rni.s32.f32 	%r151, %f37;
	cvt.rn.f32.s32 	%f38, %r151;
	fma.rn.f32 	%f39, %f38, 0fBFC90FDA, %f2;
	fma.rn.f32 	%f40, %f38, 0fB3A22168, %f39;
	fma.rn.f32 	%f157, %f38, 0fA7C234C5, %f40;
	abs.f32 	%f4, %f2;
	setp.ltu.f32 	%p6, %f4, 0f47CE4780;
	mov.u32 	%r147, %r151;
	mov.f32 	%f156, %f157;
	@%p6 bra 	$L__BB5_9;
	setp.neu.f32 	%p7, %f4, 0f7F800000;
	@%p7 bra 	$L__BB5_4;
	mov.f32 	%f43, 0f00000000;
	mul.rn.f32 	%f156, %f2, %f43;
	mov.b32 	%r147, 0;
	bra.uni 	$L__BB5_9;
$L__BB5_4:
	mov.b32 	%r5, %f2;
	shl.b32 	%r74, %r5, 8;
	or.b32  	%r6, %r74, -2147483648;
	mov.b64 	%rd55, 0;
	mov.b32 	%r144, 0;
	mov.u64 	%rd53, __cudart_i2opi_f;
	mov.u64 	%rd54, %rd2;
$L__BB5_5:
	.pragma "nounroll";
	ld.global.nc.u32 	%r75, [%rd53];
	mad.wide.u32 	%rd22, %r75, %r6, %rd55;
	shr.u64 	%rd55, %rd22, 32;
	st.local.u32 	[%rd54], %rd22;
	add.s32 	%r144, %r144, 1;
	add.s64 	%rd54, %rd54, 4;
	add.s64 	%rd53, %rd53, 4;
	setp.ne.s32 	%p8, %r144, 6;
	@%p8 bra 	$L__BB5_5;
	shr.u32 	%r76, %r5, 23;
	st.local.u32 	[%rd2+24], %rd55;
	and.b32  	%r9, %r76, 31;
	and.b32  	%r77, %r76, 224;
	add.s32 	%r78, %r77, -128;
	shr.u32 	%r79, %r78, 5;
	mul.wide.u32 	%rd23, %r79, 4;
	sub.s64 	%rd9, %rd2, %rd23;
	ld.local.u32 	%r145, [%rd9+24];
	ld.local.u32 	%r146, [%rd9+20];
	setp.eq.s32 	%p9, %r9, 0;
	@%p9 bra 	$L__BB5_8;
	shf.l.wrap.b32 	%r145, %r146, %r145, %r9;
	ld.local.u32 	%r80, [%rd9+16];
	shf.l.wrap.b32 	%r146, %r80, %r146, %r9;
$L__BB5_8:
	shr.u32 	%r81, %r145, 30;
	shf.l.wrap.b32 	%r82, %r146, %r145, 2;
	shl.b32 	%r83, %r146, 2;
	shr.u32 	%r84, %r82, 31;
	add.s32 	%r147, %r84, %r81;
	shr.s32 	%r85, %r82, 31;
	xor.b32  	%r86, %r85, %r82;
	xor.b32  	%r87, %r85, %r83;
	cvt.u64.u32 	%rd24, %r86;
	shl.b64 	%rd25, %rd24, 32;
	cvt.u64.u32 	%rd26, %r87;
	or.b64  	%rd27, %rd25, %rd26;
	cvt.rn.f64.s64 	%fd8, %rd27;
	mul.f64 	%fd9, %fd8, 0d3BF921FB54442D19;
	cvt.rn.f32.f64 	%f41, %fd9;
	neg.f32 	%f42, %f41;
	setp.lt.s32 	%p10, %r82, 0;
	selp.f32 	%f156, %f42, %f41, %p10;
$L__BB5_9:
	setp.ltu.f32 	%p11, %f4, 0f47CE4780;
	add.s32 	%r89, %r147, 1;
	mul.rn.f32 	%f44, %f156, %f156;
	and.b32  	%r90, %r147, 1;
	setp.eq.b32 	%p12, %r90, 1;
	selp.f32 	%f45, %f156, 0f3F800000, %p12;
	fma.rn.f32 	%f46, %f44, %f45, 0f00000000;
	fma.rn.f32 	%f47, %f44, 0f37CBAC00, 0fBAB607ED;
	selp.f32 	%f48, 0fB94D4153, %f47, %p12;
	selp.f32 	%f49, 0f3C0885E4, 0f3D2AAABB, %p12;
	fma.rn.f32 	%f50, %f48, %f44, %f49;
	selp.f32 	%f51, 0fBE2AAAA8, 0fBEFFFFFF, %p12;
	fma.rn.f32 	%f52, %f50, %f44, %f51;
	fma.rn.f32 	%f53, %f52, %f46, %f45;
	and.b32  	%r91, %r89, 2;
	setp.eq.s32 	%p13, %r91, 0;
	mov.f32 	%f54, 0f00000000;
	sub.f32 	%f55, %f54, %f53;
	selp.f32 	%f8, %f53, %f55, %p13;
	@%p11 bra 	$L__BB5_17;
	setp.neu.f32 	%p14, %f4, 0f7F800000;
	@%p14 bra 	$L__BB5_12;
	mov.f32 	%f58, 0f00000000;
	mul.rn.f32 	%f157, %f2, %f58;
	mov.b32 	%r151, 0;
	bra.uni 	$L__BB5_17;
$L__BB5_12:
	mov.b32 	%r18, %f2;
	shl.b32 	%r93, %r18, 8;
	or.b32  	%r19, %r93, -2147483648;
	mov.b64 	%rd58, 0;
	mov.b32 	%r148, 0;
	mov.u64 	%rd56, __cudart_i2opi_f;
	mov.u64 	%rd57, %rd2;
$L__BB5_13:
	.pragma "nounroll";
	ld.global.nc.u32 	%r94, [%rd56];
	mad.wide.u32 	%rd30, %r94, %r19, %rd58;
	shr.u64 	%rd58, %rd30, 32;
	st.local.u32 	[%rd57], %rd30;
	add.s32 	%r148, %r148, 1;
	add.s64 	%rd57, %rd57, 4;
	add.s64 	%rd56, %rd56, 4;
	setp.ne.s32 	%p15, %r148, 6;
	@%p15 bra 	$L__BB5_13;
	shr.u32 	%r95, %r18, 23;
	st.local.u32 	[%rd2+24], %rd58;
	and.b32  	%r22, %r95, 31;
	and.b32  	%r96, %r95, 224;
	add.s32 	%r97, %r96, -128;
	shr.u32 	%r98, %r97, 5;
	mul.wide.u32 	%rd31, %r98, 4;
	sub.s64 	%rd16, %rd2, %rd31;
	ld.local.u32 	%r149, [%rd16+24];
	ld.local.u32 	%r150, [%rd16+20];
	setp.eq.s32 	%p16, %r22, 0;
	@%p16 bra 	$L__BB5_16;
	shf.l.wrap.b32 	%r149, %r150, %r149, %r22;
	ld.local.u32 	%r99, [%rd16+16];
	shf.l.wrap.b32 	%r150, %r99, %r150, %r22;
$L__BB5_16:
	shr.u32 	%r100, %r149, 30;
	shf.l.wrap.b32 	%r101, %r150, %r149, 2;
	shl.b32 	%r102, %r150, 2;
	shr.u32 	%r103, %r101, 31;
	add.s32 	%r151, %r103, %r100;
	shr.s32 	%r104, %r101, 31;
	xor.b32  	%r105, %r104, %r101;
	xor.b32  	%r106, %r104, %r102;
	cvt.u64.u32 	%rd32, %r105;
	shl.b64 	%rd33, %rd32, 32;
	cvt.u64.u32 	%rd34, %r106;
	or.b64  	%rd35, %rd33, %rd34;
	cvt.rn.f64.s64 	%fd10, %rd35;
	mul.f64 	%fd11, %fd10, 0d3BF921FB54442D19;
	cvt.rn.f32.f64 	%f56, %fd11;
	neg.f32 	%f57, %f56;
	setp.lt.s32 	%p17, %r101, 0;
	selp.f32 	%f157, %f57, %f56, %p17;
$L__BB5_17:
	mul.rn.f32 	%f60, %f157, %f157;
	and.b32  	%r108, %r151, 1;
	setp.eq.b32 	%p18, %r108, 1;
	selp.f32 	%f61, 0f3F800000, %f157, %p18;
	fma.rn.f32 	%f62, %f60, %f61, 0f00000000;
	fma.rn.f32 	%f63, %f60, 0f37CBAC00, 0fBAB607ED;
	selp.f32 	%f64, %f63, 0fB94D4153, %p18;
	selp.f32 	%f65, 0f3D2AAABB, 0f3C0885E4, %p18;
	fma.rn.f32 	%f66, %f64, %f60, %f65;
	selp.f32 	%f67, 0fBEFFFFFF, 0fBE2AAAA8, %p18;
	fma.rn.f32 	%f68, %f66, %f60, %f67;
	fma.rn.f32 	%f69, %f68, %f62, %f61;
	and.b32  	%r109, %r151, 2;
	setp.eq.s32 	%p19, %r109, 0;
	mov.f32 	%f159, 0f00000000;
	sub.f32 	%f70, %f159, %f69;
	selp.f32 	%f12, %f69, %f70, %p19;
	setp.lt.s32 	%p20, %r57, 1;
	@%p20 bra 	$L__BB5_39;
	cvt.rn.f32.s32 	%f73, %r1;
	mul.f32 	%f74, %f73, %f1;
	sub.f32 	%f75, %f74, %f34;
	mul.f32 	%f13, %f75, %f8;
	mul.f32 	%f14, %f75, %f12;
	mul.lo.s32 	%r31, %r56, %r3;
	and.b32  	%r32, %r57, 3;
	setp.lt.u32 	%p21, %r57, 4;
	mov.b32 	%r154, 0;
	mov.f32 	%f159, 0f00000000;
	@%p21 bra 	$L__BB5_29;
	and.b32  	%r154, %r57, 2147483644;
	mov.b32 	%r152, 0;
	mov.f32 	%f159, 0f00000000;
$L__BB5_20:
	.pragma "nounroll";
	cvt.rn.f32.u32 	%f77, %r152;
	mul.f32 	%f78, %f1, %f77;
	sub.f32 	%f79, %f78, %f34;
	mul.f32 	%f80, %f12, %f79;
	sub.f32 	%f81, %f13, %f80;
	fma.rn.f32 	%f82, %f8, %f79, %f14;
	add.f32 	%f83, %f81, 0f3F800000;
	div.rn.f32 	%f84, %f83, %f1;
	cvt.rzi.s32.f32 	%r35, %f84;
	add.f32 	%f85, %f82, 0f3F800000;
	div.rn.f32 	%f86, %f85, %f1;
	cvt.rzi.s32.f32 	%r36, %f86;
	or.b32  	%r112, %r36, %r35;
	setp.lt.s32 	%p22, %r112, 0;
	max.s32 	%r113, %r35, %r36;
	setp.ge.s32 	%p23, %r113, %r56;
	or.pred  	%p24, %p23, %p22;
	@%p24 bra 	$L__BB5_22;
	add.s32 	%r114, %r36, %r31;
	mad.lo.s32 	%r115, %r114, %r56, %r35;
	mul.wide.s32 	%rd36, %r115, 4;
	add.s64 	%rd37, %rd1, %rd36;
	ld.global.f32 	%f87, [%rd37];
	add.f32 	%f159, %f159, %f87;
$L__BB5_22:
	add.s32 	%r37, %r152, 1;
	cvt.rn.f32.u32 	%f88, %r37;
	mul.f32 	%f89, %f1, %f88;
	sub.f32 	%f90, %f89, %f34;
	mul.f32 	%f91, %f12, %f90;
	sub.f32 	%f92, %f13, %f91;
	fma.rn.f32 	%f93, %f8, %f90, %f14;
	add.f32 	%f94, %f92, 0f3F800000;
	div.rn.f32 	%f95, %f94, %f1;
	cvt.rzi.s32.f32 	%r38, %f95;
	add.f32 	%f96, %f93, 0f3F800000;
	div.rn.f32 	%f97, %f96, %f1;
	cvt.rzi.s32.f32 	%r39, %f97;
	or.b32  	%r116, %r39, %r38;
	setp.lt.s32 	%p25, %r116, 0;
	max.s32 	%r117, %r38, %r39;
	setp.ge.s32 	%p26, %r117, %r56;
	or.pred  	%p27, %p26, %p25;
	@%p27 bra 	$L__BB5_24;
	add.s32 	%r118, %r39, %r31;
	mad.lo.s32 	%r119, %r118, %r56, %r38;
	mul.wide.s32 	%rd38, %r119, 4;
	add.s64 	%rd39, %rd1, %rd38;
	ld.global.f32 	%f98, [%rd39];
	add.f32 	%f159, %f159, %f98;
$L__BB5_24:
	add.s32 	%r40, %r37, 1;
	cvt.rn.f32.u32 	%f99, %r40;
	mul.f32 	%f100, %f1, %f99;
	sub.f32 	%f101, %f100, %f34;
	mul.f32 	%f102, %f12, %f101;
	sub.f32 	%f103, %f13, %f102;
	fma.rn.f32 	%f104, %f8, %f101, %f14;
	add.f32 	%f105, %f103, 0f3F800000;
	div.rn.f32 	%f106, %f105, %f1;
	cvt.rzi.s32.f32 	%r41, %f106;
	add.f32 	%f107, %f104, 0f3F800000;
	div.rn.f32 	%f108, %f107, %f1;
	cvt.rzi.s32.f32 	%r42, %f108;
	or.b32  	%r120, %r42, %r41;
	setp.lt.s32 	%p28, %r120, 0;
	max.s32 	%r121, %r41, %r42;
	setp.ge.s32 	%p29, %r121, %r56;
	or.pred  	%p30, %p29, %p28;
	@%p30 bra 	$L__BB5_26;
	add.s32 	%r122, %r42, %r31;
	mad.lo.s32 	%r123, %r122, %r56, %r41;
	mul.wide.s32 	%rd40, %r123, 4;
	add.s64 	%rd41, %rd1, %rd40;
	ld.global.f32 	%f109, [%rd41];
	add.f32 	%f159, %f159, %f109;
$L__BB5_26:
	add.s32 	%r43, %r40, 1;
	cvt.rn.f32.u32 	%f110, %r43;
	mul.f32 	%f111, %f1, %f110;
	sub.f32 	%f112, %f111, %f34;
	mul.f32 	%f113, %f12, %f112;
	sub.f32 	%f114, %f13, %f113;
	fma.rn.f32 	%f115, %f8, %f112, %f14;
	add.f32 	%f116, %f114, 0f3F800000;
	div.rn.f32 	%f117, %f116, %f1;
	cvt.rzi.s32.f32 	%r44, %f117;
	add.f32 	%f118, %f115, 0f3F800000;
	div.rn.f32 	%f119, %f118, %f1;
	cvt.rzi.s32.f32 	%r45, %f119;
	or.b32  	%r124, %r45, %r44;
	setp.lt.s32 	%p31, %r124, 0;
	max.s32 	%r125, %r44, %r45;
	setp.ge.s32 	%p32, %r125, %r56;
	or.pred  	%p33, %p32, %p31;
	@%p33 bra 	$L__BB5_28;
	add.s32 	%r126, %r45, %r31;
	mad.lo.s32 	%r127, %r126, %r56, %r44;
	mul.wide.s32 	%rd42, %r127, 4;
	add.s64 	%rd43, %rd1, %rd42;
	ld.global.f32 	%f120, [%rd43];
	add.f32 	%f159, %f159, %f120;
$L__BB5_28:
	add.s32 	%r152, %r43, 1;
	setp.ne.s32 	%p34, %r152, %r154;
	@%p34 bra 	$L__BB5_20;
$L__BB5_29:
	setp.eq.s32 	%p35, %r32, 0;
	@%p35 bra 	$L__BB5_39;
	setp.eq.s32 	%p36, %r32, 1;
	@%p36 bra 	$L__BB5_36;
	cvt.rn.f32.u32 	%f122, %r154;
	mul.f32 	%f123, %f1, %f122;
	sub.f32 	%f124, %f123, %f34;
	mul.f32 	%f125, %f12, %f124;
	sub.f32 	%f126, %f13, %f125;
	fma.rn.f32 	%f127, %f8, %f124, %f14;
	add.f32 	%f128, %f126, 0f3F800000;
	div.rn.f32 	%f129, %f128, %f1;
	cvt.rzi.s32.f32 	%r48, %f129;
	add.f32 	%f130, %f127, 0f3F800000;
	div.rn.f32 	%f131, %f130, %f1;
	cvt.rzi.s32.f32 	%r49, %f131;
	or.b32  	%r128, %r49, %r48;
	setp.lt.s32 	%p37, %r128, 0;
	max.s32 	%r129, %r48, %r49;
	setp.ge.s32 	%p38, %r129, %r56;
	or.pred  	%p39, %p38, %p37;
	@%p39 bra 	$L__BB5_33;
	add.s32 	%r130, %r49, %r31;
	mad.lo.s32 	%r131, %r130, %r56, %r48;
	mul.wide.s32 	%rd44, %r131, 4;
	add.s64 	%rd45, %rd1, %rd44;
	ld.global.f32 	%f132, [%rd45];
	add.f32 	%f159, %f159, %f132;
$L__BB5_33:
	add.s32 	%r132, %r154, 1;
	cvt.rn.f32.u32 	%f133, %r132;
	mul.f32 	%f134, %f1, %f133;
	sub.f32 	%f135, %f134, %f34;
	mul.f32 	%f136, %f12, %f135;
	sub.f32 	%f137, %f13, %f136;
	fma.rn.f32 	%f138, %f8, %f135, %f14;
	add.f32 	%f139, %f137, 0f3F800000;
	div.rn.f32 	%f140, %f139, %f1;
	cvt.rzi.s32.f32 	%r50, %f140;
	add.f32 	%f141, %f138, 0f3F800000;
	div.rn.f32 	%f142, %f141, %f1;
	cvt.rzi.s32.f32 	%r51, %f142;
	or.b32  	%r133, %r51, %r50;
	setp.lt.s32 	%p40, %r133, 0;
	max.s32 	%r134, %r50, %r51;
	setp.ge.s32 	%p41, %r134, %r56;
	or.pred  	%p42, %p41, %p40;
	@%p42 bra 	$L__BB5_35;
	add.s32 	%r135, %r51, %r31;
	mad.lo.s32 	%r136, %r135, %r56, %r50;
	mul.wide.s32 	%rd46, %r136, 4;
	add.s64 	%rd47, %rd1, %rd46;
	ld.global.f32 	%f143, [%rd47];
	add.f32 	%f159, %f159, %f143;
$L__BB5_35:
	add.s32 	%r154, %r154, 2;
$L__BB5_36:
	and.b32  	%r137, %r57, 1;
	setp.eq.b32 	%p43, %r137, 1;
	not.pred 	%p44, %p43;
	@%p44 bra 	$L__BB5_39;
	cvt.rn.f32.u32 	%f144, %r154;
	mul.f32 	%f145, %f1, %f144;
	sub.f32 	%f146, %f145, %f34;
	mul.f32 	%f147, %f12, %f146;
	sub.f32 	%f148, %f13, %f147;
	fma.rn.f32 	%f149, %f8, %f146, %f14;
	add.f32 	%f150, %f148, 0f3F800000;
	div.rn.f32 	%f151, %f150, %f1;
	cvt.rzi.s32.f32 	%r54, %f151;
	add.f32 	%f152, %f149, 0f3F800000;
	div.rn.f32 	%f153, %f152, %f1;
	cvt.rzi.s32.f32 	%r55, %f153;
	or.b32  	%r138, %r55, %r54;
	setp.lt.s32 	%p45, %r138, 0;
	max.s32 	%r139, %r54, %r55;
	setp.ge.s32 	%p46, %r139, %r56;
	or.pred  	%p47, %p46, %p45;
	@%p47 bra 	$L__BB5_39;
	add.s32 	%r140, %r55, %r31;
	mad.lo.s32 	%r141, %r140, %r56, %r54;
	mul.wide.s32 	%rd48, %r141, 4;
	add.s64 	%rd49, %rd1, %rd48;
	ld.global.f32 	%f154, [%rd49];
	add.f32 	%f159, %f159, %f154;
$L__BB5_39:
	mul.f32 	%f155, %f159, %f1;
	mad.lo.s32 	%r142, %r59, %r3, %r67;
	mad.lo.s32 	%r143, %r142, %r57, %r1;
	cvta.to.global.u64 	%rd50, %rd17;
	mul.wide.s32 	%rd51, %r143, 4;
	add.s64 	%rd52, %rd50, %rd51;
	st.global.f32 	[%rd52], %f155;
$L__BB5_40:
	ret;

}
	// .globl	kernel_radonWithDivision_2pi
.visible .entry kernel_radonWithDivision_2pi(
	.param .u64 .ptr .align 1 kernel_radonWithDivision_2pi_param_0,
	.param .u64 .ptr .align 1 kernel_radonWithDivision_2pi_param_1,
	.param .u64 .ptr .align 1 kernel_radonWithDivision_2pi_param_2,
	.param .u32 kernel_radonWithDivision_2pi_param_3,
	.param .u32 kernel_radonWithDivision_2pi_param_4,
	.param .u32 kernel_radonWithDivision_2pi_param_5,
	.param .u32 kernel_radonWithDivision_2pi_param_6,
	.param .f32 kernel_radonWithDivision_2pi_param_7
)
{
	.local .align 4 .b8 	__local_depot6[28];
	.reg .b64 	%SP;
	.reg .b64 	%SPL;
	.reg .pred 	%p<51>;
	.reg .b32 	%r<156>;
	.reg .b32 	%f<177>;
	.reg .b64 	%rd<62>;
	.reg .b64 	%fd<12>;

	mov.u64 	%SPL, __local_depot6;
	ld.param.u64 	%rd18, [kernel_radonWithDivision_2pi_param_0];
	ld.param.u64 	%rd20, [kernel_radonWithDivision_2pi_param_1];
	ld.param.u64 	%rd19, [kernel_radonWithDivision_2pi_param_2];
	ld.param.u32 	%r56, [kernel_radonWithDivision_2pi_param_3];
	ld.param.u32 	%r57, [kernel_radonWithDivision_2pi_param_4];
	ld.param.u32 	%r59, [kernel_radonWithDivision_2pi_param_5];
	ld.param.u32 	%r60, [kernel_radonWithDivision_2pi_param_6];
	ld.param.f32 	%f34, [kernel_radonWithDivision_2pi_param_7];
	cvta.to.global.u64 	%rd1, %rd20;
	add.u64 	%rd2, %SPL, 0;
	mov.u32 	%r61, %tid.x;
	mov.u32 	%r62, %ctaid.x;
	mov.u32 	%r63, %ntid.x;
	mad.lo.s32 	%r1, %r62, %r63, %r61;
	mov.u32 	%r64, %tid.y;
	mov.u32 	%r65, %ctaid.y;
	mov.u32 	%r66, %ntid.y;
	mad.lo.s32 	%r67, %r65, %r66, %r64;
	mov.u32 	%r68, %tid.z;
	mov.u32 	%r69, %ctaid.z;
	mov.u32 	%r70, %ntid.z;
	mad.lo.s32 	%r3, %r69, %r70, %r68;
	setp.ge.s32 	%p1, %r1, %r57;
	setp.ge.s32 	%p2, %r67, %r59;
	or.pred  	%p3, %p1, %p2;
	setp.ge.s32 	%p4, %r3, %r60;
	or.pred  	%p5, %p3, %p4;
	@%p5 bra 	$L__BB6_41;
	cvt.f64.f32 	%fd1, %f34;
	add.f64 	%fd2, %fd1, %fd1;
	add.s32 	%r71, %r57, -1;
	cvt.rn.f64.s32 	%fd3, %r71;
	div.rn.f64 	%fd4, %fd2, %fd3;
	cvt.rn.f32.f64 	%f1, %fd4;
	add.s32 	%r72, %r59, -1;
	cvt.rn.f64.u32 	%fd5, %r72;
	mov.f64 	%fd6, 0d401921FB54442D18;
	div.rn.f64 	%fd7, %fd6, %fd5;
	cvt.rn.f32.f64 	%f35, %fd7;
	cvt.rn.f32.u32 	%f36, %r67;
	mul.f32 	%f2, %f36, %f35;
	mul.f32 	%f37, %f2, 0f3F22F983;
	cvt.rni.s32.f32 	%r152, %f37;
	cvt.rn.f32.s32 	%f38, %r152;
	fma.rn.f32 	%f39, %f38, 0fBFC90FDA, %f2;
	fma.rn.f32 	%f40, %f38, 0fB3A22168, %f39;
	fma.rn.f32 	%f164, %f38, 0fA7C234C5, %f40;
	abs.f32 	%f4, %f2;
	setp.ltu.f32 	%p6, %f4, 0f47CE4780;
	mov.u32 	%r148, %r152;
	mov.f32 	%f163, %f164;
	@%p6 bra 	$L__BB6_9;
	setp.neu.f32 	%p7, %f4, 0f7F800000;
	@%p7 bra 	$L__BB6_4;
	mov.f32 	%f43, 0f00000000;
	mul.rn.f32 	%f163, %f2, %f43;
	mov.b32 	%r148, 0;
	bra.uni 	$L__BB6_9;
$L__BB6_4:
	mov.b32 	%r5, %f2;
	shl.b32 	%r74, %r5, 8;
	or.b32  	%r6, %r74, -2147483648;
	mov.b64 	%rd58, 0;
	mov.b32 	%r145, 0;
	mov.u64 	%rd56, __cudart_i2opi_f;
	mov.u64 	%rd57, %rd2;
$L__BB6_5:
	.pragma "nounroll";
	ld.global.nc.u32 	%r75, [%rd56];
	mad.wide.u32 	%rd24, %r75, %r6, %rd58;
	shr.u64 	%rd58, %rd24, 32;
	st.local.u32 	[%rd57], %rd24;
	add.s32 	%r145, %r145, 1;
	add.s64 	%rd57, %rd57, 4;
	add.s64 	%rd56, %rd56, 4;
	setp.ne.s32 	%p8, %r145, 6;
	@%p8 bra 	$L__BB6_5;
	shr.u32 	%r76, %r5, 23;
	st.local.u32 	[%rd2+24], %rd58;
	and.b32  	%r9, %r76, 31;
	and.b32  	%r77, %r76, 224;
	add.s32 	%r78, %r77, -128;
	shr.u32 	%r79, %r78, 5;
	mul.wide.u32 	%rd25, %r79, 4;
	sub.s64 	%rd9, %rd2, %rd25;
	ld.local.u32 	%r146, [%rd9+24];
	ld.local.u32 	%r147, [%rd9+20];
	setp.eq.s32 	%p9, %r9, 0;
	@%p9 bra 	$L__BB6_8;
	shf.l.wrap.b32 	%r146, %r147, %r146, %r9;
	ld.local.u32 	%r80, [%rd9+16];
	shf.l.wrap.b32 	%r147, %r80, %r147, %r9;
$L__BB6_8:
	shr.u32 	%r81, %r146, 30;
	shf.l.wrap.b32 	%r82, %r147, %r146, 2;
	shl.b32 	%r83, %r147, 2;
	shr.u32 	%r84, %r82, 31;
	add.s32 	%r148, %r84, %r81;
	shr.s32 	%r85, %r82, 31;
	xor.b32  	%r86, %r85, %r82;
	xor.b32  	%r87, %r85, %r83;
	cvt.u64.u32 	%rd26, %r86;
	shl.b64 	%rd27, %rd26, 32;
	cvt.u64.u32 	%rd28, %r87;
	or.b64  	%rd29, %rd27, %rd28;
	cvt.rn.f64.s64 	%fd8, %rd29;
	mul.f64 	%fd9, %fd8, 0d3BF921FB54442D19;
	cvt.rn.f32.f64 	%f41, %fd9;
	neg.f32 	%f42, %f41;
	setp.lt.s32 	%p10, %r82, 0;
	selp.f32 	%f163, %f42, %f41, %p10;
$L__BB6_9:
	setp.ltu.f32 	%p11, %f4, 0f47CE4780;
	add.s32 	%r89, %r148, 1;
	mul.rn.f32 	%f44, %f163, %f163;
	and.b32  	%r90, %r148, 1;
	setp.eq.b32 	%p12, %r90, 1;
	selp.f32 	%f45, %f163, 0f3F800000, %p12;
	fma.rn.f32 	%f46, %f44, %f45, 0f00000000;
	fma.rn.f32 	%f47, %f44, 0f37CBAC00, 0fBAB607ED;
	selp.f32 	%f48, 0fB94D4153, %f47, %p12;
	selp.f32 	%f49, 0f3C0885E4, 0f3D2AAABB, %p12;
	fma.rn.f32 	%f50, %f48, %f44, %f49;
	selp.f32 	%f51, 0fBE2AAAA8, 0fBEFFFFFF, %p12;
	fma.rn.f32 	%f52, %f50, %f44, %f51;
	fma.rn.f32 	%f53, %f52, %f46, %f45;
	and.b32  	%r91, %r89, 2;
	setp.eq.s32 	%p13, %r91, 0;
	mov.f32 	%f54, 0f00000000;
	sub.f32 	%f55, %f54, %f53;
	selp.f32 	%f8, %f53, %f55, %p13;
	@%p11 bra 	$L__BB6_17;
	setp.neu.f32 	%p14, %f4, 0f7F800000;
	@%p14 bra 	$L__BB6_12;
	mov.f32 	%f58, 0f00000000;
	mul.rn.f32 	%f164, %f2, %f58;
	mov.b32 	%r152, 0;
	bra.uni 	$L__BB6_17;
$L__BB6_12:
	mov.b32 	%r18, %f2;
	shl.b32 	%r93, %r18, 8;
	or.b32  	%r19, %r93, -2147483648;
	mov.b64 	%rd61, 0;
	mov.b32 	%r149, 0;
	mov.u64 	%rd59, __cudart_i2opi_f;
	mov.u64 	%rd60, %rd2;
$L__BB6_13:
	.pragma "nounroll";
	ld.global.nc.u32 	%r94, [%rd59];
	mad.wide.u32 	%rd32, %r94, %r19, %rd61;
	shr.u64 	%rd61, %rd32, 32;
	st.local.u32 	[%rd60], %rd32;
	add.s32 	%r149, %r149, 1;
	add.s64 	%rd60, %rd60, 4;
	add.s64 	%rd59, %rd59, 4;
	setp.ne.s32 	%p15, %r149, 6;
	@%p15 bra 	$L__BB6_13;
	shr.u32 	%r95, %r18, 23;
	st.local.u32 	[%rd2+24], %rd61;
	and.b32  	%r22, %r95, 31;
	and.b32  	%r96, %r95, 224;
	add.s32 	%r97, %r96, -128;
	shr.u32 	%r98, %r97, 5;
	mul.wide.u32 	%rd33, %r98, 4;
	sub.s64 	%rd16, %rd2, %rd33;
	ld.local.u32 	%r150, [%rd16+24];
	ld.local.u32 	%r151, [%rd16+20];
	setp.eq.s32 	%p16, %r22, 0;
	@%p16 bra 	$L__BB6_16;
	shf.l.wrap.b32 	%r150, %r151, %r150, %r22;
	ld.local.u32 	%r99, [%rd16+16];
	shf.l.wrap.b32 	%r151, %r99, %r151, %r22;
$L__BB6_16:
	shr.u32 	%r100, %r150, 30;
	shf.l.wrap.b32 	%r101, %r151, %r150, 2;
	shl.b32 	%r102, %r151, 2;
	shr.u32 	%r103, %r101, 31;
	add.s32 	%r152, %r103, %r100;
	shr.s32 	%r104, %r101, 31;
	xor.b32  	%r105, %r104, %r101;
	xor.b32  	%r106, %r104, %r102;
	cvt.u64.u32 	%rd34, %r105;
	shl.b64 	%rd35, %rd34, 32;
	cvt.u64.u32 	%rd36, %r106;
	or.b64  	%rd37, %rd35, %rd36;
	cvt.rn.f64.s64 	%fd10, %rd37;
	mul.f64 	%fd11, %fd10, 0d3BF921FB54442D19;
	cvt.rn.f32.f64 	%f56, %fd11;
	neg.f32 	%f57, %f56;
	setp.lt.s32 	%p17, %r101, 0;
	selp.f32 	%f164, %f57, %f56, %p17;
$L__BB6_17:
	mul.rn.f32 	%f60, %f164, %f164;
	and.b32  	%r108, %r152, 1;
	setp.eq.b32 	%p18, %r108, 1;
	selp.f32 	%f61, 0f3F800000, %f164, %p18;
	fma.rn.f32 	%f62, %f60, %f61, 0f00000000;
	fma.rn.f32 	%f63, %f60, 0f37CBAC00, 0fBAB607ED;
	selp.f32 	%f64, %f63, 0fB94D4153, %p18;
	selp.f32 	%f65, 0f3D2AAABB, 0f3C0885E4, %p18;
	fma.rn.f32 	%f66, %f64, %f60, %f65;
	selp.f32 	%f67, 0fBEFFFFFF, 0fBE2AAAA8, %p18;
	fma.rn.f32 	%f68, %f66, %f60, %f67;
	fma.rn.f32 	%f69, %f68, %f62, %f61;
	and.b32  	%r109, %r152, 2;
	setp.eq.s32 	%p19, %r109, 0;
	mov.f32 	%f166, 0f00000000;
	sub.f32 	%f70, %f166, %f69;
	selp.f32 	%f12, %f69, %f70, %p19;
	setp.lt.s32 	%p20, %r57, 1;
	@%p20 bra 	$L__BB6_39;
	cvt.rn.f32.s32 	%f73, %r1;
	mul.f32 	%f74, %f73, %f1;
	sub.f32 	%f75, %f74, %f34;
	mul.f32 	%f13, %f75, %f8;
	mul.f32 	%f14, %f75, %f12;
	mul.lo.s32 	%r31, %r56, %r3;
	and.b32  	%r32, %r57, 3;
	setp.lt.u32 	%p21, %r57, 4;
	mov.b32 	%r155, 0;
	mov.f32 	%f166, 0f00000000;
	@%p21 bra 	$L__BB6_29;
	and.b32  	%r155, %r57, 2147483644;
	mov.b32 	%r153, 0;
	mov.f32 	%f166, 0f00000000;
$L__BB6_20:
	.pragma "nounroll";
	cvt.rn.f32.u32 	%f77, %r153;
	mul.f32 	%f78, %f1, %f77;
	sub.f32 	%f79, %f78, %f34;
	mul.f32 	%f80, %f12, %f79;
	sub.f32 	%f81, %f13, %f80;
	fma.rn.f32 	%f82, %f8, %f79, %f14;
	add.f32 	%f83, %f81, 0f3F800000;
	div.rn.f32 	%f84, %f83, %f1;
	cvt.rzi.s32.f32 	%r35, %f84;
	add.f32 	%f85, %f82, 0f3F800000;
	div.rn.f32 	%f86, %f85, %f1;
	cvt.rzi.s32.f32 	%r36, %f86;
	or.b32  	%r112, %r36, %r35;
	setp.lt.s32 	%p22, %r112, 0;
	max.s32 	%r113, %r35, %r36;
	setp.ge.s32 	%p23, %r113, %r56;
	or.pred  	%p24, %p23, %p22;
	@%p24 bra 	$L__BB6_22;
	add.s32 	%r114, %r36, %r31;
	mad.lo.s32 	%r115, %r114, %r56, %r35;
	mul.wide.s32 	%rd38, %r115, 4;
	add.s64 	%rd39, %rd1, %rd38;
	ld.global.f32 	%f87, [%rd39];
	add.f32 	%f166, %f166, %f87;
$L__BB6_22:
	add.s32 	%r37, %r153, 1;
	cvt.rn.f32.u32 	%f88, %r37;
	mul.f32 	%f89, %f1, %f88;
	sub.f32 	%f90, %f89, %f34;
	mul.f32 	%f91, %f12, %f90;
	sub.f32 	%f92, %f13, %f91;
	fma.rn.f32 	%f93, %f8, %f90, %f14;
	add.f32 	%f94, %f92, 0f3F800000;
	div.rn.f32 	%f95, %f94, %f1;
	cvt.rzi.s32.f32 	%r38, %f95;
	add.f32 	%f96, %f93, 0f3F800000;
	div.rn.f32 	%f97, %f96, %f1;
	cvt.rzi.s32.f32 	%r39, %f97;
	or.b32  	%r116, %r39, %r38;
	setp.lt.s32 	%p25, %r116, 0;
	max.s32 	%r117, %r38, %r39;
	setp.ge.s32 	%p26, %r117, %r56;
	or.pred  	%p27, %p26, %p25;
	@%p27 bra 	$L__BB6_24;
	add.s32 	%r118, %r39, %r31;
	mad.lo.s32 	%r119, %r118, %r56, %r38;
	mul.wide.s32 	%rd40, %r119, 4;
	add.s64 	%rd41, %rd1, %rd40;
	ld.global.f32 	%f98, [%rd41];
	add.f32 	%f166, %f166, %f98;
$L__BB6_24:
	add.s32 	%r40, %r37, 1;
	cvt.rn.f32.u32 	%f99, %r40;
	mul.f32 	%f100, %f1, %f99;
	sub.f32 	%f101, %f100, %f34;
	mul.f32 	%f102, %f12, %f101;
	sub.f32 	%f103, %f13, %f102;
	fma.rn.f32 	%f104, %f8, %f101, %f14;
	add.f32 	%f105, %f103, 0f3F800000;
	div.rn.f32 	%f106, %f105, %f1;
	cvt.rzi.s32.f32 	%r41, %f106;
	add.f32 	%f107, %f104, 0f3F800000;
	div.rn.f32 	%f108, %f107, %f1;
	cvt.rzi.s32.f32 	%r42, %f108;
	or.b32  	%r120, %r42, %r41;
	setp.lt.s32 	%p28, %r120, 0;
	max.s32 	%r121, %r41, %r42;
	setp.ge.s32 	%p29, %r121, %r56;
	or.pred  	%p30, %p29, %p28;
	@%p30 bra 	$L__BB6_26;
	add.s32 	%r122, %r42, %r31;
	mad.lo.s32 	%r123, %r122, %r56, %r41;
	mul.wide.s32 	%rd42, %r123, 4;
	add.s64 	%rd43, %rd1, %rd42;
	ld.global.f32 	%f109, [%rd43];
	add.f32 	%f166, %f166, %f109;
$L__BB6_26:
	add.s32 	%r43, %r40, 1;
	cvt.rn.f32.u32 	%f110, %r43;
	mul.f32 	%f111, %f1, %f110;
	sub.f32 	%f112, %f111, %f34;
	mul.f32 	%f113, %f12, %f112;
	sub.f32 	%f114, %f13, %f113;
	fma.rn.f32 	%f115, %f8, %f112, %f14;
	add.f32 	%f116, %f114, 0f3F800000;
	div.rn.f32 	%f117, %f116, %f1;
	cvt.rzi.s32.f32 	%r44, %f117;
	add.f32 	%f118, %f115, 0f3F800000;
	div.rn.f32 	%f119, %f118, %f1;
	cvt.rzi.s32.f32 	%r45, %f119;
	or.b32  	%r124, %r45, %r44;
	setp.lt.s32 	%p31, %r124, 0;
	max.s32 	%r125, %r44, %r45;
	setp.ge.s32 	%p32, %r125, %r56;
	or.pred  	%p33, %p32, %p31;
	@%p33 bra 	$L__BB6_28;
	add.s32 	%r126, %r45, %r31;
	mad.lo.s32 	%r127, %r126, %r56, %r44;
	mul.wide.s32 	%rd44, %r127, 4;
	add.s64 	%rd45, %rd1, %rd44;
	ld.global.f32 	%f120, [%rd45];
	add.f32 	%f166, %f166, %f120;
$L__BB6_28:
	add.s32 	%r153, %r43, 1;
	setp.ne.s32 	%p34, %r153, %r155;
	@%p34 bra 	$L__BB6_20;
$L__BB6_29:
	setp.eq.s32 	%p35, %r32, 0;
	@%p35 bra 	$L__BB6_39;
	setp.eq.s32 	%p36, %r32, 1;
	@%p36 bra 	$L__BB6_36;
	cvt.rn.f32.u32 	%f122, %r155;
	mul.f32 	%f123, %f1, %f122;
	sub.f32 	%f124, %f123, %f34;
	mul.f32 	%f125, %f12, %f124;
	sub.f32 	%f126, %f13, %f125;
	fma.rn.f32 	%f127, %f8, %f124, %f14;
	add.f32 	%f128, %f126, 0f3F800000;
	div.rn.f32 	%f129, %f128, %f1;
	cvt.rzi.s32.f32 	%r48, %f129;
	add.f32 	%f130, %f127, 0f3F800000;
	div.rn.f32 	%f131, %f130, %f1;
	cvt.rzi.s32.f32 	%r49, %f131;
	or.b32  	%r128, %r49, %r48;
	setp.lt.s32 	%p37, %r128, 0;
	max.s32 	%r129, %r48, %r49;
	setp.ge.s32 	%p38, %r129, %r56;
	or.pred  	%p39, %p38, %p37;
	@%p39 bra 	$L__BB6_33;
	add.s32 	%r130, %r49, %r31;
	mad.lo.s32 	%r131, %r130, %r56, %r48;
	mul.wide.s32 	%rd46, %r131, 4;
	add.s64 	%rd47, %rd1, %rd46;
	ld.global.f32 	%f132, [%rd47];
	add.f32 	%f166, %f166, %f132;
$L__BB6_33:
	add.s32 	%r132, %r155, 1;
	cvt.rn.f32.u32 	%f133, %r132;
	mul.f32 	%f134, %f1, %f133;
	sub.f32 	%f135, %f134, %f34;
	mul.f32 	%f136, %f12, %f135;
	sub.f32 	%f137, %f13, %f136;
	fma.rn.f32 	%f138, %f8, %f135, %f14;
	add.f32 	%f139, %f137, 0f3F800000;
	div.rn.f32 	%f140, %f139, %f1;
	cvt.rzi.s32.f32 	%r50, %f140;
	add.f32 	%f141, %f138, 0f3F800000;
	div.rn.f32 	%f142, %f141, %f1;
	cvt.rzi.s32.f32 	%r51, %f142;
	or.b32  	%r133, %r51, %r50;
	setp.lt.s32 	%p40, %r133, 0;
	max.s32 	%r134, %r50, %r51;
	setp.ge.s32 	%p41, %r134, %r56;
	or.pred  	%p42, %p41, %p40;
	@%p42 bra 	$L__BB6_35;
	add.s32 	%r135, %r51, %r31;
	mad.lo.s32 	%r136, %r135, %r56, %r50;
	mul.wide.s32 	%rd48, %r136, 4;
	add.s64 	%rd49, %rd1, %rd48;
	ld.global.f32 	%f143, [%rd49];
	add.f32 	%f166, %f166, %f143;
$L__BB6_35:
	add.s32 	%r155, %r155, 2;
$L__BB6_36:
	and.b32  	%r137, %r57, 1;
	setp.eq.b32 	%p43, %r137, 1;
	not.pred 	%p44, %p43;
	@%p44 bra 	$L__BB6_39;
	cvt.rn.f32.u32 	%f144, %r155;
	mul.f32 	%f145, %f1, %f144;
	sub.f32 	%f146, %f145, %f34;
	mul.f32 	%f147, %f12, %f146;
	sub.f32 	%f148, %f13, %f147;
	fma.rn.f32 	%f149, %f8, %f146, %f14;
	add.f32 	%f150, %f148, 0f3F800000;
	div.rn.f32 	%f151, %f150, %f1;
	cvt.rzi.s32.f32 	%r54, %f151;
	add.f32 	%f152, %f149, 0f3F800000;
	div.rn.f32 	%f153, %f152, %f1;
	cvt.rzi.s32.f32 	%r55, %f153;
	or.b32  	%r138, %r55, %r54;
	setp.lt.s32 	%p45, %r138, 0;
	max.s32 	%r139, %r54, %r55;
	setp.ge.s32 	%p46, %r139, %r56;
	or.pred  	%p47, %p46, %p45;
	@%p47 bra 	$L__BB6_39;
	add.s32 	%r140, %r55, %r31;
	mad.lo.s32 	%r141, %r140, %r56, %r54;
	mul.wide.s32 	%rd50, %r141, 4;
	add.s64 	%rd51, %rd1, %rd50;
	ld.global.f32 	%f154, [%rd51];
	add.f32 	%f166, %f166, %f154;
$L__BB6_39:
	mul.f32 	%f155, %f166, %f1;
	mad.lo.s32 	%r142, %r59, %r3, %r67;
	mad.lo.s32 	%r143, %r142, %r57, %r1;
	cvta.to.global.u64 	%rd52, %rd19;
	mul.wide.s32 	%rd53, %r143, 4;
	add.s64 	%rd54, %rd52, %rd53;
	ld.global.f32 	%f156, [%rd54];
	setp.gt.f32 	%p48, %f155, 0f00000000;
	setp.lt.f32 	%p49, %f155, 0f00000000;
	selp.f32 	%f157, 0fBF800000, 0f00000000, %p49;
	selp.f32 	%f158, 0f3F800000, %f157, %p48;
	fma.rn.f32 	%f159, %f155, %f155, 0f322BCC76;
	sqrt.rn.f32 	%f160, %f159;
	div.rn.f32 	%f161, %f158, %f160;
	mul.f32 	%f162, %f156, %f161;
	cvta.to.global.u64 	%rd55, %rd18;
	add.s64 	%rd17, %rd55, %rd53;
	st.global.f32 	[%rd17], %f162;
	setp.geu.f32 	%p50, %f162, 0f00000000;
	@%p50 bra 	$L__BB6_41;
	mov.b32 	%r144, 0;
	st.global.u32 	[%rd17], %r144;
$L__BB6_41:
	ret;

}
	// .globl	kernel_backprojectionWithUpdate_2pi
.visible .entry kernel_backprojectionWithUpdate_2pi(
	.param .u64 .ptr .align 1 kernel_backprojectionWithUpdate_2pi_param_0,
	.param .u64 .ptr .align 1 kernel_backprojectionWithUpdate_2pi_param_1,
	.param .u64 .ptr .align 1 kernel_backprojectionWithUpdate_2pi_param_2,
	.param .u32 kernel_backprojectionWithUpdate_2pi_param_3,
	.param .u32 kernel_backprojectionWithUpdate_2pi_param_4,
	.param .u32 kernel_backprojectionWithUpdate_2pi_param_5,
	.param .u32 kernel_backprojectionWithUpdate_2pi_param_6
)
{
	.reg .pred 	%p<32>;
	.reg .b32 	%r<74>;
	.reg .b32 	%f<112>;
	.reg .b64 	%rd<24>;
	.reg .b64 	%fd<10>;

	ld.param.u64 	%rd2, [kernel_backprojectionWithUpdate_2pi_param_0];
	ld.param.u64 	%rd4, [kernel_backprojectionWithUpdate_2pi_param_1];
	ld.param.u64 	%rd3, [kernel_backprojectionWithUpdate_2pi_param_2];
	ld.param.u32 	%r33, [kernel_backprojectionWithUpdate_2pi_param_3];
	ld.param.u32 	%r31, [kernel_backprojectionWithUpdate_2pi_param_4];
	ld.param.u32 	%r32, [kernel_backprojectionWithUpdate_2pi_param_5];
	ld.param.u32 	%r34, [kernel_backprojectionWithUpdate_2pi_param_6];
	cvta.to.global.u64 	%rd1, %rd4;
	add.s32 	%r35, %r31, -1;
	cvt.rn.f64.s32 	%fd1, %r35;
	mov.f64 	%fd2, 0d4000000000000000;
	div.rn.f64 	%fd3, %fd2, %fd1;
	cvt.rn.f32.f64 	%f1, %fd3;
	cvt.rn.f64.s32 	%fd4, %r32;
	mov.f64 	%fd5, 0d401921FB54442D18;
	div.rn.f64 	%fd6, %fd5, %fd4;
	cvt.rn.f32.f64 	%f2, %fd6;
	mov.u32 	%r36, %ntid.x;
	mov.u32 	%r37, %ctaid.x;
	mov.u32 	%r38, %tid.x;
	mad.lo.s32 	%r1, %r36, %r37, %r38;
	mov.u32 	%r39, %ntid.y;
	mov.u32 	%r40, %ctaid.y;
	mov.u32 	%r41, %tid.y;
	mad.lo.s32 	%r42, %r39, %r40, %r41;
	mov.u32 	%r43, %ntid.z;
	mov.u32 	%r44, %ctaid.z;
	mov.u32 	%r45, %tid.z;
	mad.lo.s32 	%r3, %r43, %r44, %r45;
	max.s32 	%r46, %r1, %r42;
	setp.ge.s32 	%p1, %r46, %r33;
	setp.ge.s32 	%p2, %r3, %r34;
	or.pred  	%p3, %p1, %p2;
	@%p3 bra 	$L__BB7_24;
	add.s32 	%r47, %r33, -1;
	cvt.rn.f64.u32 	%fd7, %r47;
	mov.f64 	%fd8, 0d4000000000000000;
	div.rn.f64 	%fd9, %fd8, %fd7;
	cvt.rn.f32.f64 	%f25, %fd9;
	cvt.rn.f32.s32 	%f26, %r1;
	fma.rn.f32 	%f3, %f26, %f25, 0fBF800000;
	cvt.rn.f32.u32 	%f27, %r42;
	fma.rn.f32 	%f4, %f27, %f25, 0fBF800000;
	setp.lt.s32 	%p4, %r32, 1;
	mov.f32 	%f101, 0f00000000;
	@%p4 bra 	$L__BB7_23;
	mul.lo.s32 	%r4, %r32, %r3;
	and.b32  	%r5, %r32, 3;
	setp.lt.u32 	%p5, %r32, 4;
	mov.b32 	%r73, 0;
	mov.f32 	%f101, 0f00000000;
	@%p5 bra 	$L__BB7_13;
	and.b32  	%r73, %r32, 2147483644;
	add.s32 	%r50, %r4, 3;
	mul.lo.s32 	%r7, %r31, %r50;
	shl.b32 	%r8, %r31, 2;
	add.s32 	%r51, %r4, 2;
	mul.lo.s32 	%r9, %r31, %r51;
	mad.lo.s32 	%r10, %r31, %r4, %r31;
	mul.lo.s32 	%r52, %r32, %r31;
	mul.lo.s32 	%r11, %r52, %r3;
	mov.f32 	%f101, 0f00000000;
	mov.b32 	%r70, 0;
	mov.u32 	%r71, %r70;
$L__BB7_4:
	.pragma "nounroll";
	cvt.rn.f32.u32 	%f31, %r71;
	mul.f32 	%f32, %f2, %f31;
	sin.approx.f32 	%f33, %f32;
	cos.approx.f32 	%f34, %f32;
	mul.f32 	%f35, %f3, %f34;
	fma.rn.f32 	%f36, %f4, %f33, %f35;
	add.f32 	%f37, %f36, 0f3F800000;
	div.rn.f32 	%f38, %f37, %f1;
	cvt.rzi.s32.f32 	%r14, %f38;
	setp.lt.s32 	%p6, %r14, 0;
	setp.ge.s32 	%p7, %r14, %r31;
	or.pred  	%p8, %p6, %p7;
	@%p8 bra 	$L__BB7_6;
	add.s32 	%r53, %r11, %r14;
	add.s32 	%r54, %r53, %r70;
	mul.wide.s32 	%rd5, %r54, 4;
	add.s64 	%rd6, %rd1, %rd5;
	ld.global.f32 	%f39, [%rd6];
	add.f32 	%f101, %f101, %f39;
$L__BB7_6:
	add.s32 	%r15, %r71, 1;
	cvt.rn.f32.u32 	%f40, %r15;
	mul.f32 	%f41, %f2, %f40;
	sin.approx.f32 	%f42, %f41;
	cos.approx.f32 	%f43, %f41;
	mul.f32 	%f44, %f3, %f43;
	fma.rn.f32 	%f45, %f4, %f42, %f44;
	add.f32 	%f46, %f45, 0f3F800000;
	div.rn.f32 	%f47, %f46, %f1;
	cvt.rzi.s32.f32 	%r16, %f47;
	setp.lt.s32 	%p9, %r16, 0;
	setp.ge.s32 	%p10, %r16, %r31;
	or.pred  	%p11, %p9, %p10;
	@%p11 bra 	$L__BB7_8;
	add.s32 	%r55, %r10, %r16;
	add.s32 	%r56, %r55, %r70;
	mul.wide.s32 	%rd7, %r56, 4;
	add.s64 	%rd8, %rd1, %rd7;
	ld.global.f32 	%f48, [%rd8];
	add.f32 	%f101, %f101, %f48;
$L__BB7_8:
	add.s32 	%r17, %r15, 1;
	cvt.rn.f32.u32 	%f49, %r17;
	mul.f32 	%f50, %f2, %f49;
	sin.approx.f32 	%f51, %f50;
	cos.approx.f32 	%f52, %f50;
	mul.f32 	%f53, %f3, %f52;
	fma.rn.f32 	%f54, %f4, %f51, %f53;
	add.f32 	%f55, %f54, 0f3F800000;
	div.rn.f32 	%f56, %f55, %f1;
	cvt.rzi.s32.f32 	%r18, %f56;
	setp.lt.s32 	%p12, %r18, 0;
	setp.ge.s32 	%p13, %r18, %r31;
	or.pred  	%p14, %p12, %p13;
	@%p14 bra 	$L__BB7_10;
	add.s32 	%r57, %r9, %r18;
	add.s32 	%r58, %r57, %r70;
	mul.wide.s32 	%rd9, %r58, 4;
	add.s64 	%rd10, %rd1, %rd9;
	ld.global.f32 	%f57, [%rd10];
	add.f32 	%f101, %f101, %f57;
$L__BB7_10:
	add.s32 	%r19, %r17, 1;
	cvt.rn.f32.u32 	%f58, %r19;
	mul.f32 	%f59, %f2, %f58;
	sin.approx.f32 	%f60, %f59;
	cos.approx.f32 	%f61, %f59;
	mul.f32 	%f62, %f3, %f61;
	fma.rn.f32 	%f63, %f4, %f60, %f62;
	add.f32 	%f64, %f63, 0f3F800000;
	div.rn.f32 	%f65, %f64, %f1;
	cvt.rzi.s32.f32 	%r20, %f65;
	setp.lt.s32 	%p15, %r20, 0;
	setp.ge.s32 	%p16, %r20, %r31;
	or.pred  	%p17, %p15, %p16;
	@%p17 bra 	$L__BB7_12;
	add.s32 	%r59, %r7, %r20;
	add.s32 	%r60, %r59, %r70;
	mul.wide.s32 	%rd11, %r60, 4;
	add.s64 	%rd12, %rd1, %rd11;
	ld.global.f32 	%f66, [%rd12];
	add.f32 	%f101, %f101, %f66;
$L__BB7_12:
	add.s32 	%r70, %r70, %r8;
	add.s32 	%r71, %r19, 1;
	setp.ne.s32 	%p18, %r71, %r73;
	@%p18 bra 	$L__BB7_4;
$L__BB7_13:
	setp.eq.s32 	%p19, %r5, 0;
	@%p19 bra 	$L__BB7_23;
	setp.eq.s32 	%p20, %r5, 1;
	@%p20 bra 	$L__BB7_20;
	cvt.rn.f32.u32 	%f68, %r73;
	mul.f32 	%f69, %f2, %f68;
	sin.approx.f32 	%f70, %f69;
	cos.approx.f32 	%f71, %f69;
	mul.f32 	%f72, %f3, %f71;
	fma.rn.f32 	%f73, %f4, %f70, %f72;
	add.f32 	%f74, %f73, 0f3F800000;
	div.rn.f32 	%f75, %f74, %f1;
	cvt.rzi.s32.f32 	%r24, %f75;
	setp.lt.s32 	%p21, %r24, 0;
	setp.ge.s32 	%p22, %r24, %r31;
	or.pred  	%p23, %p21, %p22;
	@%p23 bra 	$L__BB7_17;
	add.s32 	%r61, %r73, %r4;
	mad.lo.s32 	%r62, %r61, %r31, %r24;
	mul.wide.s32 	%rd13, %r62, 4;
	add.s64 	%rd14, %rd1, %rd13;
	ld.global.f32 	%f76, [%rd14];
	add.f32 	%f101, %f101, %f76;
$L__BB7_17:
	add.s32 	%r25, %r73, 1;
	cvt.rn.f32.u32 	%f77, %r25;
	mul.f32 	%f78, %f2, %f77;
	sin.approx.f32 	%f79, %f78;
	cos.approx.f32 	%f80, %f78;
	mul.f32 	%f81, %f3, %f80;
	fma.rn.f32 	%f82, %f4, %f79, %f81;
	add.f32 	%f83, %f82, 0f3F800000;
	div.rn.f32 	%f84, %f83, %f1;
	cvt.rzi.s32.f32 	%r26, %f84;
	setp.lt.s32 	%p24, %r26, 0;
	setp.ge.s32 	%p25, %r26, %r31;
	or.pred  	%p26, %p24, %p25;
	@%p26 bra 	$L__BB7_19;
	add.s32 	%r63, %r25, %r4;
	mad.lo.s32 	%r64, %r63, %r31, %r26;
	mul.wide.s32 	%rd15, %r64, 4;
	add.s64 	%rd16, %rd1, %rd15;
	ld.global.f32 	%f85, [%rd16];
	add.f32 	%f101, %f101, %f85;
$L__BB7_19:
	add.s32 	%r73, %r73, 2;
$L__BB7_20:
	and.b32  	%r65, %r32, 1;
	setp.eq.b32 	%p27, %r65, 1;
	not.pred 	%p28, %p27;
	@%p28 bra 	$L__BB7_23;
	cvt.rn.f32.u32 	%f86, %r73;
	mul.f32 	%f87, %f2, %f86;
	sin.approx.f32 	%f88, %f87;
	cos.approx.f32 	%f89, %f87;
	mul.f32 	%f90, %f3, %f89;
	fma.rn.f32 	%f91, %f4, %f88, %f90;
	add.f32 	%f92, %f91, 0f3F800000;
	div.rn.f32 	%f93, %f92, %f1;
	cvt.rzi.s32.f32 	%r29, %f93;
	setp.lt.s32 	%p29, %r29, 0;
	setp.ge.s32 	%p30, %r29, %r31;
	or.pred  	%p31, %p29, %p30;
	@%p31 bra 	$L__BB7_23;
	add.s32 	%r66, %r73, %r4;
	mad.lo.s32 	%r67, %r66, %r31, %r29;
	mul.wide.s32 	%rd17, %r67, 4;
	add.s64 	%rd18, %rd1, %rd17;
	ld.global.f32 	%f94, [%rd18];
	add.f32 	%f101, %f101, %f94;
$L__BB7_23:
	mad.lo.s32 	%r68, %r33, %r3, %r42;
	mad.lo.s32 	%r69, %r68, %r33, %r1;
	mul.f32 	%f95, %f101, %f2;
	cvta.to.global.u64 	%rd19, %rd2;
	mul.wide.s32 	%rd20, %r69, 4;
	add.s64 	%rd21, %rd19, %rd20;
	ld.global.f32 	%f96, [%rd21];
	mul.f32 	%f97, %f95, %f96;
	cvta.to.global.u64 	%rd22, %rd3;
	add.s64 	%rd23, %rd22, %rd20;
	ld.global.f32 	%f98, [%rd23];
	div.rn.f32 	%f99, %f97, %f98;
	st.global.f32 	[%rd21], %f99;
$L__BB7_24:
	ret;

}
	// .globl	kernel_backprojectionOfOnes_2pi
.visible .entry kernel_backprojectionOfOnes_2pi(
	.param .u64 .ptr .align 1 kernel_backprojectionOfOnes_2pi_param_0,
	.param .u32 kernel_backprojectionOfOnes_2pi_param_1,
	.param .u32 kernel_backprojectionOfOnes_2pi_param_2,
	.param .u32 kernel_backprojectionOfOnes_2pi_param_3,
	.param .u32 kernel_backprojectionOfOnes_2pi_param_4
)
{
	.reg .pred 	%p<19>;
	.reg .b32 	%r<48>;
	.reg .b32 	%f<78>;
	.reg .b64 	%rd<5>;
	.reg .b64 	%fd<10>;

	ld.param.u64 	%rd1, [kernel_backprojectionOfOnes_2pi_param_0];
	ld.param.u32 	%r17, [kernel_backprojectionOfOnes_2pi_param_1];
	ld.param.u32 	%r15, [kernel_backprojectionOfOnes_2pi_param_2];
	ld.param.u32 	%r16, [kernel_backprojectionOfOnes_2pi_param_3];
	ld.param.u32 	%r18, [kernel_backprojectionOfOnes_2pi_param_4];
	add.s32 	%r19, %r15, -1;
	cvt.rn.f64.s32 	%fd1, %r19;
	mov.f64 	%fd2, 0d4000000000000000;
	div.rn.f64 	%fd3, %fd2, %fd1;
	cvt.rn.f32.f64 	%f1, %fd3;
	cvt.rn.f64.s32 	%fd4, %r16;
	mov.f64 	%fd5, 0d401921FB54442D18;
	div.rn.f64 	%fd6, %fd5, %fd4;
	cvt.rn.f32.f64 	%f2, %fd6;
	mov.u32 	%r20, %ntid.x;
	mov.u32 	%r21, %ctaid.x;
	mov.u32 	%r22, %tid.x;
	mad.lo.s32 	%r1, %r20, %r21, %r22;
	mov.u32 	%r23, %ntid.y;
	mov.u32 	%r24, %ctaid.y;
	mov.u32 	%r25, %tid.y;
	mad.lo.s32 	%r26, %r23, %r24, %r25;
	mov.u32 	%r27, %ntid.z;
	mov.u32 	%r28, %ctaid.z;
	mov.u32 	%r29, %tid.z;
	mad.lo.s32 	%r3, %r27, %r28, %r29;
	max.s32 	%r30, %r1, %r26;
	setp.ge.s32 	%p1, %r30, %r17;
	setp.ge.s32 	%p2, %r3, %r18;
	or.pred  	%p3, %p1, %p2;
	@%p3 bra 	$L__BB8_9;
	add.s32 	%r31, %r17, -1;
	cvt.rn.f64.u32 	%fd7, %r31;
	mov.f64 	%fd8, 0d4000000000000000;
	div.rn.f64 	%fd9, %fd8, %fd7;
	cvt.rn.f32.f64 	%f13, %fd9;
	cvt.rn.f32.s32 	%f14, %r1;
	fma.rn.f32 	%f3, %f14, %f13, 0fBF800000;
	cvt.rn.f32.u32 	%f15, %r26;
	fma.rn.f32 	%f4, %f15, %f13, 0fBF800000;
	setp.lt.s32 	%p4, %r16, 1;
	mov.f32 	%f77, 0f00000000;
	@%p4 bra 	$L__BB8_8;
	and.b32  	%r4, %r16, 3;
	setp.lt.u32 	%p5, %r16, 4;
	mov.b32 	%r47, 0;
	mov.f32 	%f77, 0f00000000;
	@%p5 bra 	$L__BB8_5;
	and.b32  	%r47, %r16, 2147483644;
	mov.b32 	%r44, 0;
	mov.f32 	%f77, 0f00000000;
$L__BB8_4:
	cvt.rn.f32.u32 	%f19, %r44;
	mul.f32 	%f20, %f2, %f19;
	sin.approx.f32 	%f21, %f20;
	cos.approx.f32 	%f22, %f20;
	mul.f32 	%f23, %f3, %f22;
	fma.rn.f32 	%f24, %f4, %f21, %f23;
	add.f32 	%f25, %f24, 0f3F800000;
	div.rn.f32 	%f26, %f25, %f1;
	cvt.rzi.s32.f32 	%r34, %f26;
	setp.gt.s32 	%p6, %r34, -1;
	setp.lt.s32 	%p7, %r34, %r15;
	add.f32 	%f27, %f77, 0f3F800000;
	selp.f32 	%f28, %f27, %f77, %p7;
	selp.f32 	%f29, %f28, %f77, %p6;
	add.s32 	%r35, %r44, 1;
	cvt.rn.f32.u32 	%f30, %r35;
	mul.f32 	%f31, %f2, %f30;
	sin.approx.f32 	%f32, %f31;
	cos.approx.f32 	%f33, %f31;
	mul.f32 	%f34, %f3, %f33;
	fma.rn.f32 	%f35, %f4, %f32, %f34;
	add.f32 	%f36, %f35, 0f3F800000;
	div.rn.f32 	%f37, %f36, %f1;
	cvt.rzi.s32.f32 	%r36, %f37;
	setp.gt.s32 	%p8, %r36, -1;
	setp.lt.s32 	%p9, %r36, %r15;
	add.f32 	%f38, %f29, 0f3F800000;
	selp.f32 	%f39, %f38, %f29, %p9;
	selp.f32 	%f40, %f39, %f29, %p8;
	add.s32 	%r37, %r44, 2;
	cvt.rn.f32.u32 	%f41, %r37;
	mul.f32 	%f42, %f2, %f41;
	sin.approx.f32 	%f43, %f42;
	cos.approx.f32 	%f44, %f42;
	mul.f32 	%f45, %f3, %f44;
	fma.rn.f32 	%f46, %f4, %f43, %f45;
	add.f32 	%f47, %f46, 0f3F800000;
	div.rn.f32 	%f48, %f47, %f1;
	cvt.rzi.s32.f32 	%r38, %f48;
	setp.gt.s32 	%p10, %r38, -1;
	setp.lt.s32 	%p11, %r38, %r15;
	add.f32 	%f49, %f40, 0f3F800000;
	selp.f32 	%f50, %f49, %f40, %p11;
	selp.f32 	%f51, %f50, %f40, %p10;
	add.s32 	%r39, %r44, 3;
	cvt.rn.f32.u32 	%f52, %r39;
	mul.f32 	%f53, %f2, %f52;
	sin.approx.f32 	%f54, %f53;
	cos.approx.f32 	%f55, %f53;
	mul.f32 	%f56, %f3, %f55;
	fma.rn.f32 	%f57, %f4, %f54, %f56;
	add.f32 	%f58, %f57, 0f3F800000;
	div.rn.f32 	%f59, %f58, %f1;
	cvt.rzi.s32.f32 	%r40, %f59;
	setp.gt.s32 	%p12, %r40, -1;
	setp.lt.s32 	%p13, %r40, %r15;
	add.f32 	%f60, %f51, 0f3F800000;
	selp.f32 	%f61, %f60, %f51, %p13;
	selp.f32 	%f77, %f61, %f51, %p12;
	add.s32 	%r44, %r44, 4;
	setp.ne.s32 	%p14, %r44, %r47;
	@%p14 bra 	$L__BB8_4;
$L__BB8_5:
	setp.eq.s32 	%p15, %r4, 0;
	@%p15 bra 	$L__BB8_8;
	neg.s32 	%r46, %r4;
$L__BB8_7:
	.pragma "nounroll";
	cvt.rn.f32.u32 	%f62, %r47;
	mul.f32 	%f63, %f2, %f62;
	sin.approx.f32 	%f64, %f63;
	cos.approx.f32 	%f65, %f63;
	mul.f32 	%f66, %f3, %f65;
	fma.rn.f32 	%f67, %f4, %f64, %f66;
	add.f32 	%f68, %f67, 0f3F800000;
	div.rn.f32 	%f69, %f68, %f1;
	cvt.rzi.s32.f32 	%r41, %f69;
	setp.gt.s32 	%p16, %r41, -1;
	setp.lt.s32 	%p17, %r41, %r15;
	add.f32 	%f70, %f77, 0f3F800000;
	selp.f32 	%f71, %f70, %f77, %p17;
	selp.f32 	%f77, %f71, %f77, %p16;
	add.s32 	%r47, %r47, 1;
	add.s32 	%r46, %r46, 1;
	setp.ne.s32 	%p18, %r46, 0;
	@%p18 bra 	$L__BB8_7;
$L__BB8_8:
	mad.lo.s32 	%r42, %r17, %r3, %r26;
	mad.lo.s32 	%r43, %r42, %r17, %r1;
	mul.f32 	%f72, %f77, %f2;
	cvta.to.global.u64 	%rd2, %rd1;
	mul.wide.s32 	%rd3, %r43, 4;
	add.s64 	%rd4, %rd2, %rd3;
	st.global.f32 	[%rd4], %f72;
$L__BB8_9:
	ret;

}
	// .globl	kernel_updateTV_2pi
.visible .entry kernel_updateTV_2pi(
	.param .u64 .ptr .align 1 kernel_updateTV_2pi_param_0,
	.param .u64 .ptr .align 1 kernel_updateTV_2pi_param_1,
	.param .u64 .ptr .align 1 kernel_updateTV_2pi_param_2,
	.param .u32 kernel_updateTV_2pi_param_3,
	.param .u32 kernel_updateTV_2pi_param_4,
	.param .f32 kernel_updateTV_2pi_param_5,
	.param .f32 kernel_updateTV_2pi_param_6
)
{
	.reg .pred 	%p<10>;
	.reg .b32 	%r<31>;
	.reg .b32 	%f<50>;
	.reg .b64 	%rd<15>;
	.reg .b64 	%fd<13>;

	ld.param.u64 	%rd1, [kernel_updateTV_2pi_param_0];
	ld.param.u64 	%rd2, [kernel_updateTV_2pi_param_1];
	ld.param.u64 	%rd3, [kernel_updateTV_2pi_param_2];
	ld.param.u32 	%r5, [kernel_updateTV_2pi_param_3];
	ld.param.u32 	%r6, [kernel_updateTV_2pi_param_4];
	ld.param.f32 	%f1, [kernel_updateTV_2pi_param_5];
	ld.param.f32 	%f2, [kernel_updateTV_2pi_param_6];
	mov.u32 	%r7, %ntid.x;
	mov.u32 	%r8, %ctaid.x;
	mov.u32 	%r9, %tid.x;
	mad.lo.s32 	%r1, %r7, %r8, %r9;
	mov.u32 	%r10, %ntid.y;
	mov.u32 	%r11, %ctaid.y;
	mov.u32 	%r12, %tid.y;
	mad.lo.s32 	%r13, %r10, %r11, %r12;
	mov.u32 	%r14, %ntid.z;
	mov.u32 	%r15, %ctaid.z;
	mov.u32 	%r16, %tid.z;
	mad.lo.s32 	%r3, %r14, %r15, %r16;
	add.s32 	%r17, %r1, 1;
	add.s32 	%r18, %r13, 1;
	max.s32 	%r19, %r17, %r18;
	setp.ge.s32 	%p1, %r19, %r5;
	setp.ge.s32 	%p2, %r3, %r6;
	or.pred  	%p3, %p1, %p2;
	setp.gt.s32 	%p4, %r1, %r5;
	or.pred  	%p5, %p4, %p3;
	setp.gt.s32 	%p6, %r13, %r5;
	or.pred  	%p7, %p5, %p6;
	@%p7 bra 	$L__BB9_2;
	cvta.to.global.u64 	%rd4, %rd1;
	cvta.to.global.u64 	%rd5, %rd3;
	cvta.to.global.u64 	%rd6, %rd2;
	mul.lo.s32 	%r20, %r5, %r3;
	mul.lo.s32 	%r21, %r20, %r5;
	mul.lo.s32 	%r22, %r5, %r13;
	add.s32 	%r23, %r21, %r22;
	add.s32 	%r24, %r23, %r1;
	add.s32 	%r25, %r22, %r5;
	add.s32 	%r26, %r24, %r5;
	mul.wide.s32 	%rd7, %r26, 4;
	add.s64 	%rd8, %rd4, %rd7;
	ld.global.f32 	%f3, [%rd8];
	mul.wide.s32 	%rd9, %r24, 4;
	add.s64 	%rd10, %rd4, %rd9;
	ld.global.f32 	%f4, [%rd10];
	sub.f32 	%f5, %f3, %f4;
	fma.rn.f32 	%f6, %f5, %f5, %f2;
	ld.global.f32 	%f7, [%rd10+4];
	sub.f32 	%f8, %f7, %f4;
	fma.rn.f32 	%f9, %f8, %f8, %f6;
	neg.f32 	%f10, %f1;
	add.s64 	%rd11, %rd5, %rd9;
	ld.global.f32 	%f11, [%rd11];
	mul.f32 	%f12, %f11, %f10;
	sqrt.rn.f32 	%f13, %f9;
	mul.f32 	%f14, %f12, %f13;
	shl.b32 	%r27, %r5, 1;
	sub.s32 	%r28, %r25, %r27;
	add.s32 	%r29, %r21, %r28;
	add.s32 	%r30, %r29, %r1;
	mul.wide.s32 	%rd12, %r30, 4;
	add.s64 	%rd13, %rd4, %rd12;
	ld.global.f32 	%f15, [%rd13];
	sub.f32 	%f16, %f4, %f15;
	mul.f32 	%f17, %f16, %f16;
	ld.global.f32 	%f18, [%rd13+4];
	sub.f32 	%f19, %f18, %f15;
	mul.f32 	%f20, %f19, %f19;
	fma.rn.f32 	%f21, %f2, %f17, %f20;
	mul.f32 	%f22, %f1, %f11;
	sqrt.rn.f32 	%f23, %f21;
	mul.f32 	%f24, %f22, %f23;
	ld.global.f32 	%f25, [%rd8+-4];
	ld.global.f32 	%f26, [%rd10+-4];
	sub.f32 	%f27, %f25, %f26;
	mul.f32 	%f28, %f27, %f27;
	sub.f32 	%f29, %f4, %f26;
	mul.f32 	%f30, %f29, %f29;
	fma.rn.f32 	%f31, %f2, %f28, %f30;
	sqrt.rn.f32 	%f32, %f31;
	mul.f32 	%f33, %f22, %f32;
	add.s64 	%rd14, %rd6, %rd9;
	ld.global.f32 	%f34, [%rd14];
	div.rn.f32 	%f35, %f3, %f14;
	div.rn.f32 	%f36, %f15, %f24;
	sub.f32 	%f37, %f35, %f36;
	div.rn.f32 	%f38, %f7, %f14;
	add.f32 	%f39, %f37, %f38;
	div.rn.f32 	%f40, %f26, %f33;
	sub.f32 	%f41, %f39, %f40;
	mul.f32 	%f42, %f4, %f41;
	sub.f32 	%f43, %f34, %f42;
	cvt.f64.f32 	%fd1, %f4;
	cvt.f64.f32 	%fd2, %f14;
	rcp.rn.f64 	%fd3, %fd2;
	cvt.f64.f32 	%fd4, %f24;
	rcp.rn.f64 	%fd5, %fd4;
	sub.f64 	%fd6, %fd5, %fd3;
	sub.f64 	%fd7, %fd6, %fd3;
	cvt.f64.f32 	%fd8, %f33;
	rcp.rn.f64 	%fd9, %fd8;
	add.f64 	%fd10, %fd7, %fd9;
	fma.rn.f64 	%fd11, %fd10, %fd1, 0d3FF0000000000000;
	setp.gt.f64 	%p8, %fd11, 0d0000000000000000;
	setp.lt.f64 	%p9, %fd11, 0d0000000000000000;
	selp.f32 	%f44, 0fBF800000, 0f00000000, %p9;
	selp.f32 	%f45, 0f3F800000, %f44, %p8;
	fma.rn.f64 	%fd12, %fd11, %fd11, 0d3D71979980000000;
	cvt.rn.f32.f64 	%f46, %fd12;
	sqrt.rn.f32 	%f47, %f46;
	div.rn.f32 	%f48, %f45, %f47;
	mul.f32 	%f49, %f43, %f48;
	st.global.f32 	[%rd10], %f49;
$L__BB9_2:
	ret;

}


// ===== COMPILED SASS (sm_100) =====

	.target	sm_100

	.elftype	@"ET_EXEC"


//--------------------- .note.nv.tkinfo           --------------------------
	.section	.note.nv.tkinfo,"",@"SHT_NOTE"
	.sectionflags	@"SHF_NOTE_NV_TKINFO"
	.tkinfo
        /*0018*/ 	.word	0x00000002
        /*0030*/ 	.string	""
        /*0030*/ 	.string	"ptxas"
        /*0030*/ 	.string	"Cuda compilation tools, release 13.0, V13.0.88"
        /*0030*/ 	.string	"Build cuda_13.0.r13.0/compiler.36424714_0"
        /*0030*/ 	.string	"-arch sm_100 -m 64 "



//--------------------- .note.nv.cuinfo           --------------------------
	.section	.note.nv.cuinfo,"",@"SHT_NOTE"
	.sectionflags	@"SHF_NOTE_NV_CUINFO"
        /*0018*/ 	.short	0x0002
        /*001a*/ 	.short	0x0064
        /*001c*/ 	.short	0x0082
	.zero		2


//--------------------- .nv.info                  --------------------------
	.section	.nv.info,"",@"SHT_CUDA_INFO"
	.align	4


	//----- nvinfo : EIATTR_REGCOUNT
	.align		4
        /*0000*/ 	.byte	0x04, 0x2f
        /*0002*/ 	.short	(.L_2 - .L_1)
	.align		4
.L_1:
        /*0004*/ 	.word	index@(kernel_ones_2pi)
        /*0008*/ 	.word	0x0000000a


	//----- nvinfo : EIATTR_FRAME_SIZE
	.align		4
.L_2:
        /*000c*/ 	.byte	0x04, 0x11
        /*000e*/ 	.short	(.L_4 - .L_3)
	.align		4
.L_3:
        /*0010*/ 	.word	index@(kernel_ones_2pi)
        /*0014*/ 	.word	0x00000000


	//----- nvinfo : EIATTR_REGCOUNT
	.align		4
.L_4:
        /*0018*/ 	.byte	0x04, 0x2f
        /*001a*/ 	.short	(.L_6 - .L_5)
	.align		4
.L_5:
        /*001c*/ 	.word	index@(kernel_flatTimesExp_2pi)
        /*0020*/ 	.word	0x0000000c


	//----- nvinfo : EIATTR_FRAME_SIZE
	.align		4
.L_6:
        /*0024*/ 	.byte	0x04, 0x11
        /*0026*/ 	.short	(.L_8 - .L_7)
	.align		4
.L_7:
        /*0028*/ 	.word	index@(kernel_flatTimesExp_2pi)
        /*002c*/ 	.word	0x00000000


	//----- nvinfo : EIATTR_REGCOUNT
	.align		4
.L_8:
        /*0030*/ 	.byte	0x04, 0x2f
        /*0032*/ 	.short	(.L_10 - .L_9)
	.align		4
.L_9:
        /*0034*/ 	.word	index@(kernel_update_2pi)
        /*0038*/ 	.word	0x00000011


	//----- nvinfo : EIATTR_FRAME_SIZE
	.align		4
.L_10:
        /*003c*/ 	.byte	0x04, 0x11
        /*003e*/ 	.short	(.L_12 - .L_11)
	.align		4
.L_11:
        /*0040*/ 	.word	index@($__internal_14_$__cuda_sm3x_div_rn_noftz_f32_slowpath)
        /*0044*/ 	.word	0x00000000


	//----- nvinfo : EIATTR_FRAME_SIZE
	.align		4
.L_12:
        /*0048*/ 	.byte	0x04, 0x11
        /*004a*/ 	.short	(.L_14 - .L_13)
	.align		4
.L_13:
        /*004c*/ 	.word	index@(kernel_update_2pi)
        /*0050*/ 	.word	0x00000000


	//----- nvinfo : EIATTR_REGCOUNT
	.align		4
.L_14:
        /*0054*/ 	.byte	0x04, 0x2f
        /*0056*/ 	.short	(.L_16 - .L_15)
	.align		4
.L_15:
        /*0058*/ 	.word	index@(kernel_difference_F_2pi)
        /*005c*/ 	.word	0x0000000a


	//----- nvinfo : EIATTR_FRAME_SIZE
	.align		4
.L_16:
        /*0060*/ 	.byte	0x04, 0x11
        /*0062*/ 	.short	(.L_18 - .L_17)
	.align		4
.L_17:
        /*0064*/ 	.word	index@(kernel_difference_F_2pi)
        /*0068*/ 	.word	0x00000000


	//----- nvinfo : EIATTR_REGCOUNT
	.align		4
.L_18:
        /*006c*/ 	.byte	0x04, 0x2f
        /*006e*/ 	.short	(.L_20 - .L_19)
	.align		4
.L_19:
        /*0070*/ 	.word	index@(kernel_backprojection_2pi)
        /*0074*/ 	.word	0x0000001c


	//----- nvinfo : EIATTR_FRAME_SIZE
	.align		4
.L_20:
        /*0078*/ 	.byte	0x04, 0x11
        /*007a*/ 	.short	(.L_22 - .L_21)
	.align		4
.L_21:
        /*007c*/ 	.word	index@($__internal_13_$__cuda_sm3x_div_rn_noftz_f32_slowpath)
        /*0080*/ 	.word	0x00000000


	//----- nvinfo : EIATTR_FRAME_SIZE
	.align		4
.L_22:
        /*0084*/ 	.byte	0x04, 0x11
        /*0086*/ 	.short	(.L_24 - .L_23)
	.align		4
.L_23:
        /*0088*/ 	.word	index@($__internal_12_$__cuda_sm20_div_rn_f64_full)
        /*008c*/ 	.word	0x00000000


	//----- nvinfo : EIATTR_FRAME_SIZE
	.align		4
.L_24:
        /*0090*/ 	.byte	0x04, 0x11
        /*0092*/ 	.short	(.L_26 - .L_25)
	.align		4
.L_25:
        /*0094*/ 	.word	index@(kernel_backprojection_2pi)
        /*0098*/ 	.word	0x00000000


	//----- nvinfo : EIATTR_REGCOUNT
	.align		4
.L_26:
        /*009c*/ 	.byte	0x04, 0x2f
        /*009e*/ 	.short	(.L_28 - .L_27)
	.align		4
.L_27:
        /*00a0*/ 	.word	index@(kernel_radon_2pi)
        /*00a4*/ 	.word	0x0000001c


	//----- nvinfo : EIATTR_FRAME_SIZE
	.align		4
.L_28:
        /*00a8*/ 	.byte	0x04, 0x11
        /*00aa*/ 	.short	(.L_30 - .L_29)
	.align		4
.L_29:
        /*00ac*/ 	.word	index@($__internal_11_$__cuda_sm3x_div_rn_noftz_f32_slowpath)
        /*00b0*/ 	.word	0x00000020


	//----- nvinfo : EIATTR_FRAME_SIZE
	.align		4
.L_30:
        /*00b4*/ 	.byte	0x04, 0x11
        /*00b6*/ 	.short	(.L_32 - .L_31)
	.align		4
.L_31:
        /*00b8*/ 	.word	index@($__internal_10_$__cuda_sm20_div_rn_f64_full)
        /*00bc*/ 	.word	0x00000020


	//----- nvinfo : EIATTR_FRAME_SIZE
	.align		4
.L_32:
        /*00c0*/ 	.byte	0x04, 0x11
        /*00c2*/ 	.short	(.L_34 - .L_33)
	.align		4
.L_33:
        /*00c4*/ 	.word	index@(kernel_radon_2pi)
        /*00c8*/ 	.word	0x00000020


	//----- nvinfo : EIATTR_REGCOUNT
	.align		4
.L_34:
        /*00cc*/ 	.byte	0x04, 0x2f
        /*00ce*/ 	.short	(.L_36 - .L_35)
	.align		4
.L_35:
        /*00d0*/ 	.word	index@(kernel_radonWithDivision_2pi)
        /*00d4*/ 	.word	0x0000001c


	//----- nvinfo : EIATTR_FRAME_SIZE
	.align		4
.L_36:
        /*00d8*/ 	.byte	0x04, 0x11
        /*00da*/ 	.short	(.L_38 - .L_37)
	.align		4
.L_37:
        /*00dc*/ 	.word	index@($__internal_9_$__cuda_sm3x_div_rn_noftz_f32_slowpath)
        /*00e0*/ 	.word	0x00000020


	//----- nvinfo : EIATTR_FRAME_SIZE
	.align		4
.L_38:
        /*00e4*/ 	.byte	0x04, 0x11
        /*00e6*/ 	.short	(.L_40 - .L_39)
	.align		4
.L_39:
        /*00e8*/ 	.word	index@($__internal_8_$__cuda_sm20_sqrt_rn_f32_slowpath)
        /*00ec*/ 	.word	0x00000020


	//----- nvinfo : EIATTR_FRAME_SIZE
	.align		4
.L_40:
        /*00f0*/ 	.byte	0x04, 0x11
        /*00f2*/ 	.short	(.L_42 - .L_41)
	.align		4
.L_41:
        /*00f4*/ 	.word	index@($__internal_7_$__cuda_sm20_div_rn_f64_full)
        /*00f8*/ 	.word	0x00000020


	//----- nvinfo : EIATTR_FRAME_SIZE
	.align		4
.L_42:
        /*00fc*/ 	.byte	0x04, 0x11
        /*00fe*/ 	.short	(.L_44 - .L_43)
	.align		4
.L_43:
        /*0100*/ 	.word	index@(kernel_radonWithDivision_2pi)
        /*0104*/ 	.word	0x00000020


	//----- nvinfo : EIATTR_REGCOUNT
	.align		4
.L_44:
        /*0108*/ 	.byte	0x04, 0x2f
        /*010a*/ 	.short	(.L_46 - .L_45)
	.align		4
.L_45:
        /*010c*/ 	.word	index@(kernel_backprojectionWithUpdate_2pi)
        /*0110*/ 	.word	0x0000001c


	//----- nvinfo : EIATTR_FRAME_SIZE
	.align		4
.L_46:
        /*0114*/ 	.byte	0x04, 0x11
        /*0116*/ 	.short	(.L_48 - .L_47)
	.align		4
.L_47:
        /*0118*/ 	.word	index@($__internal_6_$__cuda_sm3x_div_rn_noftz_f32_slowpath)
        /*011c*/ 	.word	0x00000000


	//----- nvinfo : EIATTR_FRAME_SIZE
	.align		4
.L_48:
        /*0120*/ 	.byte	0x04, 0x11
        /*0122*/ 	.short	(.L_50 - .L_49)
	.align		4
.L_49:
        /*0124*/ 	.word	index@($__internal_5_$__cuda_sm20_div_rn_f64_full)
        /*0128*/ 	.word	0x00000000


	//----- nvinfo : EIATTR_FRAME_SIZE
	.align		4
.L_50:
        /*012c*/ 	.byte	0x04, 0x11
        /*012e*/ 	.short	(.L_52 - .L_51)
	.align		4
.L_51:
        /*0130*/ 	.word	index@(kernel_backprojectionWithUpdate_2pi)
        /*0134*/ 	.word	0x00000000


	//----- nvinfo : EIATTR_REGCOUNT
	.align		4
.L_52:
        /*0138*/ 	.byte	0x04, 0x2f
        /*013a*/ 	.short	(.L_54 - .L_53)
	.align		4
.L_53:
        /*013c*/ 	.word	index@(kernel_backprojectionOfOnes_2pi)
        /*0140*/ 	.word	0x0000001c


	//----- nvinfo : EIATTR_FRAME_SIZE
	.align		4
.L_54:
        /*0144*/ 	.byte	0x04, 0x11
        /*0146*/ 	.short	(.L_56 - .L_55)
	.align		4
.L_55:
        /*0148*/ 	.word	index@($__internal_4_$__cuda_sm3x_div_rn_noftz_f32_slowpath)
        /*014c*/ 	.word	0x00000000


	//----- nvinfo : EIATTR_FRAME_SIZE
	.align		4
.L_56:
        /*0150*/ 	.byte	0x04, 0x11
        /*0152*/ 	.short	(.L_58 - .L_57)
	.align		4
.L_57:
        /*0154*/ 	.word	index@($__internal_3_$__cuda_sm20_div_rn_f64_full)
        /*0158*/ 	.word	0x00000000


	//----- nvinfo : EIATTR_FRAME_SIZE
	.align		4
.L_58:
        /*015c*/ 	.byte	0x04, 0x11
        /*015e*/ 	.short	(.L_60 - .L_59)
	.align		4
.L_59:
        /*0160*/ 	.word	index@(kernel_backprojectionOfOnes_2pi)
        /*0164*/ 	.word	0x00000000


	//----- nvinfo : EIATTR_REGCOUNT
	.align		4
.L_60:
        /*0168*/ 	.byte	0x04, 0x2f
        /*016a*/ 	.short	(.L_62 - .L_61)
	.align		4
.L_61:
        /*016c*/ 	.word	index@(kernel_updateTV_2pi)
        /*0170*/ 	.word	0x00000018


	//----- nvinfo : EIATTR_FRAME_SIZE
	.align		4
.L_62:
        /*0174*/ 	.byte	0x04, 0x11
        /*0176*/ 	.short	(.L_64 - .L_63)
	.align		4
.L_63:
        /*0178*/ 	.word	index@($__internal_2_$__cuda_sm3x_div_rn_noftz_f32_slowpath)
        /*017c*/ 	.word	0x00000000


	//----- nvinfo : EIATTR_FRAME_SIZE
	.align		4
.L_64:
        /*0180*/ 	.byte	0x04, 0x11
        /*0182*/ 	.short	(.L_66 - .L_65)
	.align		4
.L_65:
        /*0184*/ 	.word	index@($__internal_1_$__cuda_sm20_sqrt_rn_f32_slowpath)
        /*0188*/ 	.word	0x00000000


	//----- nvinfo : EIATTR_FRAME_SIZE
	.align		4
.L_66:
        /*018c*/ 	.byte	0x04, 0x11
        /*018e*/ 	.short	(.L_68 - .L_67)
	.align		4
.L_67:
        /*0190*/ 	.word	index@($__internal_0_$__cuda_sm20_dblrcp_rn_slowpath_v3)
        /*0194*/ 	.word	0x00000000


	//----- nvinfo : EIATTR_FRAME_SIZE
	.align		4
.L_68:
        /*0198*/ 	.byte	0x04, 0x11
        /*019a*/ 	.short	(.L_70 - .L_69)
	.align		4
.L_69:
        /*019c*/ 	.word	index@(kernel_updateTV_2pi)
        /*01a0*/ 	.word	0x00000000


	//----- nvinfo : EIATTR_MIN_STACK_SIZE
	.align		4
.L_70:
        /*01a4*/ 	.byte	0x04, 0x12
        /*01a6*/ 	.short	(.L_72 - .L_71)
	.align		4
.L_71:
        /*01a8*/ 	.word	index@(kernel_updateTV_2pi)
        /*01ac*/ 	.word	0x00000000


	//----- nvinfo : EIATTR_MIN_STACK_SIZE
	.align		4
.L_72:
        /*01b0*/ 	.byte	0x04, 0x12
        /*01b2*/ 	.short	(.L_74 - .L_73)
	.align		4
.L_73:
        /*01b4*/ 	.word	index@(kernel_backprojectionOfOnes_2pi)
        /*01b8*/ 	.word	0x00000000


	//----- nvinfo : EIATTR_MIN_STACK_SIZE
	.align		4
.L_74:
        /*01bc*/ 	.byte	0x04, 0x12
        /*01be*/ 	.short	(.L_76 - .L_75)
	.align		4
.L_75:
        /*01c0*/ 	.word	index@(kernel_backprojectionWithUpdate_2pi)
        /*01c4*/ 	.word	0x00000000


	//----- nvinfo : EIATTR_MIN_STACK_SIZE
	.align		4
.L_76:
        /*01c8*/ 	.byte	0x04, 0x12
        /*01ca*/ 	.short	(.L_78 - .L_77)
	.align		4
.L_77:
        /*01cc*/ 	.word	index@(kernel_radonWithDivision_2pi)
        /*01d0*/ 	.word	0x00000020


	//----- nvinfo : EIATTR_MIN_STACK_SIZE
	.align		4
.L_78:
        /*01d4*/ 	.byte	0x04, 0x12
        /*01d6*/ 	.short	(.L_80 - .L_79)
	.align		4
.L_79:
        /*01d8*/ 	.word	index@(kernel_radon_2pi)
        /*01dc*/ 	.word	0x00000020


	//----- nvinfo : EIATTR_MIN_STACK_SIZE
	.align		4
.L_80:
        /*01e0*/ 	.byte	0x04, 0x12
        /*01e2*/ 	.short	(.L_82 - .L_81)
	.align		4
.L_81:
        /*01e4*/ 	.word	index@(kernel_backprojection_2pi)
        /*01e8*/ 	.word	0x00000000


	//----- nvinfo : EIATTR_MIN_STACK_SIZE
	.align		4
.L_82:
        /*01ec*/ 	.byte	0x04, 0x12
        /*01ee*/ 	.short	(.L_84 - .L_83)
	.align		4
.L_83:
        /*01f0*/ 	.word	index@(kernel_difference_F_2pi)
        /*01f4*/ 	.word	0x00000000


	//----- nvinfo : EIATTR_MIN_STACK_SIZE
	.align		4
.L_84:
        /*01f8*/ 	.byte	0x04, 0x12
        /*01fa*/ 	.short	(.L_86 - .L_85)
	.align		4
.L_85:
        /*01fc*/ 	.word	index@(kernel_update_2pi)
        /*0200*/ 	.word	0x00000000


	//----- nvinfo : EIATTR_MIN_STACK_SIZE
	.align		4
.L_86:
        /*0204*/ 	.byte	0x04, 0x12
        /*0206*/ 	.short	(.L_88 - .L_87)
	.align		4
.L_87:
        /*0208*/ 	.word	index@(kernel_flatTimesExp_2pi)
        /*020c*/ 	.word	0x00000000


	//----- nvinfo : EIATTR_MIN_STACK_SIZE
	.align		4
.L_88:
        /*0210*/ 	.byte	0x04, 0x12
        /*0212*/ 	.short	(.L_90 - .L_89)
	.align		4
.L_89:
        /*0214*/ 	.word	index@(kernel_ones_2pi)
        /*0218*/ 	.word	0x00000000
.L_90:


//--------------------- .nv.compat                --------------------------
	.section	.nv.compat,"",@"SHT_CUDA_COMPAT_INFO"
	.align	4
        /*0000*/ 	.byte	0x02, 0x09, 0x00, 0x00, 0x02, 0x02, 0x01, 0x00, 0x02, 0x05, 0x05, 0x00, 0x03, 0x07, 0x01, 0x01
        /*0010*/ 	.byte	0x02, 0x03, 0x00, 0x00, 0x02, 0x06, 0x01, 0x00, 0x04, 0x0b, 0x08, 0x00, 0x01, 0x00, 0x00, 0x00
        /*0020*/ 	.byte	0x00, 0x00, 0x00, 0x00


//--------------------- .nv.info.kernel_updateTV_2pi --------------------------
	.section	.nv.info.kernel_updateTV_2pi,"",@"SHT_CUDA_INFO"
	.sectionflags	@""
	.align	4


	//----- nvinfo : EIATTR_CUDA_API_VERSION
	.align		4
        /*0000*/ 	.byte	0x04, 0x37
        /*0002*/ 	.short	(.L_92 - .L_91)
.L_91:
        /*0004*/ 	.word	0x00000082


	//----- nvinfo : EIATTR_KPARAM_INFO
	.align		4
.L_92:
        /*0008*/ 	.byte	0x04, 0x17
        /*000a*/ 	.short	(.L_94 - .L_93)
.L_93:
        /*000c*/ 	.word	0x00000000
        /*0010*/ 	.short	0x0006
        /*0012*/ 	.short	0x0024
        /*0014*/ 	.byte	0x00, 0xf0, 0x11, 0x00


	//----- nvinfo : EIATTR_KPARAM_INFO
	.align		4
.L_94:
        /*0018*/ 	.byte	0x04, 0x17
        /*001a*/ 	.short	(.L_96 - .L_95)
.L_95:
        /*001c*/ 	.word	0x00000000
        /*0020*/ 	.short	0x0005
        /*0022*/ 	.short	0x0020
        /*0024*/ 	.byte	0x00, 0xf0, 0x11, 0x00


	//----- nvinfo : EIATTR_KPARAM_INFO
	.align		4
.L_96:
        /*0028*/ 	.byte	0x04, 0x17
        /*002a*/ 	.short	(.L_98 - .L_97)
.L_97:
        /*002c*/ 	.word	0x00000000
        /*0030*/ 	.short	0x0004
        /*0032*/ 	.short	0x001c
        /*0034*/ 	.byte	0x00, 0xf0, 0x11, 0x00


	//----- nvinfo : EIATTR_KPARAM_INFO
	.align		4
.L_98:
        /*0038*/ 	.byte	0x04, 0x17
        /*003a*/ 	.short	(.L_100 - .L_99)
.L_99:
        /*003c*/ 	.word	0x00000000
        /*0040*/ 	.short	0x0003
        /*0042*/ 	.short	0x0018
        /*0044*/ 	.byte	0x00, 0xf0, 0x11, 0x00


	//----- nvinfo : EIATTR_KPARAM_INFO
	.align		4
.L_100:
        /*0048*/ 	.byte	0x04, 0x17
        /*004a*/ 	.short	(.L_102 - .L_101)
.L_101:
        /*004c*/ 	.word	0x00000000
        /*0050*/ 	.short	0x0002
        /*0052*/ 	.short	0x0010
        /*0054*/ 	.byte	0x00, 0xf5, 0x21, 0x00


	//----- nvinfo : EIATTR_KPARAM_INFO
	.align		4
.L_102:
        /*0058*/ 	.byte	0x04, 0x17
        /*005a*/ 	.short	(.L_104 - .L_103)
.L_103:
        /*005c*/ 	.word	0x00000000
        /*0060*/ 	.short	0x0001
        /*0062*/ 	.short	0x0008
        /*0064*/ 	.byte	0x00, 0xf5, 0x21, 0x00


	//----- nvinfo : EIATTR_KPARAM_INFO
	.align		4
.L_104:
        /*0068*/ 	.byte	0x04, 0x17
        /*006a*/ 	.short	(.L_106 - .L_105)
.L_105:
        /*006c*/ 	.word	0x00000000
        /*0070*/ 	.short	0x0000
        /*0072*/ 	.short	0x0000
        /*0074*/ 	.byte	0x00, 0xf5, 0x21, 0x00


	//----- nvinfo : EIATTR_SPARSE_MMA_MASK
	.align		4
.L_106:
        /*0078*/ 	.byte	0x03, 0x50
        /*007a*/ 	.short	0x0000


	//----- nvinfo : EIATTR_MAXREG_COUNT
	.align		4
        /*007c*/ 	.byte	0x03, 0x1b
        /*007e*/ 	.short	0x00ff


	//----- nvinfo : EIATTR_MERCURY_ISA_VERSION
	.align		4
        /*0080*/ 	.byte	0x03, 0x5f
        /*0082*/ 	.short	0x0101


	//----- nvinfo : EIATTR_VRC_CTA_INIT_COUNT
	.align		4
        /*0084*/ 	.byte	0x02, 0x4a
	.zero		1
	.zero		1


	//----- nvinfo : EIATTR_EXIT_INSTR_OFFSETS
	.align		4
        /*0088*/ 	.byte	0x04, 0x1c
        /*008a*/ 	.short	(.L_108 - .L_107)


	//   ....[0]....
.L_107:
        /*008c*/ 	.word	0x00000140


	//   ....[1]....
        /*0090*/ 	.word	0x00001150


	//----- nvinfo : EIATTR_CRS_STACK_SIZE
	.align		4
.L_108:
        /*0094*/ 	.byte	0x04, 0x1e
        /*0096*/ 	.short	(.L_110 - .L_109)
.L_109:
        /*0098*/ 	.word	0x00000000


	//----- nvinfo : EIATTR_CBANK_PARAM_SIZE
	.align		4
.L_110:
        /*009c*/ 	.byte	0x03, 0x19
        /*009e*/ 	.short	0x0028


	//----- nvinfo : EIATTR_PARAM_CBANK
	.align		4
        /*00a0*/ 	.byte	0x04, 0x0a
        /*00a2*/ 	.short	(.L_112 - .L_111)
	.align		4
.L_111:
        /*00a4*/ 	.word	index@(.nv.constant0.kernel_updateTV_2pi)
        /*00a8*/ 	.short	0x0380
        /*00aa*/ 	.short	0x0028


	//----- nvinfo : EIATTR_SW_WAR
	.align		4
.L_112:
        /*00ac*/ 	.byte	0x04, 0x36
        /*00ae*/ 	.short	(.L_114 - .L_113)
.L_113:
        /*00b0*/ 	.word	0x00000008
.L_114:


//--------------------- .nv.info.kernel_backprojectionOfOnes_2pi --------------------------
	.section	.nv.info.kernel_backprojectionOfOnes_2pi,"",@"SHT_CUDA_INFO"
	.sectionflags	@""
	.align	4


	//----- nvinfo : EIATTR_CUDA_API_VERSION
	.align		4
        /*0000*/ 	.byte	0x04, 0x37
        /*0002*/ 	.short	(.L_116 - .L_115)
.L_115:
        /*0004*/ 	.word	0x00000082


	//----- nvinfo : EIATTR_KPARAM_INFO
	.align		4
.L_116:
        /*0008*/ 	.byte	0x04, 0x17
        /*000a*/ 	.short	(.L_118 - .L_117)
.L_117:
        /*000c*/ 	.word	0x00000000
        /*0010*/ 	.short	0x0004
        /*0012*/ 	.short	0x0014
        /*0014*/ 	.byte	0x00, 0xf0, 0x11, 0x00


	//----- nvinfo : EIATTR_KPARAM_INFO
	.align		4
.L_118:
        /*0018*/ 	.byte	0x04, 0x17
        /*001a*/ 	.short	(.L_120 - .L_119)
.L_119:
        /*001c*/ 	.word	0x00000000
        /*0020*/ 	.short	0x0003
        /*0022*/ 	.short	0x0010
        /*0024*/ 	.byte	0x00, 0xf0, 0x11, 0x00


	//----- nvinfo : EIATTR_KPARAM_INFO
	.align		4
.L_120:
        /*0028*/ 	.byte	0x04, 0x17
        /*002a*/ 	.short	(.L_122 - .L_121)
.L_121:
        /*002c*/ 	.word	0x00000000
        /*0030*/ 	.short	0x0002
        /*0032*/ 	.short	0x000c
        /*0034*/ 	.byte	0x00, 0xf0, 0x11, 0x00


	//----- nvinfo : EIATTR_KPARAM_INFO
	.align		4
.L_122:
        /*0038*/ 	.byte	0x04, 0x17
        /*003a*/ 	.short	(.L_124 - .L_123)
.L_123:
        /*003c*/ 	.word	0x00000000
        /*0040*/ 	.short	0x0001
        /*0042*/ 	.short	0x0008
        /*0044*/ 	.byte	0x00, 0xf0, 0x11, 0x00


	//----- nvinfo : EIATTR_KPARAM_INFO
	.align		4
.L_124:
        /*0048*/ 	.byte	0x04, 0x17
        /*004a*/ 	.short	(.L_126 - .L_125)
.L_125:
        /*004c*/ 	.word	0x00000000
        /*0050*/ 	.short	0x0000
        /*0052*/ 	.short	0x0000
        /*0054*/ 	.byte	0x00, 0xf5, 0x21, 0x00


	//----- nvinfo : EIATTR_SPARSE_MMA_MASK
	.align		4
.L_126:
        /*0058*/ 	.byte	0x03, 0x50
        /*005a*/ 	.short	0x0000


	//----- nvinfo : EIATTR_MAXREG_COUNT
	.align		4
        /*005c*/ 	.byte	0x03, 0x1b
        /*005e*/ 	.short	0x00ff


	//----- nvinfo : EIATTR_MERCURY_ISA_VERSION
	.align		4
        /*0060*/ 	.byte	0x03, 0x5f
        /*0062*/ 	.short	0x0101


	//----- nvinfo : EIATTR_VRC_CTA_INIT_COUNT
	.align		4
        /*0064*/ 	.byte	0x02, 0x4a
	.zero		1
	.zero		1


	//----- nvinfo : EIATTR_EXIT_INSTR_OFFSETS
	.align		4
        /*0068*/ 	.byte	0x04, 0x1c
        /*006a*/ 	.short	(.L_128 - .L_127)


	//   ....[0]....
.L_127:
        /*006c*/ 	.word	0x00000420


	//   ....[1]....
        /*0070*/ 	.word	0x000010a0


	//----- nvinfo : EIATTR_CRS_STACK_SIZE
	.align		4
.L_128:
        /*0074*/ 	.byte	0x04, 0x1e
        /*0076*/ 	.short	(.L_130 - .L_129)
.L_129:
        /*0078*/ 	.word	0x00000000


	//----- nvinfo : EIATTR_CBANK_PARAM_SIZE
	.align		4
.L_130:
        /*007c*/ 	.byte	0x03, 0x19
        /*007e*/ 	.short	0x0018


	//----- nvinfo : EIATTR_PARAM_CBANK
	.align		4
        /*0080*/ 	.byte	0x04, 0x0a
        /*0082*/ 	.short	(.L_132 - .L_131)
	.align		4
.L_131:
        /*0084*/ 	.word	index@(.nv.constant0.kernel_backprojectionOfOnes_2pi)
        /*0088*/ 	.short	0x0380
        /*008a*/ 	.short	0x0018


	//----- nvinfo : EIATTR_SW_WAR
	.align		4
.L_132:
        /*008c*/ 	.byte	0x04, 0x36
        /*008e*/ 	.short	(.L_134 - .L_133)
.L_133:
        /*0090*/ 	.word	0x00000008
.L_134:


//--------------------- .nv.info.kernel_backprojectionWithUpdate_2pi --------------------------
	.section	.nv.info.kernel_backprojectionWithUpdate_2pi,"",@"SHT_CUDA_INFO"
	.sectionflags	@""
	.align	4


	//----- nvinfo : EIATTR_CUDA_API_VERSION
	.align		4
        /*0000*/ 	.byte	0x04, 0x37
        /*0002*/ 	.short	(.L_136 - .L_135)
.L_135:
        /*0004*/ 	.word	0x00000082


	//----- nvinfo : EIATTR_KPARAM_INFO
	.align		4
.L_136:
        /*0008*/ 	.byte	0x04, 0x17
        /*000a*/ 	.short	(.L_138 - .L_137)
.L_137:
        /*000c*/ 	.word	0x00000000
        /*0010*/ 	.short	0x0006
        /*0012*/ 	.short	0x0024
        /*0014*/ 	.byte	0x00, 0xf0, 0x11, 0x00


	//----- nvinfo : EIATTR_KPARAM_INFO
	.align		4
.L_138:
        /*0018*/ 	.byte	0x04, 0x17
        /*001a*/ 	.short	(.L_140 - .L_139)
.L_139:
        /*001c*/ 	.word	0x00000000
        /*0020*/ 	.short	0x0005
        /*0022*/ 	.short	0x0020
        /*0024*/ 	.byte	0x00, 0xf0, 0x11, 0x00


	//----- nvinfo : EIATTR_KPARAM_INFO
	.align		4
.L_140:
        /*0028*/ 	.byte	0x04, 0x17
        /*002a*/ 	.short	(.L_142 - .L_141)
.L_141:
        /*002c*/ 	.word	0x00000000
        /*0030*/ 	.short	0x0004
        /*0032*/ 	.short	0x001c
        /*0034*/ 	.byte	0x00, 0xf0, 0x11, 0x00


	//----- nvinfo : EIATTR_KPARAM_INFO
	.align		4
.L_142:
        /*0038*/ 	.byte	0x04, 0x17
        /*003a*/ 	.short	(.L_144 - .L_143)
.L_143:
        /*003c*/ 	.word	0x00000000
        /*0040*/ 	.short	0x0003
        /*0042*/ 	.short	0x0018
        /*0044*/ 	.byte	0x00, 0xf0, 0x11, 0x00


	//----- nvinfo : EIATTR_KPARAM_INFO
	.align		4
.L_144:
        /*0048*/ 	.byte	0x04, 0x17
        /*004a*/ 	.short	(.L_146 - .L_145)
.L_145:
        /*004c*/ 	.word	0x00000000
        /*0050*/ 	.short	0x0002
        /*0052*/ 	.short	0x0010
        /*0054*/ 	.byte	0x00, 0xf5, 0x21, 0x00


	//----- nvinfo : EIATTR_KPARAM_INFO
	.align		4
.L_146:
        /*0058*/ 	.byte	0x04, 0x17
        /*005a*/ 	.short	(.L_148 - .L_147)
.L_147:
        /*005c*/ 	.word	0x00000000
        /*0060*/ 	.short	0x0001
        /*0062*/ 	.short	0x0008
        /*0064*/ 	.byte	0x00, 0xf5, 0x21, 0x00


	//----- nvinfo : EIATTR_KPARAM_INFO
	.align		4
.L_148:
        /*0068*/ 	.byte	0x04, 0x17
        /*006a*/ 	.short	(.L_150 - .L_149)
.L_149:
        /*006c*/ 	.word	0x00000000
        /*0070*/ 	.short	0x0000
        /*0072*/ 	.short	0x0000
        /*0074*/ 	.byte	0x00, 0xf5, 0x21, 0x00


	//----- nvinfo : EIATTR_SPARSE_MMA_MASK
	.align		4
.L_150:
        /*0078*/ 	.byte	0x03, 0x50
        /*007a*/ 	.short	0x0000


	//----- nvinfo : EIATTR_MAXREG_COUNT
	.align		4
        /*007c*/ 	.byte	0x03, 0x1b
        /*007e*/ 	.short	0x00ff


	//----- nvinfo : EIATTR_MERCURY_ISA_VERSION
	.align		4
        /*0080*/ 	.byte	0x03, 0x5f
        /*0082*/ 	.short	0x0101


	//----- nvinfo : EIATTR_VRC_CTA_INIT_COUNT
	.align		4
        /*0084*/ 	.byte	0x02, 0x4a
	.zero		1
	.zero		1


	//----- nvinfo : EIATTR_EXIT_INSTR_OFFSETS
	.align		4
        /*0088*/ 	.byte	0x04, 0x1c
        /*008a*/ 	.short	(.L_152 - .L_151)


	//   ....[0]....
.L_151:
        /*008c*/ 	.word	0x00000420


	//   ....[1]....
        /*0090*/ 	.word	0x000017a0


	//----- nvinfo : EIATTR_CRS_STACK_SIZE
	.align		4
.L_152:
        /*0094*/ 	.byte	0x04, 0x1e
        /*0096*/ 	.short	(.L_154 - .L_153)
.L_153:
        /*0098*/ 	.word	0x00000000


	//----- nvinfo : EIATTR_CBANK_PARAM_SIZE
	.align		4
.L_154:
        /*009c*/ 	.byte	0x03, 0x19
        /*009e*/ 	.short	0x0028


	//----- nvinfo : EIATTR_PARAM_CBANK
	.align		4
        /*00a0*/ 	.byte	0x04, 0x0a
        /*00a2*/ 	.short	(.L_156 - .L_155)
	.align		4
.L_155:
        /*00a4*/ 	.word	index@(.nv.constant0.kernel_backprojectionWithUpdate_2pi)
        /*00a8*/ 	.short	0x0380
        /*00aa*/ 	.short	0x0028


	//----- nvinfo : EIATTR_SW_WAR
	.align		4
.L_156:
        /*00ac*/ 	.byte	0x04, 0x36
        /*00ae*/ 	.short	(.L_158 - .L_157)
.L_157:
        /*00b0*/ 	.word	0x00000008
.L_158:


//--------------------- .nv.info.kernel_radonWithDivision_2pi --------------------------
	.section	.nv.info.kernel_radonWithDivision_2pi,"",@"SHT_CUDA_INFO"
	.sectionflags	@""
	.align	4


	//----- nvinfo : EIATTR_CUDA_API_VERSION
	.align		4
        /*0000*/ 	.byte	0x04, 0x37
        /*0002*/ 	.short	(.L_160 - .L_159)
.L_159:
        /*0004*/ 	.word	0x00000082


	//----- nvinfo : EIATTR_KPARAM_INFO
	.align		4
.L_160:
        /*0008*/ 	.byte	0x04, 0x17
        /*000a*/ 	.short	(.L_162 - .L_161)
.L_161:
        /*000c*/ 	.word	0x00000000
        /*0010*/ 	.short	0x0007
        /*0012*/ 	.short	0x0028
        /*0014*/ 	.byte	0x00, 0xf0, 0x11, 0x00


	//----- nvinfo : EIATTR_KPARAM_INFO
	.align		4
.L_162:
        /*0018*/ 	.byte	0x04, 0x17
        /*001a*/ 	.short	(.L_164 - .L_163)
.L_163:
        /*001c*/ 	.word	0x00000000
        /*0020*/ 	.short	0x0006
        /*0022*/ 	.short	0x0024
        /*0024*/ 	.byte	0x00, 0xf0, 0x11, 0x00


	//----- nvinfo : EIATTR_KPARAM_INFO
	.align		4
.L_164:
        /*0028*/ 	.byte	0x04, 0x17
        /*002a*/ 	.short	(.L_166 - .L_165)
.L_165:
        /*002c*/ 	.word	0x00000000
        /*0030*/ 	.short	0x0005
        /*0032*/ 	.short	0x0020
        /*0034*/ 	.byte	0x00, 0xf0, 0x11, 0x00


	//----- nvinfo : EIATTR_KPARAM_INFO
	.align		4
.L_166:
        /*0038*/ 	.byte	0x04, 0x17
        /*003a*/ 	.short	(.L_168 - .L_167)
.L_167:
        /*003c*/ 	.word	0x00000000
        /*0040*/ 	.short	0x0004
        /*0042*/ 	.short	0x001c
        /*0044*/ 	.byte	0x00, 0xf0, 0x11, 0x00


	//----- nvinfo : EIATTR_KPARAM_INFO
	.align		4
.L_168:
        /*0048*/ 	.byte	0x04, 0x17
        /*004a*/ 	.short	(.L_170 - .L_169)
.L_169:
        /*004c*/ 	.word	0x00000000
        /*0050*/ 	.short	0x0003
        /*0052*/ 	.short	0x0018
        /*0054*/ 	.byte	0x00, 0xf0, 0x11, 0x00


	//----- nvinfo : EIATTR_KPARAM_INFO
	.align		4
.L_170:
        /*0058*/ 	.byte	0x04, 0x17
        /*005a*/ 	.short	(.L_172 - .L_171)
.L_171:
        /*005c*/ 	.word	0x00000000
        /*0060*/ 	.short	0x0002
        /*0062*/ 	.short	0x0010
        /*0064*/ 	.byte	0x00, 0xf5, 0x21, 0x00


	//----- nvinfo : EIATTR_KPARAM_INFO
	.align		4
.L_172:
        /*0068*/ 	.byte	0x04, 0x17
        /*006a*/ 	.short	(.L_174 - .L_173)
.L_173:
        /*006c*/ 	.word	0x00000000
        /*0070*/ 	.short	0x0001
        /*0072*/ 	.short	0x0008
        /*0074*/ 	.byte	0x00, 0xf5, 0x21, 0x00


	//----- nvinfo : EIATTR_KPARAM_INFO
	.align		4
.L_174:
        /*0078*/ 	.byte	0x04, 0x17
        /*007a*/ 	.short	(.L_176 - .L_175)
.L_175:
        /*007c*/ 	.word	0x00000000
        /*0080*/ 	.short	0x0000
        /*0082*/ 	.short	0x0000
        /*0084*/ 	.byte	0x00, 0xf5, 0x21, 0x00


	//----- nvinfo : EIATTR_SPARSE_MMA_MASK
	.align		4
.L_176:
        /*0088*/ 	.byte	0x03, 0x50
        /*008a*/ 	.short	0x0000


	//----- nvinfo : EIATTR_MAXREG_COUNT
	.align		4
        /*008c*/ 	.byte	0x03, 0x1b
        /*008e*/ 	.short	0x00ff


	//----- nvinfo : EIATTR_MERCURY_ISA_VERSION
	.align		4
        /*0090*/ 	.byte	0x03, 0x5f
        /*0092*/ 	.short	0x0101


	//----- nvinfo : EIATTR_VRC_CTA_INIT_COUNT
	.align		4
        /*0094*/ 	.byte	0x02, 0x4a
	.zero		1
	.zero		1


	//----- nvinfo : EIATTR_EXIT_INSTR_OFFSETS
	.align		4
        /*0098*/ 	.byte	0x04, 0x1c
        /*009a*/ 	.short	(.L_178 - .L_177)


	//   ....[0]....
.L_177:
        /*009c*/ 	.word	0x00000130


	//   ....[1]....
        /*00a0*/ 	.word	0x00002760


	//   ....[2]....
        /*00a4*/ 	.word	0x00002780


	//----- nvinfo : EIATTR_CRS_STACK_SIZE
	.align		4
.L_178:
        /*00a8*/ 	.byte	0x04, 0x1e
        /*00aa*/ 	.short	(.L_180 - .L_179)
.L_179:
        /*00ac*/ 	.word	0x00000000


	//----- nvinfo : EIATTR_CBANK_PARAM_SIZE
	.align		4
.L_180:
        /*00b0*/ 	.byte	0x03, 0x19
        /*00b2*/ 	.short	0x002c


	//----- nvinfo : EIATTR_PARAM_CBANK
	.align		4
        /*00b4*/ 	.byte	0x04, 0x0a
        /*00b6*/ 	.short	(.L_182 - .L_181)
	.align		4
.L_181:
        /*00b8*/ 	.word	index@(.nv.constant0.kernel_radonWithDivision_2pi)
        /*00bc*/ 	.short	0x0380
        /*00be*/ 	.short	0x002c


	//----- nvinfo : EIATTR_SW_WAR
	.align		4
.L_182:
        /*00c0*/ 	.byte	0x04, 0x36
        /*00c2*/ 	.short	(.L_184 - .L_183)
.L_183:
        /*00c4*/ 	.word	0x00000008
.L_184:


//--------------------- .nv.info.kernel_radon_2pi --------------------------
	.section	.nv.info.kernel_radon_2pi,"",@"SHT_CUDA_INFO"
	.sectionflags	@""
	.align	4


	//----- nvinfo : EIATTR_CUDA_API_VERSION
	.align		4
        /*0000*/ 	.byte	0x04, 0x37
        /*0002*/ 	.short	(.L_186 - .L_185)
.L_185:
        /*0004*/ 	.word	0x00000082


	//----- nvinfo : EIATTR_KPARAM_INFO
	.align		4
.L_186:
        /*0008*/ 	.byte	0x04, 0x17
        /*000a*/ 	.short	(.L_188 - .L_187)
.L_187:
        /*000c*/ 	.word	0x00000000
        /*0010*/ 	.short	0x0006
        /*0012*/ 	.short	0x0020
        /*0014*/ 	.byte	0x00, 0xf0, 0x11, 0x00


	//----- nvinfo : EIATTR_KPARAM_INFO
	.align		4
.L_188:
        /*0018*/ 	.byte	0x04, 0x17
        /*001a*/ 	.short	(.L_190 - .L_189)
.L_189:
        /*001c*/ 	.word	0x00000000
        /*0020*/ 	.short	0x0005
        /*0022*/ 	.short	0x001c
        /*0024*/ 	.byte	0x00, 0xf0, 0x11, 0x00


	//----- nvinfo : EIATTR_KPARAM_INFO
	.align		4
.L_190:
        /*0028*/ 	.byte	0x04, 0x17
        /*002a*/ 	.short	(.L_192 - .L_191)
.L_191:
        /*002c*/ 	.word	0x00000000
        /*0030*/ 	.short	0x0004
        /*0032*/ 	.short	0x0018
        /*0034*/ 	.byte	0x00, 0xf0, 0x11, 0x00


	//----- nvinfo : EIATTR_KPARAM_INFO
	.align		4
.L_192:
        /*0038*/ 	.byte	0x04, 0x17
        /*003a*/ 	.short	(.L_194 - .L_193)
.L_193:
        /*003c*/ 	.word	0x00000000
        /*0040*/ 	.short	0x0003
        /*0042*/ 	.short	0x0014
        /*0044*/ 	.byte	0x00, 0xf0, 0x11, 0x00


	//----- nvinfo : EIATTR_KPARAM_INFO
	.align		4
.L_194:
        /*0048*/ 	.byte	0x04, 0x17
        /*004a*/ 	.short	(.L_196 - .L_195)
.L_195:
        /*004c*/ 	.word	0x00000000
        /*0050*/ 	.short	0x0002
        /*0052*/ 	.short	0x0010
        /*0054*/ 	.byte	0x00, 0xf0, 0x11, 0x00


	//----- nvinfo : EIATTR_KPARAM_INFO
	.align		4
.L_196:
        /*0058*/ 	.byte	0x04, 0x17
        /*005a*/ 	.short	(.L_198 - .L_197)
.L_197:
        /*005c*/ 	.word	0x00000000
        /*0060*/ 	.short	0x0001
        /*0062*/ 	.short	0x0008
        /*0064*/ 	.byte	0x00, 0xf5, 0x21, 0x00


	//----- nvinfo : EIATTR_KPARAM_INFO
	.align		4
.L_198:
        /*0068*/ 	.byte	0x04, 0x17
        /*006a*/ 	.short	(.L_200 - .L_199)
.L_199:
        /*006c*/ 	.word	0x00000000
        /*0070*/ 	.short	0x0000
        /*0072*/ 	.short	0x0000
        /*0074*/ 	.byte	0x00, 0xf5, 0x21, 0x00


	//----- nvinfo : EIATTR_SPARSE_MMA_MASK
	.align		4
.L_200:
        /*0078*/ 	.byte	0x03, 0x50
        /*007a*/ 	.short	0x0000


	//----- nvinfo : EIATTR_MAXREG_COUNT
	.align		4
        /*007c*/ 	.byte	0x03, 0x1b
        /*007e*/ 	.short	0x00ff


	//----- nvinfo : EIATTR_MERCURY_ISA_VERSION
	.align		4
        /*0080*/ 	.byte	0x03, 0x5f
        /*0082*/ 	.short	0x0101


	//----- nvinfo : EIATTR_VRC_CTA_INIT_COUNT
	.align		4
        /*0084*/ 	.byte	0x02, 0x4a
	.zero		1
	.zero		1


	//----- nvinfo : EIATTR_EXIT_INSTR_OFFSETS
	.align		4
        /*0088*/ 	.byte	0x04, 0x1c
        /*008a*/ 	.short	(.L_202 - .L_201)


	//   ....[0]....
.L_201:
        /*008c*/ 	.word	0x00000130


	//   ....[1]....
        /*0090*/ 	.word	0x00002560


	//----- nvinfo : EIATTR_CRS_STACK_SIZE
	.align		4
.L_202:
        /*0094*/ 	.byte	0x04, 0x1e
        /*0096*/ 	.short	(.L_204 - .L_203)
.L_203:
        /*0098*/ 	.word	0x00000000


	//----- nvinfo : EIATTR_CBANK_PARAM_SIZE
	.align		4
.L_204:
        /*009c*/ 	.byte	0x03, 0x19
        /*009e*/ 	.short	0x0024


	//----- nvinfo : EIATTR_PARAM_CBANK
	.align		4
        /*00a0*/ 	.byte	0x04, 0x0a
        /*00a2*/ 	.short	(.L_206 - .L_205)
	.align		4
.L_205:
        /*00a4*/ 	.word	index@(.nv.constant0.kernel_radon_2pi)
        /*00a8*/ 	.short	0x0380
        /*00aa*/ 	.short	0x0024


	//----- nvinfo : EIATTR_SW_WAR
	.align		4
.L_206:
        /*00ac*/ 	.byte	0x04, 0x36
        /*00ae*/ 	.short	(.L_208 - .L_207)
.L_207:
        /*00b0*/ 	.word	0x00000008
.L_208:


//--------------------- .nv.info.kernel_backprojection_2pi --------------------------
	.section	.nv.info.kernel_backprojection_2pi,"",@"SHT_CUDA_INFO"
	.sectionflags	@""
	.align	4


	//----- nvinfo : EIATTR_CUDA_API_VERSION
	.align		4
        /*0000*/ 	.byte	0x04, 0x37
        /*0002*/ 	.short	(.L_210 - .L_209)
.L_209:
        /*0004*/ 	.word	0x00000082


	//----- nvinfo : EIATTR_KPARAM_INFO
	.align		4
.L_210:
        /*0008*/ 	.byte	0x04, 0x17
        /*000a*/ 	.short	(.L_212 - .L_211)
.L_211:
        /*000c*/ 	.word	0x00000000
        /*0010*/ 	.short	0x0005
        /*0012*/ 	.short	0x001c
        /*0014*/ 	.byte	0x00, 0xf0, 0x11, 0x00


	//----- nvinfo : EIATTR_KPARAM_INFO
	.align		4
.L_212:
        /*0018*/ 	.byte	0x04, 0x17
        /*001a*/ 	.short	(.L_214 - .L_213)
.L_213:
        /*001c*/ 	.word	0x00000000
        /*0020*/ 	.short	0x0004
        /*0022*/ 	.short	0x0018
        /*0024*/ 	.byte	0x00, 0xf0, 0x11, 0x00


	//----- nvinfo : EIATTR_KPARAM_INFO
	.align		4
.L_214:
        /*0028*/ 	.byte	0x04, 0x17
        /*002a*/ 	.short	(.L_216 - .L_215)
.L_215:
        /*002c*/ 	.word	0x00000000
        /*0030*/ 	.short	0x0003
        /*0032*/ 	.short	0x0014
        /*0034*/ 	.byte	0x00, 0xf0, 0x11, 0x00


	//----- nvinfo : EIATTR_KPARAM_INFO
	.align		4
.L_216:
        /*0038*/ 	.byte	0x04, 0x17
        /*003a*/ 	.short	(.L_218 - .L_217)
.L_217:
        /*003c*/ 	.word	0x00000000
        /*0040*/ 	.short	0x0002
        /*0042*/ 	.short	0x0010
        /*0044*/ 	.byte	0x00, 0xf0, 0x11, 0x00


	//----- nvinfo : EIATTR_KPARAM_INFO
	.align		4
.L_218:
        /*0048*/ 	.byte	0x04, 0x17
        /*004a*/ 	.short	(.L_220 - .L_219)
.L_219:
        /*004c*/ 	.word	0x00000000
        /*0050*/ 	.short	0x0001
        /*0052*/ 	.short	0x0008
        /*0054*/ 	.byte	0x00, 0xf5, 0x21, 0x00


	//----- nvinfo : EIATTR_KPARAM_INFO
	.align		4
.L_220:
        /*0058*/ 	.byte	0x04, 0x17
        /*005a*/ 	.short	(.L_222 - .L_221)
.L_221:
        /*005c*/ 	.word	0x00000000
        /*0060*/ 	.short	0x0000
        /*0062*/ 	.short	0x0000
        /*0064*/ 	.byte	0x00, 0xf5, 0x21, 0x00


	//----- nvinfo : EIATTR_SPARSE_MMA_MASK
	.align		4
.L_222:
        /*0068*/ 	.byte	0x03, 0x50
        /*006a*/ 	.short	0x0000


	//----- nvinfo : EIATTR_MAXREG_COUNT
	.align		4
        /*006c*/ 	.byte	0x03, 0x1b
        /*006e*/ 	.short	0x00ff


	//----- nvinfo : EIATTR_MERCURY_ISA_VERSION
	.align		4
        /*0070*/ 	.byte	0x03, 0x5f
        /*0072*/ 	.short	0x0101


	//----- nvinfo : EIATTR_VRC_CTA_INIT_COUNT
	.align		4
        /*0074*/ 	.byte	0x02, 0x4a
	.zero		1
	.zero		1


	//----- nvinfo : EIATTR_EXIT_INSTR_OFFSETS
	.align		4
        /*0078*/ 	.byte	0x04, 0x1c
        /*007a*/ 	.short	(.L_224 - .L_223)


	//   ....[0]....
.L_223:
        /*007c*/ 	.word	0x00000430


	//   ....[1]....
        /*0080*/ 	.word	0x000016c0


	//----- nvinfo : EIATTR_CRS_STACK_SIZE
	.align		4
.L_224:
        /*0084*/ 	.byte	0x04, 0x1e
        /*0086*/ 	.short	(.L_226 - .L_225)
.L_225:
        /*0088*/ 	.word	0x00000000


	//----- nvinfo : EIATTR_CBANK_PARAM_SIZE
	.align		4
.L_226:
        /*008c*/ 	.byte	0x03, 0x19
        /*008e*/ 	.short	0x0020


	//----- nvinfo : EIATTR_PARAM_CBANK
	.align		4
        /*0090*/ 	.byte	0x04, 0x0a
        /*0092*/ 	.short	(.L_228 - .L_227)
	.align		4
.L_227:
        /*0094*/ 	.word	index@(.nv.constant0.kernel_backprojection_2pi)
        /*0098*/ 	.short	0x0380
        /*009a*/ 	.short	0x0020


	//----- nvinfo : EIATTR_SW_WAR
	.align		4
.L_228:
        /*009c*/ 	.byte	0x04, 0x36
        /*009e*/ 	.short	(.L_230 - .L_229)
.L_229:
        /*00a0*/ 	.word	0x00000008
.L_230:


//--------------------- .nv.info.kernel_difference_F_2pi --------------------------
	.section	.nv.info.kernel_difference_F_2pi,"",@"SHT_CUDA_INFO"
	.sectionflags	@""
	.align	4


	//----- nvinfo : EIATTR_CUDA_API_VERSION
	.align		4
        /*0000*/ 	.byte	0x04, 0x37
        /*0002*/ 	.short	(.L_232 - .L_231)
.L_231:
        /*0004*/ 	.word	0x00000082


	//----- nvinfo : EIATTR_KPARAM_INFO
	.align		4
.L_232:
        /*0008*/ 	.byte	0x04, 0x17
        /*000a*/ 	.short	(.L_234 - .L_233)
.L_233:
        /*000c*/ 	.word	0x00000000
        /*0010*/ 	.short	0x0003
        /*0012*/ 	.short	0x0014
        /*0014*/ 	.byte	0x00, 0xf0, 0x11, 0x00


	//----- nvinfo : EIATTR_KPARAM_INFO
	.align		4
.L_234:
        /*0018*/ 	.byte	0x04, 0x17
        /*001a*/ 	.short	(.L_236 - .L_235)
.L_235:
        /*001c*/ 	.word	0x00000000
        /*0020*/ 	.short	0x0002
        /*0022*/ 	.short	0x0010
        /*0024*/ 	.byte	0x00, 0xf0, 0x11, 0x00


	//----- nvinfo : EIATTR_KPARAM_INFO
	.align		4
.L_236:
        /*0028*/ 	.byte	0x04, 0x17
        /*002a*/ 	.short	(.L_238 - .L_237)
.L_237:
        /*002c*/ 	.word	0x00000000
        /*0030*/ 	.short	0x0001
        /*0032*/ 	.short	0x0008
        /*0034*/ 	.byte	0x00, 0xf5, 0x21, 0x00


	//----- nvinfo : EIATTR_KPARAM_INFO
	.align		4
.L_238:
        /*0038*/ 	.byte	0x04, 0x17
        /*003a*/ 	.short	(.L_240 - .L_239)
.L_239:
        /*003c*/ 	.word	0x00000000
        /*0040*/ 	.short	0x0000
        /*0042*/ 	.short	0x0000
        /*0044*/ 	.byte	0x00, 0xf5, 0x21, 0x00


	//----- nvinfo : EIATTR_SPARSE_MMA_MASK
	.align		4
.L_240:
        /*0048*/ 	.byte	0x03, 0x50
        /*004a*/ 	.short	0x0000


	//----- nvinfo : EIATTR_MAXREG_COUNT
	.align		4
        /*004c*/ 	.byte	0x03, 0x1b
        /*004e*/ 	.short	0x00ff


	//----- nvinfo : EIATTR_MERCURY_ISA_VERSION
	.align		4
        /*0050*/ 	.byte	0x03, 0x5f
        /*0052*/ 	.short	0x0101


	//----- nvinfo : EIATTR_VRC_CTA_INIT_COUNT
	.align		4
        /*0054*/ 	.byte	0x02, 0x4a
	.zero		1
	.zero		1


	//----- nvinfo : EIATTR_EXIT_INSTR_OFFSETS
	.align		4
        /*0058*/ 	.byte	0x04, 0x1c
        /*005a*/ 	.short	(.L_242 - .L_241)


	//   ....[0]....
.L_241:
        /*005c*/ 	.word	0x00000110


	//   ....[1]....
        /*0060*/ 	.word	0x000001d0


	//----- nvinfo : EIATTR_CBANK_PARAM_SIZE
	.align		4
.L_242:
        /*0064*/ 	.byte	0x03, 0x19
        /*0066*/ 	.short	0x0018


	//----- nvinfo : EIATTR_PARAM_CBANK
	.align		4
        /*0068*/ 	.byte	0x04, 0x0a
        /*006a*/ 	.short	(.L_244 - .L_243)
	.align		4
.L_243:
        /*006c*/ 	.word	index@(.nv.constant0.kernel_difference_F_2pi)
        /*0070*/ 	.short	0x0380
        /*0072*/ 	.short	0x0018


	//----- nvinfo : EIATTR_SW_WAR
	.align		4
.L_244:
        /*0074*/ 	.byte	0x04, 0x36
        /*0076*/ 	.short	(.L_246 - .L_245)
.L_245:
        /*0078*/ 	.word	0x00000008
.L_246:


//--------------------- .nv.info.kernel_update_2pi --------------------------
	.section	.nv.info.kernel_update_2pi,"",@"SHT_CUDA_INFO"
	.sectionflags	@""
	.align	4


	//----- nvinfo : EIATTR_CUDA_API_VERSION
	.align		4
        /*0000*/ 	.byte	0x04, 0x37
        /*0002*/ 	.short	(.L_248 - .L_247)
.L_247:
        /*0004*/ 	.word	0x00000082


	//----- nvinfo : EIATTR_KPARAM_INFO
	.align		4
.L_248:
        /*0008*/ 	.byte	0x04, 0x17
        /*000a*/ 	.short	(.L_250 - .L_249)
.L_249:
        /*000c*/ 	.word	0x00000000
        /*0010*/ 	.short	0x0006
        /*0012*/ 	.short	0x0024
        /*0014*/ 	.byte	0x00, 0xf0, 0x11, 0x00


	//----- nvinfo : EIATTR_KPARAM_INFO
	.align		4
.L_250:
        /*0018*/ 	.byte	0x04, 0x17
        /*001a*/ 	.short	(.L_252 - .L_251)
.L_251:
        /*001c*/ 	.word	0x00000000
        /*0020*/ 	.short	0x0005
        /*0022*/ 	.short	0x0020
        /*0024*/ 	.byte	0x00, 0xf0, 0x11, 0x00


	//----- nvinfo : EIATTR_KPARAM_INFO
	.align		4
.L_252:
        /*0028*/ 	.byte	0x04, 0x17
        /*002a*/ 	.short	(.L_254 - .L_253)
.L_253:
        /*002c*/ 	.word	0x00000000
        /*0030*/ 	.short	0x0004
        /*0032*/ 	.short	0x001c
        /*0034*/ 	.byte	0x00, 0xf0, 0x11, 0x00


	//----- nvinfo : EIATTR_KPARAM_INFO
	.align		4
.L_254:
        /*0038*/ 	.byte	0x04, 0x17
        /*003a*/ 	.short	(.L_256 - .L_255)
.L_255:
        /*003c*/ 	.word	0x00000000
        /*0040*/ 	.short	0x0003
        /*0042*/ 	.short	0x0018
        /*0044*/ 	.byte	0x00, 0xf0, 0x11, 0x00


	//----- nvinfo : EIATTR_KPARAM_INFO
	.align		4
.L_256:
        /*0048*/ 	.byte	0x04, 0x17
        /*004a*/ 	.short	(.L_258 - .L_257)
.L_257:
        /*004c*/ 	.word	0x00000000
        /*0050*/ 	.short	0x0002
        /*0052*/ 	.short	0x0010
        /*0054*/ 	.byte	0x00, 0xf5, 0x21, 0x00


	//----- nvinfo : EIATTR_KPARAM_INFO
	.align		4
.L_258:
        /*0058*/ 	.byte	0x04, 0x17
        /*005a*/ 	.short	(.L_260 - .L_259)
.L_259:
        /*005c*/ 	.word	0x00000000
        /*0060*/ 	.short	0x0001
        /*0062*/ 	.short	0x0008
        /*0064*/ 	.byte	0x00, 0xf5, 0x21, 0x00


	//----- nvinfo : EIATTR_KPARAM_INFO
	.align		4
.L_260:
        /*0068*/ 	.byte	0x04, 0x17
        /*006a*/ 	.short	(.L_262 - .L_261)
.L_261:
        /*006c*/ 	.word	0x00000000
        /*0070*/ 	.short	0x0000
        /*0072*/ 	.short	0x0000
        /*0074*/ 	.byte	0x00, 0xf5, 0x21, 0x00


	//----- nvinfo : EIATTR_SPARSE_MMA_MASK
	.align		4
.L_262:
        /*0078*/ 	.byte	0x03, 0x50
        /*007a*/ 	.short	0x0000


	//----- nvinfo : EIATTR_MAXREG_COUNT
	.align		4
        /*007c*/ 	.byte	0x03, 0x1b
        /*007e*/ 	.short	0x00ff


	//----- nvinfo : EIATTR_MERCURY_ISA_VERSION
	.align		4
        /*0080*/ 	.byte	0x03, 0x5f
        /*0082*/ 	.short	0x0101


	//----- nvinfo : EIATTR_VRC_CTA_INIT_COUNT
	.align		4
        /*0084*/ 	.byte	0x02, 0x4a
	.zero		1
	.zero		1


	//----- nvinfo : EIATTR_EXIT_INSTR_OFFSETS
	.align		4
        /*0088*/ 	.byte	0x04, 0x1c
        /*008a*/ 	.short	(.L_264 - .L_263)


	//   ....[0]....
.L_263:
        /*008c*/ 	.word	0x00000120


	//   ....[1]....
        /*0090*/ 	.word	0x000002e0


	//----- nvinfo : EIATTR_CRS_STACK_SIZE
	.align		4
.L_264:
        /*0094*/ 	.byte	0x04, 0x1e
        /*0096*/ 	.short	(.L_266 - .L_265)
.L_265:
        /*0098*/ 	.word	0x00000000


	//----- nvinfo : EIATTR_CBANK_PARAM_SIZE
	.align		4
.L_266:
        /*009c*/ 	.byte	0x03, 0x19
        /*009e*/ 	.short	0x0028


	//----- nvinfo : EIATTR_PARAM_CBANK
	.align		4
        /*00a0*/ 	.byte	0x04, 0x0a
        /*00a2*/ 	.short	(.L_268 - .L_267)
	.align		4
.L_267:
        /*00a4*/ 	.word	index@(.nv.constant0.kernel_update_2pi)
        /*00a8*/ 	.short	0x0380
        /*00aa*/ 	.short	0x0028


	//----- nvinfo : EIATTR_SW_WAR
	.align		4
.L_268:
        /*00ac*/ 	.byte	0x04, 0x36
        /*00ae*/ 	.short	(.L_270 - .L_269)
.L_269:
        /*00b0*/ 	.word	0x00000008
.L_270:


//--------------------- .nv.info.kernel_flatTimesExp_2pi --------------------------
	.section	.nv.info.kernel_flatTimesExp_2pi,"",@"SHT_CUDA_INFO"
	.sectionflags	@""
	.align	4


	//----- nvinfo : EIATTR_CUDA_API_VERSION
	.align		4
        /*0000*/ 	.byte	0x04, 0x37
        /*0002*/ 	.short	(.L_272 - .L_271)
.L_271:
        /*0004*/ 	.word	0x00000082


	//----- nvinfo : EIATTR_KPARAM_INFO
	.align		4
.L_272:
        /*0008*/ 	.byte	0x04, 0x17
        /*000a*/ 	.short	(.L_274 - .L_273)
.L_273:
        /*000c*/ 	.word	0x00000000
        /*0010*/ 	.short	0x0005
        /*0012*/ 	.short	0x001c
        /*0014*/ 	.byte	0x00, 0xf0, 0x11, 0x00


	//----- nvinfo : EIATTR_KPARAM_INFO
	.align		4
.L_274:
        /*0018*/ 	.byte	0x04, 0x17
        /*001a*/ 	.short	(.L_276 - .L_275)
.L_275:
        /*001c*/ 	.word	0x00000000
        /*0020*/ 	.short	0x0004
        /*0022*/ 	.short	0x0018
        /*0024*/ 	.byte	0x00, 0xf0, 0x11, 0x00


	//----- nvinfo : EIATTR_KPARAM_INFO
	.align		4
.L_276:
        /*0028*/ 	.byte	0x04, 0x17
        /*002a*/ 	.short	(.L_278 - .L_277)
.L_277:
        /*002c*/ 	.word	0x00000000
        /*0030*/ 	.short	0x0003
        /*0032*/ 	.short	0x0014
        /*0034*/ 	.byte	0x00, 0xf0, 0x11, 0x00


	//----- nvinfo : EIATTR_KPARAM_INFO
	.align		4
.L_278:
        /*0038*/ 	.byte	0x04, 0x17
        /*003a*/ 	.short	(.L_280 - .L_279)
.L_279:
        /*003c*/ 	.word	0x00000000
        /*0040*/ 	.short	0x0002
        /*0042*/ 	.short	0x0010
        /*0044*/ 	.byte	0x00, 0xf0, 0x11, 0x00


	//----- nvinfo : EIATTR_KPARAM_INFO
	.align		4
.L_280:
        /*0048*/ 	.byte	0x04, 0x17
        /*004a*/ 	.short	(.L_282 - .L_281)
.L_281:
        /*004c*/ 	.word	0x00000000
        /*0050*/ 	.short	0x0001
        /*0052*/ 	.short	0x0008
        /*0054*/ 	.byte	0x00, 0xf5, 0x21, 0x00


	//----- nvinfo : EIATTR_KPARAM_INFO
	.align		4
.L_282:
        /*0058*/ 	.byte	0x04, 0x17
        /*005a*/ 	.short	(.L_284 - .L_283)
.L_283:
        /*005c*/ 	.word	0x00000000
        /*0060*/ 	.short	0x0000
        /*0062*/ 	.short	0x0000
        /*0064*/ 	.byte	0x00, 0xf5, 0x21, 0x00


	//----- nvinfo : EIATTR_SPARSE_MMA_MASK
	.align		4
.L_284:
        /*0068*/ 	.byte	0x03, 0x50
        /*006a*/ 	.short	0x0000


	//----- nvinfo : EIATTR_MAXREG_COUNT
	.align		4
        /*006c*/ 	.byte	0x03, 0x1b
        /*006e*/ 	.short	0x00ff


	//----- nvinfo : EIATTR_MERCURY_ISA_VERSION
	.align		4
        /*0070*/ 	.byte	0x03, 0x5f
        /*0072*/ 	.short	0x0101


	//----- nvinfo : EIATTR_VRC_CTA_INIT_COUNT
	.align		4
        /*0074*/ 	.byte	0x02, 0x4a
	.zero		1
	.zero		1


	//----- nvinfo : EIATTR_EXIT_INSTR_OFFSETS
	.align		4
        /*0078*/ 	.byte	0x04, 0x1c
        /*007a*/ 	.short	(.L_286 - .L_285)


	//   ....[0]....
.L_285:
        /*007c*/ 	.word	0x00000120


	//   ....[1]....
        /*0080*/ 	.word	0x00000280


	//----- nvinfo : EIATTR_CBANK_PARAM_SIZE
	.align		4
.L_286:
        /*0084*/ 	.byte	0x03, 0x19
        /*0086*/ 	.short	0x0020


	//----- nvinfo : EIATTR_PARAM_CBANK
	.align		4
        /*0088*/ 	.byte	0x04, 0x0a
        /*008a*/ 	.short	(.L_288 - .L_287)
	.align		4
.L_287:
        /*008c*/ 	.word	index@(.nv.constant0.kernel_flatTimesExp_2pi)
        /*0090*/ 	.short	0x0380
        /*0092*/ 	.short	0x0020


	//----- nvinfo : EIATTR_SW_WAR
	.align		4
.L_288:
        /*0094*/ 	.byte	0x04, 0x36
        /*0096*/ 	.short	(.L_290 - .L_289)
.L_289:
        /*0098*/ 	.word	0x00000008
.L_290:


//--------------------- .nv.info.kernel_ones_2pi  --------------------------
	.section	.nv.info.kernel_ones_2pi,"",@"SHT_CUDA_INFO"
	.sectionflags	@""
	.align	4


	//----- nvinfo : EIATTR_CUDA_API_VERSION
	.align		4
        /*0000*/ 	.byte	0x04, 0x37
        /*0002*/ 	.short	(.L_292 - .L_291)
.L_291:
        /*0004*/ 	.word	0x00000082


	//----- nvinfo : EIATTR_KPARAM_INFO
	.align		4
.L_292:
        /*0008*/ 	.byte	0x04, 0x17
        /*000a*/ 	.short	(.L_294 - .L_293)
.L_293:
        /*000c*/ 	.word	0x00000000
        /*0010*/ 	.short	0x0004
        /*0012*/ 	.short	0x0014
        /*0014*/ 	.byte	0x00, 0xf0, 0x11, 0x00


	//----- nvinfo : EIATTR_KPARAM_INFO
	.align		4
.L_294:
        /*0018*/ 	.byte	0x04, 0x17
        /*001a*/ 	.short	(.L_296 - .L_295)
.L_295:
        /*001c*/ 	.word	0x00000000
        /*0020*/ 	.short	0x0003
        /*0022*/ 	.short	0x0010
        /*0024*/ 	.byte	0x00, 0xf0, 0x11, 0x00


	//----- nvinfo : EIATTR_KPARAM_INFO
	.align		4
.L_296:
        /*0028*/ 	.byte	0x04, 0x17
        /*002a*/ 	.short	(.L_298 - .L_297)
.L_297:
        /*002c*/ 	.word	0x00000000
        /*0030*/ 	.short	0x0002
        /*0032*/ 	.short	0x000c
        /*0034*/ 	.byte	0x00, 0xf0, 0x11, 0x00


	//----- nvinfo : EIATTR_KPARAM_INFO
	.align		4
.L_298:
        /*0038*/ 	.byte	0x04, 0x17
        /*003a*/ 	.short	(.L_300 - .L_299)
.L_299:
        /*003c*/ 	.word	0x00000000
        /*0040*/ 	.short	0x0001
        /*0042*/ 	.short	0x0008
        /*0044*/ 	.byte	0x00, 0xf0, 0x11, 0x00


	//----- nvinfo : EIATTR_KPARAM_INFO
	.align		4
.L_300:
        /*0048*/ 	.byte	0x04, 0x17
        /*004a*/ 	.short	(.L_302 - .L_301)
.L_301:
        /*004c*/ 	.word	0x00000000
        /*0050*/ 	.short	0x0000
        /*0052*/ 	.short	0x0000
        /*0054*/ 	.byte	0x00, 0xf5, 0x21, 0x00


	//----- nvinfo : EIATTR_SPARSE_MMA_MASK
	.align		4
.L_302:
        /*0058*/ 	.byte	0x03, 0x50
        /*005a*/ 	.short	0x0000


	//----- nvinfo : EIATTR_MAXREG_COUNT
	.align		4
        /*005c*/ 	.byte	0x03, 0x1b
        /*005e*/ 	.short	0x00ff


	//----- nvinfo : EIATTR_MERCURY_ISA_VERSION
	.align		4
        /*0060*/ 	.byte	0x03, 0x5f
        /*0062*/ 	.short	0x0101


	//----- nvinfo : EIATTR_VRC_CTA_INIT_COUNT
	.align		4
        /*0064*/ 	.byte	0x02, 0x4a
	.zero		1
	.zero		1


	//----- nvinfo : EIATTR_EXIT_INSTR_OFFSETS
	.align		4
        /*0068*/ 	.byte	0x04, 0x1c
        /*006a*/ 	.short	(.L_304 - .L_303)


	//   ....[0]....
.L_303:
        /*006c*/ 	.word	0x00000120


	//   ....[1]....
        /*0070*/ 	.word	0x000001a0


	//----- nvinfo : EIATTR_CBANK_PARAM_SIZE
	.align		4
.L_304:
        /*0074*/ 	.byte	0x03, 0x19
        /*0076*/ 	.short	0x0018


	//----- nvinfo : EIATTR_PARAM_CBANK
	.align		4
        /*0078*/ 	.byte	0x04, 0x0a
        /*007a*/ 	.short	(.L_306 - .L_305)
	.align		4
.L_305:
        /*007c*/ 	.word	index@(.nv.constant0.kernel_ones_2pi)
        /*0080*/ 	.short	0x0380
        /*0082*/ 	.short	0x0018


	//----- nvinfo : EIATTR_SW_WAR
	.align		4
.L_306:
        /*0084*/ 	.byte	0x04, 0x36
        /*0086*/ 	.short	(.L_308 - .L_307)
.L_307:
        /*0088*/ 	.word	0x00000008
.L_308:


//--------------------- .nv.callgraph             --------------------------
	.section	.nv.callgraph,"",@"SHT_CUDA_CALLGRAPH"
	.align	4
	.sectionentsize	8
	.align		4
        /*0000*/ 	.word	0x00000000
	.align		4
        /*0004*/ 	.word	0xffffffff
	.align		4
        /*0008*/ 	.word	0x00000000
	.align		4
        /*000c*/ 	.word	0xfffffffe
	.align		4
        /*0010*/ 	.word	0x00000000
	.align		4
        /*0014*/ 	.word	0xfffffffd
	.align		4
        /*0018*/ 	.word	0x00000000
	.align		4
        /*001c*/ 	.word	0xfffffffc


//--------------------- .nv.constant4             --------------------------
	.section	.nv.constant4,"a",@progbits
	.align	8
	.align		8
.nv.constant4:
        /*0000*/ 	.dword	__cudart_i2opi_f


//--------------------- .text.kernel_updateTV_2pi --------------------------
	.section	.text.kernel_updateTV_2pi,"ax",@progbits
	.align	128
        .global         kernel_updateTV_2pi
        .type           kernel_updateTV_2pi,@function
        .size           kernel_updateTV_2pi,(.L_x_312 - kernel_updateTV_2pi)
        .other          kernel_updateTV_2pi,@"STO_CUDA_ENTRY STV_DEFAULT"
kernel_updateTV_2pi:
.text.kernel_updateTV_2pi:
[----:B------:R-:W-:Y:S01]  /*0000*/  LDC R1, c[0x0][0x37c] ;  /* 0x0000df00ff017b82 */ /* 0x000fe20000000800 */
[----:B------:R-:W0:Y:S01]  /*0010*/  S2R R11, SR_CTAID.Y ;  /* 0x00000000000b7919 */ /* 0x000e220000002600 */
[----:B------:R-:W1:Y:S06]  /*0020*/  LDCU UR4, c[0x0][0x360] ;  /* 0x00006c00ff0477ac */ /* 0x000e6c0008000800 */
[----:B------:R-:W2:Y:S01]  /*0030*/  LDC.64 R4, c[0x0][0x398] ;  /* 0x0000e600ff047b82 */ /* 0x000ea20000000a00 */
[----:B------:R-:W0:Y:S01]  /*0040*/  S2R R2, SR_TID.Y ;  /* 0x0000000000027919 */ /* 0x000e220000002200 */
[----:B------:R-:W0:Y:S01]  /*0050*/  LDCU UR5, c[0x0][0x364] ;  /* 0x00006c80ff0577ac */ /* 0x000e220008000800 */
[----:B------:R-:W3:Y:S01]  /*0060*/  S2R R14, SR_CTAID.Z ;  /* 0x00000000000e7919 */ /* 0x000ee20000002700 */
[----:B------:R-:W3:Y:S01]  /*0070*/  LDCU UR6, c[0x0][0x368] ;  /* 0x00006d00ff0677ac */ /* 0x000ee20008000800 */
[----:B------:R-:W3:Y:S01]  /*0080*/  S2R R7, SR_TID.Z ;  /* 0x0000000000077919 */ /* 0x000ee20000002300 */
[----:B------:R-:W1:Y:S01]  /*0090*/  S2R R3, SR_CTAID.X ;  /* 0x0000000000037919 */ /* 0x000e620000002500 */
[----:B------:R-:W1:Y:S01]  /*00a0*/  S2R R0, SR_TID.X ;  /* 0x0000000000007919 */ /* 0x000e620000002100 */
[----:B0-----:R-:W-:-:S02]  /*00b0*/  IMAD R11, R11, UR5, R2 ;  /* 0x000000050b0b7c24 */ /* 0x001fc4000f8e0202 */
[----:B---3--:R-:W-:-:S05]  /*00c0*/  IMAD R14, R14, UR6, R7 ;  /* 0x000000060e0e7c24 */ /* 0x008fca000f8e0207 */
[----:B--2---:R-:W-:Y:S01]  /*00d0*/  ISETP.GE.AND P0, PT, R14, R5, PT ;  /* 0x000000050e00720c */ /* 0x004fe20003f06270 */
[----:B-1----:R-:W-:Y:S01]  /*00e0*/  IMAD R3, R3, UR4, R0 ;  /* 0x0000000403037c24 */ /* 0x002fe2000f8e0200 */
[----:B------:R-:W-:-:S04]  /*00f0*/  IADD3 R0, PT, PT, R11, 0x1, RZ ;  /* 0x000000010b007810 */ /* 0x000fc80007ffe0ff */
[----:B------:R-:W-:-:S04]  /*0100*/  VIADDMNMX R5, R3, 0x1, R0, !PT ;  /* 0x0000000103057846 */ /* 0x000fc80007800100 */
[----:B------:R-:W-:-:S04]  /*0110*/  ISETP.GE.OR P0, PT, R5, R4, P0 ;  /* 0x000000040500720c */ /* 0x000fc80000706670 */
[----:B------:R-:W-:-:S04]  /*0120*/  ISETP.GT.OR P0, PT, R3, R4, P0 ;  /* 0x000000040300720c */ /* 0x000fc80000704670 */
[----:B------:R-:W-:-:S13]  /*0130*/  ISETP.GT.OR P0, PT, R11, R4, P0 ;  /* 0x000000040b00720c */ /* 0x000fda0000704670 */
[----:B------:R-:W-:Y:S05]  /*0140*/  @P0 EXIT ;  /* 0x000000000000094d */ /* 0x000fea0003800000 */
[----:B------:R-:W0:Y:S01]  /*0150*/  LDC.64 R12, c[0x0][0x380] ;  /* 0x0000e000ff0c7b82 */ /* 0x000e220000000a00 */
[----:B------:R-:W1:Y:S01]  /*0160*/  LDCU.64 UR4, c[0x0][0x358] ;  /* 0x00006b00ff0477ac */ /* 0x000e620008000a00 */
[-C--:B------:R-:W-:Y:S01]  /*0170*/  IMAD R17, R14, R4.reuse, R11 ;  /* 0x000000040e117224 */ /* 0x080fe200078e020b */
[----:B------:R-:W2:Y:S03]  /*0180*/  LDCU.64 UR6, c[0x0][0x3a0] ;  /* 0x00007400ff0677ac */ /* 0x000ea60008000a00 */
[----:B------:R-:W-:Y:S02]  /*0190*/  IMAD R17, R17, R4, R3 ;  /* 0x0000000411117224 */ /* 0x000fe400078e0203 */
[----:B------:R-:W3:Y:S02]  /*01a0*/  LDC.64 R18, c[0x0][0x390] ;  /* 0x0000e400ff127b82 */ /* 0x000ee40000000a00 */
[----:B------:R-:W-:-:S02]  /*01b0*/  IMAD.IADD R5, R17, 0x1, R4 ;  /* 0x0000000111057824 */ /* 0x000fc400078e0204 */
[----:B0-----:R-:W-:-:S04]  /*01c0*/  IMAD.WIDE R6, R17, 0x4, R12 ;  /* 0x0000000411067825 */ /* 0x001fc800078e020c */
[----:B------:R-:W-:Y:S01]  /*01d0*/  IMAD.WIDE R12, R5, 0x4, R12 ;  /* 0x00000004050c7825 */ /* 0x000fe200078e020c */
[----:B-1----:R-:W4:Y:S04]  /*01e0*/  LDG.E R9, desc[UR4][R6.64] ;  /* 0x0000000406097981 */ /* 0x002f28000c1e1900 */
[----:B------:R-:W4:Y:S04]  /*01f0*/  LDG.E R2, desc[UR4][R12.64] ;  /* 0x000000040c027981 */ /* 0x000f28000c1e1900 */
[----:B------:R-:W5:Y:S01]  /*0200*/  LDG.E R0, desc[UR4][R6.64+0x4] ;  /* 0x0000040406007981 */ /* 0x000f62000c1e1900 */
[----:B---3--:R-:W-:-:S05]  /*0210*/  IMAD.WIDE R18, R17, 0x4, R18 ;  /* 0x0000000411127825 */ /* 0x008fca00078e0212 */
[----:B------:R-:W3:Y:S01]  /*0220*/  LDG.E R8, desc[UR4][R18.64] ;  /* 0x0000000412087981 */ /* 0x000ee2000c1e1900 */
[----:B------:R-:W-:Y:S01]  /*0230*/  BSSY.RECONVERGENT B0, `(.L_x_0) ;  /* 0x0000014000007945 */ /* 0x000fe20003800200 */
[-C--:B------:R-:W-:Y:S02]  /*0240*/  IMAD R14, R14, R4.reuse, RZ ;  /* 0x000000040e0e7224 */ /* 0x080fe400078e02ff */
[----:B------:R-:W-:Y:S02]  /*0250*/  IMAD R16, R11, R4, R4 ;  /* 0x000000040b107224 */ /* 0x000fe400078e0204 */
[----:B----4-:R-:W-:Y:S01]  /*0260*/  FADD R5, R2, -R9 ;  /* 0x8000000902057221 */ /* 0x010fe20000000000 */
[----:B-----5:R-:W-:-:S03]  /*0270*/  FADD R10, -R9, R0 ;  /* 0x00000000090a7221 */ /* 0x020fc60000000100 */
[----:B--2---:R-:W-:-:S04]  /*0280*/  FFMA R5, R5, R5, UR7 ;  /* 0x0000000705057e23 */ /* 0x004fc80008000005 */
[----:B------:R-:W-:-:S04]  /*0290*/  FFMA R5, R10, R10, R5 ;  /* 0x0000000a0a057223 */ /* 0x000fc80000000005 */
[----:B------:R0:W1:Y:S01]  /*02a0*/  MUFU.RSQ R10, R5 ;  /* 0x00000005000a7308 */ /* 0x0000620000001400 */
[----:B------:R-:W-:-:S04]  /*02b0*/  IADD3 R15, PT, PT, R5, -0xd000000, RZ ;  /* 0xf3000000050f7810 */ /* 0x000fc80007ffe0ff */
[----:B------:R-:W-:Y:S01]  /*02c0*/  ISETP.GT.U32.AND P0, PT, R15, 0x727fffff, PT ;  /* 0x727fffff0f00780c */ /* 0x000fe20003f04070 */
[----:B---3--:R-:W-:-:S12]  /*02d0*/  FMUL R15, R8, -UR6 ;  /* 0x80000006080f7c20 */ /* 0x008fd80008400000 */
[----:B01----:R-:W-:Y:S05]  /*02e0*/  @!P0 BRA `(.L_x_1) ;  /* 0x0000000000108947 */ /* 0x003fea0003800000 */
[----:B------:R-:W-:-:S07]  /*02f0*/  MOV R10, 0x310 ;  /* 0x00000310000a7802 */ /* 0x000fce0000000f00 */
[----:B------:R-:W-:Y:S05]  /*0300*/  CALL.REL.NOINC `($__internal_1_$__cuda_sm20_sqrt_rn_f32_slowpath) ;  /* 0x0000001000387944 */ /* 0x000fea0003c00000 */
[----:B------:R-:W-:Y:S01]  /*0310*/  IMAD.MOV.U32 R10, RZ, RZ, R5 ;  /* 0x000000ffff0a7224 */ /* 0x000fe200078e0005 */
[----:B------:R-:W-:Y:S06]  /*0320*/  BRA `(.L_x_2) ;  /* 0x0000000000107947 */ /* 0x000fec0003800000 */
.L_x_1:
[----:B------:R-:W-:Y:S01]  /*0330*/  FMUL.FTZ R4, R5, R10 ;  /* 0x0000000a05047220 */ /* 0x000fe20000410000 */
[----:B------:R-:W-:-:S03]  /*0340*/  FMUL.FTZ R10, R10, 0.5 ;  /* 0x3f0000000a0a7820 */ /* 0x000fc60000410000 */
[----:B------:R-:W-:-:S04]  /*0350*/  FFMA R5, -R4, R4, R5 ;  /* 0x0000000404057223 */ /* 0x000fc80000000105 */
[----:B------:R-:W-:-:S07]  /*0360*/  FFMA R10, R5, R10, R4 ;  /* 0x0000000a050a7223 */ /* 0x000fce0000000004 */
.L_x_2:
[----:B------:R-:W-:Y:S05]  /*0370*/  BSYNC.RECONVERGENT B0 ;  /* 0x0000000000007941 */ /* 0x000fea0003800200 */
.L_x_0:
[----:B------:R-:W0:Y:S01]  /*0380*/  LDCU UR6, c[0x0][0x398] ;  /* 0x00007300ff0677ac */ /* 0x000e220008000800 */
[----:B------:R-:W1:Y:S01]  /*0390*/  LDC.64 R4, c[0x0][0x380] ;  /* 0x0000e000ff047b82 */ /* 0x000e620000000a00 */
[----:B0-----:R-:W-:-:S05]  /*03a0*/  IADD3 R11, PT, PT, RZ, -UR6, RZ ;  /* 0x80000006ff0b7c10 */ /* 0x001fca000fffe0ff */
[----:B------:R-:W-:-:S04]  /*03b0*/  IMAD R11, R11, 0x2, R16 ;  /* 0x000000020b0b7824 */ /* 0x000fc800078e0210 */
[----:B------:R-:W-:Y:S01]  /*03c0*/  IMAD R14, R14, UR6, R11 ;  /* 0x000000060e0e7c24 */ /* 0x000fe2000f8e020b */
[----:B------:R-:W0:Y:S04]  /*03d0*/  LDCU.64 UR6, c[0x0][0x3a0] ;  /* 0x00007400ff0677ac */ /* 0x000e280008000a00 */
[----:B------:R-:W-:-:S05]  /*03e0*/  IADD3 R3, PT, PT, R3, R14, RZ ;  /* 0x0000000e03037210 */ /* 0x000fca0007ffe0ff */
[----:B-1----:R-:W-:-:S05]  /*03f0*/  IMAD.WIDE R4, R3, 0x4, R4 ;  /* 0x0000000403047825 */ /* 0x002fca00078e0204 */
[----:B------:R-:W2:Y:S04]  /*0400*/  LDG.E R3, desc[UR4][R4.64] ;  /* 0x0000000404037981 */ /* 0x000ea8000c1e1900 */
[----:B------:R-:W3:Y:S01]  /*0410*/  LDG.E R14, desc[UR4][R4.64+0x4] ;  /* 0x00000404040e7981 */ /* 0x000ee2000c1e1900 */
[----:B------:R-:W-:Y:S01]  /*0420*/  BSSY.RECONVERGENT B0, `(.L_x_3) ;  /* 0x0000014000007945 */ /* 0x000fe20003800200 */
[----:B------:R-:W-:Y:S01]  /*0430*/  FMUL R15, R15, R10 ;  /* 0x0000000a0f0f7220 */ /* 0x000fe20000400000 */
[----:B--2---:R-:W-:Y:S01]  /*0440*/  FADD R11, R9, -R3 ;  /* 0x80000003090b7221 */ /* 0x004fe20000000000 */
[----:B---3--:R-:W-:-:S03]  /*0450*/  FADD R14, -R3, R14 ;  /* 0x0000000e030e7221 */ /* 0x008fc60000000100 */
[----:B------:R-:W-:Y:S01]  /*0460*/  FMUL R11, R11, R11 ;  /* 0x0000000b0b0b7220 */ /* 0x000fe20000400000 */
[----:B------:R-:W-:-:S04]  /*0470*/  FMUL R14, R14, R14 ;  /* 0x0000000e0e0e7220 */ /* 0x000fc80000400000 */
[----:B0-----:R-:W-:-:S04]  /*0480*/  FFMA R11, R11, UR7, R14 ;  /* 0x000000070b0b7c23 */ /* 0x001fc8000800000e */
[----:B------:R-:W-:Y:S01]  /*0490*/  VIADD R14, R11, 0xf3000000 ;  /* 0xf30000000b0e7836 */ /* 0x000fe20000000000 */
[----:B------:R0:W1:Y:S04]  /*04a0*/  MUFU.RSQ R16, R11 ;  /* 0x0000000b00107308 */ /* 0x0000680000001400 */
[----:B------:R-:W-:Y:S01]  /*04b0*/  ISETP.GT.U32.AND P0, PT, R14, 0x727fffff, PT ;  /* 0x727fffff0e00780c */ /* 0x000fe20003f04070 */
[----:B------:R-:W-:-:S12]  /*04c0*/  FMUL R14, R8, UR6 ;  /* 0x00000006080e7c20 */ /* 0x000fd80008400000 */
[----:B01----:R-:W-:Y:S05]  /*04d0*/  @!P0 BRA `(.L_x_4) ;  /* 0x0000000000108947 */ /* 0x003fea0003800000 */
[----:B------:R-:W-:Y:S02]  /*04e0*/  MOV R5, R11 ;  /* 0x0000000b00057202 */ /* 0x000fe40000000f00 */
[----:B------:R-:W-:-:S07]  /*04f0*/  MOV R10, 0x510 ;  /* 0x00000510000a7802 */ /* 0x000fce0000000f00 */
[----:B------:R-:W-:Y:S05]  /*0500*/  CALL.REL.NOINC `($__internal_1_$__cuda_sm20_sqrt_rn_f32_slowpath) ;  /* 0x0000000c00b87944 */ /* 0x000fea0003c00000 */
[----:B------:R-:W-:Y:S05]  /*0510*/  BRA `(.L_x_5) ;  /* 0x0000000000107947 */ /* 0x000fea0003800000 */
.L_x_4:
[----:B------:R-:W-:Y:S01]  /*0520*/  FMUL.FTZ R4, R11, R16 ;  /* 0x000000100b047220 */ /* 0x000fe20000410000 */
[----:B------:R-:W-:-:S03]  /*0530*/  FMUL.FTZ R16, R16, 0.5 ;  /* 0x3f00000010107820 */ /* 0x000fc60000410000 */
[----:B------:R-:W-:-:S04]  /*0540*/  FFMA R5, -R4, R4, R11 ;  /* 0x0000000404057223 */ /* 0x000fc8000000010b */
[----:B------:R-:W-:-:S07]  /*0550*/  FFMA R5, R5, R16, R4 ;  /* 0x0000001005057223 */ /* 0x000fce0000000004 */
.L_x_5:
[----:B------:R-:W-:Y:S05]  /*0560*/  BSYNC.RECONVERGENT B0 ;  /* 0x0000000000007941 */ /* 0x000fea0003800200 */
.L_x_3:
[----:B------:R-:W2:Y:S01]  /*0570*/  LDG.E R13, desc[UR4][R12.64+-0x4] ;  /* 0xfffffc040c0d7981 */ /* 0x000ea2000c1e1900 */
[----:B------:R-:W0:Y:S03]  /*0580*/  LDCU UR6, c[0x0][0x3a4] ;  /* 0x00007480ff0677ac */ /* 0x000e260008000800 */
[----:B------:R-:W2:Y:S01]  /*0590*/  LDG.E R4, desc[UR4][R6.64+-0x4] ;  /* 0xfffffc0406047981 */ /* 0x000ea2000c1e1900 */
[----:B------:R-:W-:Y:S01]  /*05a0*/  BSSY.RECONVERGENT B0, `(.L_x_6) ;  /* 0x0000013000007945 */ /* 0x000fe20003800200 */
[--C-:B--2---:R-:W-:Y:S01]  /*05b0*/  FADD R8, R13, -R4.reuse ;  /* 0x800000040d087221 */ /* 0x104fe20000000000 */
[----:B------:R-:W-:-:S03]  /*05c0*/  FADD R10, R9, -R4 ;  /* 0x80000004090a7221 */ /* 0x000fc60000000000 */
[----:B------:R-:W-:Y:S01]  /*05d0*/  FMUL R8, R8, R8 ;  /* 0x0000000808087220 */ /* 0x000fe20000400000 */
[----:B------:R-:W-:-:S04]  /*05e0*/  FMUL R11, R10, R10 ;  /* 0x0000000a0a0b7220 */ /* 0x000fc80000400000 */
[----:B0-----:R-:W-:-:S04]  /*05f0*/  FFMA R11, R8, UR6, R11 ;  /* 0x00000006080b7c23 */ /* 0x001fc8000800000b */
[----:B------:R-:W-:Y:S01]  /*0600*/  VIADD R8, R11, 0xf3000000 ;  /* 0xf30000000b087836 */ /* 0x000fe20000000000 */
[----:B------:R0:W1:Y:S04]  /*0610*/  MUFU.RSQ R10, R11 ;  /* 0x0000000b000a7308 */ /* 0x0000680000001400 */
[----:B------:R-:W-:Y:S01]  /*0620*/  ISETP.GT.U32.AND P0, PT, R8, 0x727fffff, PT ;  /* 0x727fffff0800780c */ /* 0x000fe20003f04070 */
[----:B------:R-:W-:-:S12]  /*0630*/  FMUL R8, R14, R5 ;  /* 0x000000050e087220 */ /* 0x000fd80000400000 */
[----:B01----:R-:W-:Y:S05]  /*0640*/  @!P0 BRA `(.L_x_7) ;  /* 0x0000000000108947 */ /* 0x003fea0003800000 */
[----:B------:R-:W-:Y:S02]  /*0650*/  MOV R5, R11 ;  /* 0x0000000b00057202 */ /* 0x000fe40000000f00 */
[----:B------:R-:W-:-:S07]  /*0660*/  MOV R10, 0x680 ;  /* 0x00000680000a7802 */ /* 0x000fce0000000f00 */
[----:B------:R-:W-:Y:S05]  /*0670*/  CALL.REL.NOINC `($__internal_1_$__cuda_sm20_sqrt_rn_f32_slowpath) ;  /* 0x0000000c005c7944 */ /* 0x000fea0003c00000 */
[----:B------:R-:W-:Y:S05]  /*0680*/  BRA `(.L_x_8) ;  /* 0x0000000000107947 */ /* 0x000fea0003800000 */
.L_x_7:
[----:B------:R-:W-:Y:S01]  /*0690*/  FMUL.FTZ R12, R11, R10 ;  /* 0x0000000a0b0c7220 */ /* 0x000fe20000410000 */
[----:B------:R-:W-:-:S03]  /*06a0*/  FMUL.FTZ R10, R10, 0.5 ;  /* 0x3f0000000a0a7820 */ /* 0x000fc60000410000 */
[----:B------:R-:W-:-:S04]  /*06b0*/  FFMA R5, -R12, R12, R11 ;  /* 0x0000000c0c057223 */ /* 0x000fc8000000010b */
[----:B------:R-:W-:-:S07]  /*06c0*/  FFMA R5, R5, R10, R12 ;  /* 0x0000000a05057223 */ /* 0x000fce000000000c */
.L_x_8:
[----:B------:R-:W-:Y:S05]  /*06d0*/  BSYNC.RECONVERGENT B0 ;  /* 0x0000000000007941 */ /* 0x000fea0003800200 */
.L_x_6:
[----:B------:R-:W0:Y:S02]  /*06e0*/  LDC.64 R10, c[0x0][0x388] ;  /* 0x0000e200ff0a7b82 */ /* 0x000e240000000a00 */
[----:B0-----:R-:W-:-:S05]  /*06f0*/  IMAD.WIDE R16, R17, 0x4, R10 ;  /* 0x0000000411107825 */ /* 0x001fca00078e020a */
[----:B------:R0:W5:Y:S01]  /*0700*/  LDG.E R10, desc[UR4][R16.64] ;  /* 0x00000004100a7981 */ /* 0x000162000c1e1900 */
[----:B------:R-:W1:Y:S01]  /*0710*/  MUFU.RCP R12, R15 ;  /* 0x0000000f000c7308 */ /* 0x000e620000001000 */
[----:B------:R-:W-:Y:S07]  /*0720*/  BSSY.RECONVERGENT B0, `(.L_x_9) ;  /* 0x000000d000007945 */ /* 0x000fee0003800200 */
[----:B------:R-:W2:Y:S01]  /*0730*/  FCHK P0, R2, R15 ;  /* 0x0000000f02007302 */ /* 0x000ea20000000000 */
[----:B-1----:R-:W-:-:S04]  /*0740*/  FFMA R11, -R15, R12, 1 ;  /* 0x3f8000000f0b7423 */ /* 0x002fc8000000010c */
[----:B------:R-:W-:Y:S01]  /*0750*/  FFMA R13, R12, R11, R12 ;  /* 0x0000000b0c0d7223 */ /* 0x000fe2000000000c */
[----:B------:R-:W-:-:S03]  /*0760*/  FMUL R11, R14, R5 ;  /* 0x000000050e0b7220 */ /* 0x000fc60000400000 */
[----:B------:R-:W-:-:S04]  /*0770*/  FFMA R12, R2, R13, RZ ;  /* 0x0000000d020c7223 */ /* 0x000fc800000000ff */
[----:B------:R-:W-:-:S04]  /*0780*/  FFMA R18, -R15, R12, R2 ;  /* 0x0000000c0f127223 */ /* 0x000fc80000000102 */
[----:B------:R-:W-:Y:S01]  /*0790*/  FFMA R12, R13, R18, R12 ;  /* 0x000000120d0c7223 */ /* 0x000fe2000000000c */
[----:B0-2---:R-:W-:Y:S06]  /*07a0*/  @!P0 BRA `(.L_x_10) ;  /* 0x0000000000108947 */ /* 0x005fec0003800000 */
[----:B------:R-:W-:Y:S01]  /*07b0*/  IMAD.MOV.U32 R5, RZ, RZ, R15 ;  /* 0x000000ffff057224 */ /* 0x000fe200078e000f */
[----:B------:R-:W-:-:S07]  /*07c0*/  MOV R14, 0x7e0 ;  /* 0x000007e0000e7802 */ /* 0x000fce0000000f00 */
[----:B-----5:R-:W-:Y:S05]  /*07d0*/  CALL.REL.NOINC `($__internal_2_$__cuda_sm3x_div_rn_noftz_f32_slowpath) ;  /* 0x0000000c005c7944 */ /* 0x020fea0003c00000 */
[----:B------:R-:W-:-:S07]  /*07e0*/  MOV R12, R2 ;  /* 0x00000002000c7202 */ /* 0x000fce0000000f00 */
.L_x_10:
[----:B------:R-:W-:Y:S05]  /*07f0*/  BSYNC.RECONVERGENT B0 ;  /* 0x0000000000007941 */ /* 0x000fea0003800200 */
.L_x_9:
[----:B------:R-:W0:Y:S01]  /*0800*/  MUFU.RCP R5, R8 ;  /* 0x0000000800057308 */ /* 0x000e220000001000 */
[----:B------:R-:W-:Y:S07]  /*0810*/  BSSY.RECONVERGENT B0, `(.L_x_11) ;  /* 0x000000d000007945 */ /* 0x000fee0003800200 */
[----:B------:R-:W1:Y:S01]  /*0820*/  FCHK P0, R3, R8 ;  /* 0x0000000803007302 */ /* 0x000e620000000000 */
[----:B0-----:R-:W-:-:S04]  /*0830*/  FFMA R2, -R8, R5, 1 ;  /* 0x3f80000008027423 */ /* 0x001fc80000000105 */
[----:B------:R-:W-:-:S04]  /*0840*/  FFMA R2, R5, R2, R5 ;  /* 0x0000000205027223 */ /* 0x000fc80000000005 */
[----:B------:R-:W-:-:S04]  /*0850*/  FFMA R5, R3, R2, RZ ;  /* 0x0000000203057223 */ /* 0x000fc800000000ff */
[----:B------:R-:W-:-:S04]  /*0860*/  FFMA R13, -R8, R5, R3 ;  /* 0x00000005080d7223 */ /* 0x000fc80000000103 */
[----:B------:R-:W-:Y:S01]  /*0870*/  FFMA R5, R2, R13, R5 ;  /* 0x0000000d02057223 */ /* 0x000fe20000000005 */
[----:B-1----:R-:W-:Y:S06]  /*0880*/  @!P0 BRA `(.L_x_12) ;  /* 0x0000000000148947 */ /* 0x002fec0003800000 */
[----:B------:R-:W-:Y:S01]  /*0890*/  IMAD.MOV.U32 R2, RZ, RZ, R3 ;  /* 0x000000ffff027224 */ /* 0x000fe200078e0003 */
[----:B------:R-:W-:Y:S02]  /*08a0*/  MOV R5, R8 ;  /* 0x0000000800057202 */ /* 0x000fe40000000f00 */
[----:B------:R-:W-:-:S07]  /*08b0*/  MOV R14, 0x8d0 ;  /* 0x000008d0000e7802 */ /* 0x000fce0000000f00 */
[----:B-----5:R-:W-:Y:S05]  /*08c0*/  CALL.REL.NOINC `($__internal_2_$__cuda_sm3x_div_rn_noftz_f32_slowpath) ;  /* 0x0000000c00207944 */ /* 0x020fea0003c00000 */
[----:B------:R-:W-:-:S07]  /*08d0*/  IMAD.MOV.U32 R5, RZ, RZ, R2 ;  /* 0x000000ffff057224 */ /* 0x000fce00078e0002 */
.L_x_12:
[----:B------:R-:W-:Y:S05]  /*08e0*/  BSYNC.RECONVERGENT B0 ;  /* 0x0000000000007941 */ /* 0x000fea0003800200 */
.L_x_11:
[----:B------:R-:W0:Y:S01]  /*08f0*/  MUFU.RCP R2, R15 ;  /* 0x0000000f00027308 */ /* 0x000e220000001000 */
[----:B------:R-:W-:Y:S01]  /*0900*/  BSSY.RECONVERGENT B0, `(.L_x_13) ;  /* 0x000000e000007945 */ /* 0x000fe20003800200 */
[----:B------:R-:W-:-:S06]  /*0910*/  FADD R12, -R5, R12 ;  /* 0x0000000c050c7221 */ /* 0x000fcc0000000100 */
[----:B------:R-:W1:Y:S01]  /*0920*/  FCHK P0, R0, R15 ;  /* 0x0000000f00007302 */ /* 0x000e620000000000 */
[----:B0-----:R-:W-:-:S04]  /*0930*/  FFMA R3, -R15, R2, 1 ;  /* 0x3f8000000f037423 */ /* 0x001fc80000000102 */
[----:B------:R-:W-:-:S04]  /*0940*/  FFMA R13, R2, R3, R2 ;  /* 0x00000003020d7223 */ /* 0x000fc80000000002 */
[----:B------:R-:W-:-:S04]  /*0950*/  FFMA R2, R0, R13, RZ ;  /* 0x0000000d00027223 */ /* 0x000fc800000000ff */
[----:B------:R-:W-:-:S04]  /*0960*/  FFMA R3, -R15, R2, R0 ;  /* 0x000000020f037223 */ /* 0x000fc80000000100 */
[----:B------:R-:W-:Y:S01]  /*0970*/  FFMA R3, R13, R3, R2 ;  /* 0x000000030d037223 */ /* 0x000fe20000000002 */
[----:B-1----:R-:W-:Y:S06]  /*0980*/  @!P0 BRA `(.L_x_14) ;  /* 0x0000000000148947 */ /* 0x002fec0003800000 */
[----:B------:R-:W-:Y:S01]  /*0990*/  MOV R2, R0 ;  /* 0x0000000000027202 */ /* 0x000fe20000000f00 */
[----:B------:R-:W-:Y:S01]  /*09a0*/  IMAD.MOV.U32 R5, RZ, RZ, R15 ;  /* 0x000000ffff057224 */ /* 0x000fe200078e000f */
[----:B------:R-:W-:-:S07]  /*09b0*/  MOV R14, 0x9d0 ;  /* 0x000009d0000e7802 */ /* 0x000fce0000000f00 */
[----:B-----5:R-:W-:Y:S05]  /*09c0*/  CALL.REL.NOINC `($__internal_2_$__cuda_sm3x_div_rn_noftz_f32_slowpath) ;  /* 0x0000000800e07944 */ /* 0x020fea0003c00000 */
[----:B------:R-:W-:-:S07]  /*09d0*/  MOV R3, R2 ;  /* 0x0000000200037202 */ /* 0x000fce0000000f00 */
.L_x_14:
[----:B------:R-:W-:Y:S05]  /*09e0*/  BSYNC.RECONVERGENT B0 ;  /* 0x0000000000007941 */ /* 0x000fea0003800200 */
.L_x_13:
[----:B------:R-:W0:Y:S01]  /*09f0*/  MUFU.RCP R0, R11 ;  /* 0x0000000b00007308 */ /* 0x000e220000001000 */
[----:B------:R-:W-:Y:S07]  /*0a00*/  BSSY.RECONVERGENT B0, `(.L_x_15) ;  /* 0x000000e000007945 */ /* 0x000fee0003800200 */
[----:B------:R-:W1:Y:S01]  /*0a10*/  FCHK P0, R4, R11 ;  /* 0x0000000b04007302 */ /* 0x000e620000000000 */
[----:B0-----:R-:W-:-:S04]  /*0a20*/  FFMA R5, -R11, R0, 1 ;  /* 0x3f8000000b057423 */ /* 0x001fc80000000100 */
[----:B------:R-:W-:Y:S01]  /*0a30*/  FFMA R5, R0, R5, R0 ;  /* 0x0000000500057223 */ /* 0x000fe20000000000 */
[----:B------:R-:W-:-:S03]  /*0a40*/  FADD R0, R12, R3 ;  /* 0x000000030c007221 */ /* 0x000fc60000000000 */
        /* <DEDUP_REMOVED lines=9> */
.L_x_16:
[----:B------:R-:W-:Y:S05]  /*0ae0*/  BSYNC.RECONVERGENT B0 ;  /* 0x0000000000007941 */ /* 0x000fea0003800200 */
.L_x_15:
[----:B------:R-:W0:Y:S01]  /*0af0*/  F2F.F64.F32 R4, R15 ;  /* 0x0000000f00047310 */ /* 0x000e220000201800 */
[----:B------:R-:W-:Y:S01]  /*0b00*/  FADD R0, R0, -R19 ;  /* 0x8000001300007221 */ /* 0x000fe20000000000 */
[----:B------:R-:W-:Y:S03]  /*0b10*/  BSSY.RECONVERGENT B0, `(.L_x_17) ;  /* 0x0000013000007945 */ /* 0x000fe60003800200 */
[----:B-----5:R-:W-:-:S03]  /*0b20*/  FFMA R0, -R9, R0, R10 ;  /* 0x0000000009007223 */ /* 0x020fc6000000010a */
[----:B0-----:R-:W0:Y:S01]  /*0b30*/  MUFU.RCP64H R3, R5 ;  /* 0x0000000500037308 */ /* 0x001e220000001800 */
[----:B------:R-:W-:-:S04]  /*0b40*/  IADD3 R2, PT, PT, R5, 0x300402, RZ ;  /* 0x0030040205027810 */ /* 0x000fc80007ffe0ff */
[----:B------:R-:W-:Y:S02]  /*0b50*/  FSETP.GEU.AND P0, PT, |R2|, 5.8789094863358348022e-39, PT ;  /* 0x004004020200780b */ /* 0x000fe40003f0e200 */
[----:B0-----:R-:W-:-:S08]  /*0b60*/  DFMA R12, -R4, R2, 1 ;  /* 0x3ff00000040c742b */ /* 0x001fd00000000102 */
[----:B------:R-:W-:-:S08]  /*0b70*/  DFMA R12, R12, R12, R12 ;  /* 0x0000000c0c0c722b */ /* 0x000fd0000000000c */
[----:B------:R-:W-:-:S08]  /*0b80*/  DFMA R12, R2, R12, R2 ;  /* 0x0000000c020c722b */ /* 0x000fd00000000002 */
[----:B------:R-:W-:-:S08]  /*0b90*/  DFMA R16, -R4, R12, 1 ;  /* 0x3ff000000410742b */ /* 0x000fd0000000010c */
[----:B------:R-:W-:Y:S01]  /*0ba0*/  DFMA R2, R12, R16, R12 ;  /* 0x000000100c02722b */ /* 0x000fe2000000000c */
[----:B------:R-:W-:Y:S10]  /*0bb0*/  @P0 BRA `(.L_x_18) ;  /* 0x0000000000200947 */ /* 0x000ff40003800000 */
[----:B------:R-:W-:Y:S01]  /*0bc0*/  LOP3.LUT R16, R5, 0x7fffffff, RZ, 0xc0, !PT ;  /* 0x7fffffff05107812 */ /* 0x000fe200078ec0ff */
[----:B------:R-:W-:Y:S01]  /*0bd0*/  IMAD.MOV.U32 R12, RZ, RZ, R4 ;  /* 0x000000ffff0c7224 */ /* 0x000fe200078e0004 */
[----:B------:R-:W-:Y:S02]  /*0be0*/  MOV R13, R5 ;  /* 0x00000005000d7202 */ /* 0x000fe40000000f00 */
[----:B------:R-:W-:Y:S01]  /*0bf0*/  MOV R10, 0xc20 ;  /* 0x00000c20000a7802 */ /* 0x000fe20000000f00 */
[----:B------:R-:W-:-:S07]  /*0c00*/  VIADD R16, R16, 0xfff00000 ;  /* 0xfff0000010107836 */ /* 0x000fce0000000000 */
[----:B------:R-:W-:Y:S05]  /*0c10*/  CALL.REL.NOINC `($__internal_0_$__cuda_sm20_dblrcp_rn_slowpath_v3) ;  /* 0x0000000400507944 */ /* 0x000fea0003c00000 */
[----:B------:R-:W-:Y:S01]  /*0c20*/  MOV R2, R16 ;  /* 0x0000001000027202 */ /* 0x000fe20000000f00 */
[----:B------:R-:W-:-:S07]  /*0c30*/  IMAD.MOV.U32 R3, RZ, RZ, R17 ;  /* 0x000000ffff037224 */ /* 0x000fce00078e0011 */
.L_x_18:
[----:B------:R-:W-:Y:S05]  /*0c40*/  BSYNC.RECONVERGENT B0 ;  /* 0x0000000000007941 */ /* 0x000fea0003800200 */
.L_x_17:
[----:B------:R-:W0:Y:S01]  /*0c50*/  F2F.F64.F32 R16, R8 ;  /* 0x0000000800107310 */ /* 0x000e220000201800 */
[----:B------:R-:W-:Y:S07]  /*0c60*/  BSSY.RECONVERGENT B0, `(.L_x_19) ;  /* 0x0000012000007945 */ /* 0x000fee0003800200 */
        /* <DEDUP_REMOVED lines=12> */
[----:B------:R-:W-:Y:S02]  /*0d30*/  IADD3 R16, PT, PT, R4, -0x100000, RZ ;  /* 0xfff0000004107810 */ /* 0x000fe40007ffe0ff */
[----:B------:R-:W-:-:S07]  /*0d40*/  MOV R10, 0xd60 ;  /* 0x00000d60000a7802 */ /* 0x000fce0000000f00 */
[----:B------:R-:W-:Y:S05]  /*0d50*/  CALL.REL.NOINC `($__internal_0_$__cuda_sm20_dblrcp_rn_slowpath_v3) ;  /* 0x0000000400007944 */ /* 0x000fea0003c00000 */
[----:B------:R-:W-:Y:S01]  /*0d60*/  MOV R12, R16 ;  /* 0x00000010000c7202 */ /* 0x000fe20000000f00 */
[----:B------:R-:W-:-:S07]  /*0d70*/  IMAD.MOV.U32 R13, RZ, RZ, R17 ;  /* 0x000000ffff0d7224 */ /* 0x000fce00078e0011 */
.L_x_20:
[----:B------:R-:W-:Y:S05]  /*0d80*/  BSYNC.RECONVERGENT B0 ;  /* 0x0000000000007941 */ /* 0x000fea0003800200 */
.L_x_19:
[----:B------:R-:W0:Y:S01]  /*0d90*/  F2F.F64.F32 R10, R11 ;  /* 0x0000000b000a7310 */ /* 0x000e220000201800 */
[--C-:B------:R-:W-:Y:S01]  /*0da0*/  DADD R12, R12, -R2.reuse ;  /* 0x000000000c0c7229 */ /* 0x100fe20000000802 */
[----:B------:R-:W-:Y:S07]  /*0db0*/  BSSY.RECONVERGENT B0, `(.L_x_21) ;  /* 0x0000012000007945 */ /* 0x000fee0003800200 */
[----:B------:R-:W-:Y:S01]  /*0dc0*/  DADD R2, R12, -R2 ;  /* 0x000000000c027229 */ /* 0x000fe20000000802 */
[----:B0-----:R-:W0:Y:S01]  /*0dd0*/  MUFU.RCP64H R15, R11 ;  /* 0x0000000b000f7308 */ /* 0x001e220000001800 */
[----:B------:R-:W-:-:S04]  /*0de0*/  IADD3 R14, PT, PT, R11, 0x300402, RZ ;  /* 0x003004020b0e7810 */ /* 0x000fc80007ffe0ff */
[----:B------:R-:W-:Y:S02]  /*0df0*/  FSETP.GEU.AND P0, PT, |R14|, 5.8789094863358348022e-39, PT ;  /* 0x004004020e00780b */ /* 0x000fe40003f0e200 */
[----:B0-----:R-:W-:-:S08]  /*0e00*/  DFMA R4, -R10, R14, 1 ;  /* 0x3ff000000a04742b */ /* 0x001fd0000000010e */
[----:B------:R-:W-:-:S08]  /*0e10*/  DFMA R4, R4, R4, R4 ;  /* 0x000000040404722b */ /* 0x000fd00000000004 */
[----:B------:R-:W-:Y:S02]  /*0e20*/  DFMA R16, R14, R4, R14 ;  /* 0x000000040e10722b */ /* 0x000fe4000000000e */
[----:B------:R0:W1:Y:S06]  /*0e30*/  F2F.F64.F32 R4, R9 ;  /* 0x0000000900047310 */ /* 0x00006c0000201800 */
[----:B------:R-:W-:-:S08]  /*0e40*/  DFMA R18, -R10, R16, 1 ;  /* 0x3ff000000a12742b */ /* 0x000fd00000000110 */
[----:B------:R-:W-:Y:S01]  /*0e50*/  DFMA R16, R16, R18, R16 ;  /* 0x000000121010722b */ /* 0x000fe20000000010 */
[----:B01----:R-:W-:Y:S10]  /*0e60*/  @P0 BRA `(.L_x_22) ;  /* 0x0000000000180947 */ /* 0x003ff40003800000 */
[----:B------:R-:W-:Y:S01]  /*0e70*/  LOP3.LUT R16, R11, 0x7fffffff, RZ, 0xc0, !PT ;  /* 0x7fffffff0b107812 */ /* 0x000fe200078ec0ff */
[----:B------:R-:W-:Y:S01]  /*0e80*/  IMAD.MOV.U32 R13, RZ, RZ, R11 ;  /* 0x000000ffff0d7224 */ /* 0x000fe200078e000b */
[----:B------:R-:W-:Y:S02]  /*0e90*/  MOV R12, R10 ;  /* 0x0000000a000c7202 */ /* 0x000fe40000000f00 */
[----:B------:R-:W-:Y:S02]  /*0ea0*/  IADD3 R16, PT, PT, R16, -0x100000, RZ ;  /* 0xfff0000010107810 */ /* 0x000fe40007ffe0ff */
[----:B------:R-:W-:-:S07]  /*0eb0*/  MOV R10, 0xed0 ;  /* 0x00000ed0000a7802 */ /* 0x000fce0000000f00 */
[----:B------:R-:W-:Y:S05]  /*0ec0*/  CALL.REL.NOINC `($__internal_0_$__cuda_sm20_dblrcp_rn_slowpath_v3) ;  /* 0x0000000000a47944 */ /* 0x000fea0003c00000 */
.L_x_22:
[----:B------:R-:W-:Y:S05]  /*0ed0*/  BSYNC.RECONVERGENT B0 ;  /* 0x0000000000007941 */ /* 0x000fea0003800200 */
.L_x_21:
[----:B------:R-:W-:Y:S01]  /*0ee0*/  DADD R2, R2, R16 ;  /* 0x0000000002027229 */ /* 0x000fe20000000010 */
[----:B------:R-:W-:Y:S01]  /*0ef0*/  UMOV UR6, 0x80000000 ;  /* 0x8000000000067882 */ /* 0x000fe20000000000 */
[----:B------:R-:W-:Y:S01]  /*0f00*/  UMOV UR7, 0x3d719799 ;  /* 0x3d71979900077882 */ /* 0x000fe20000000000 */
[----:B------:R-:W-:Y:S05]  /*0f10*/  BSSY.RECONVERGENT B0, `(.L_x_23) ;  /* 0x0000014000007945 */ /* 0x000fea0003800200 */
[----:B------:R-:W-:-:S08]  /*0f20*/  DFMA R2, R2, R4, 1 ;  /* 0x3ff000000202742b */ /* 0x000fd00000000004 */
[C---:B------:R-:W-:Y:S02]  /*0f30*/  DFMA R4, R2.reuse, R2, UR6 ;  /* 0x0000000602047e2b */ /* 0x040fe40008000002 */
[C---:B------:R-:W-:Y:S02]  /*0f40*/  DSETP.GEU.AND P1, PT, R2.reuse, RZ, PT ;  /* 0x000000ff0200722a */ /* 0x040fe40003f2e000 */
[----:B------:R-:W-:-:S04]  /*0f50*/  DSETP.GT.AND P0, PT, R2, RZ, PT ;  /* 0x000000ff0200722a */ /* 0x000fc80003f04000 */
[----:B------:R-:W-:Y:S02]  /*0f60*/  FSEL R2, RZ, -1, P1 ;  /* 0xbf800000ff027808 */ /* 0x000fe40000800000 */
[----:B------:R-:W0:Y:S02]  /*0f70*/  F2F.F32.F64 R4, R4 ;  /* 0x0000000400047310 */ /* 0x000e240000301000 */
[----:B------:R-:W-:Y:S02]  /*0f80*/  FSEL R2, R2, 1, !P0 ;  /* 0x3f80000002027808 */ /* 0x000fe40004000000 */
[----:B0-----:R-:W-:-:S04]  /*0f90*/  IADD3 R8, PT, PT, R4, -0xd000000, RZ ;  /* 0xf300000004087810 */ /* 0x001fc80007ffe0ff */
[----:B------:R0:W1:Y:S01]  /*0fa0*/  MUFU.RSQ R9, R4 ;  /* 0x0000000400097308 */ /* 0x0000620000001400 */
[----:B------:R-:W-:-:S13]  /*0fb0*/  ISETP.GT.U32.AND P2, PT, R8, 0x727fffff, PT ;  /* 0x727fffff0800780c */ /* 0x000fda0003f44070 */
[----:B0-----:R-:W-:Y:S05]  /*0fc0*/  @!P2 BRA `(.L_x_24) ;  /* 0x000000000010a947 */ /* 0x001fea0003800000 */
[----:B------:R-:W-:Y:S01]  /*0fd0*/  IMAD.MOV.U32 R5, RZ, RZ, R4 ;  /* 0x000000ffff057224 */ /* 0x000fe200078e0004 */
[----:B------:R-:W-:-:S07]  /*0fe0*/  MOV R10, 0x1000 ;  /* 0x00001000000a7802 */ /* 0x000fce0000000f00 */
[----:B-1----:R-:W-:Y:S05]  /*0ff0*/  CALL.REL.NOINC `($__internal_1_$__cuda_sm20_sqrt_rn_f32_slowpath) ;  /* 0x0000000000fc7944 */ /* 0x002fea0003c00000 */
[----:B------:R-:W-:Y:S05]  /*1000*/  BRA `(.L_x_25) ;  /* 0x0000000000107947 */ /* 0x000fea0003800000 */
.L_x_24:
[----:B-1----:R-:W-:Y:S01]  /*1010*/  FMUL.FTZ R5, R4, R9 ;  /* 0x0000000904057220 */ /* 0x002fe20000410000 */
[----:B------:R-:W-:-:S03]  /*1020*/  FMUL.FTZ R3, R9, 0.5 ;  /* 0x3f00000009037820 */ /* 0x000fc60000410000 */
[----:B------:R-:W-:-:S04]  /*1030*/  FFMA R4, -R5, R5, R4 ;  /* 0x0000000505047223 */ /* 0x000fc80000000104 */
[----:B------:R-:W-:-:S07]  /*1040*/  FFMA R5, R4, R3, R5 ;  /* 0x0000000304057223 */ /* 0x000fce0000000005 */
.L_x_25:
[----:B------:R-:W-:Y:S05]  /*1050*/  BSYNC.RECONVERGENT B0 ;  /* 0x0000000000007941 */ /* 0x000fea0003800200 */
.L_x_23:
[----:B------:R-:W0:Y:S01]  /*1060*/  MUFU.RCP R4, R5 ;  /* 0x0000000500047308 */ /* 0x000e220000001000 */
[----:B------:R-:W-:Y:S07]  /*1070*/  BSSY.RECONVERGENT B0, `(.L_x_26) ;  /* 0x000000b000007945 */ /* 0x000fee0003800200 */
[----:B------:R-:W1:Y:S01]  /*1080*/  FCHK P0, R2, R5 ;  /* 0x0000000502007302 */ /* 0x000e620000000000 */
[----:B0-----:R-:W-:-:S04]  /*1090*/  FFMA R3, R4, -R5, 1 ;  /* 0x3f80000004037423 */ /* 0x001fc80000000805 */
[----:B------:R-:W-:-:S04]  /*10a0*/  FFMA R3, R4, R3, R4 ;  /* 0x0000000304037223 */ /* 0x000fc80000000004 */
[----:B------:R-:W-:-:S04]  /*10b0*/  FFMA R4, R2, R3, RZ ;  /* 0x0000000302047223 */ /* 0x000fc800000000ff */
[----:B------:R-:W-:-:S04]  /*10c0*/  FFMA R8, R4, -R5, R2 ;  /* 0x8000000504087223 */ /* 0x000fc80000000002 */
[----:B------:R-:W-:Y:S01]  /*10d0*/  FFMA R3, R3, R8, R4 ;  /* 0x0000000803037223 */ /* 0x000fe20000000004 */
[----:B-1----:R-:W-:Y:S06]  /*10e0*/  @!P0 BRA `(.L_x_27) ;  /* 0x00000000000c8947 */ /* 0x002fec0003800000 */
[----:B------:R-:W-:-:S07]  /*10f0*/  MOV R14, 0x1110 ;  /* 0x00001110000e7802 */ /* 0x000fce0000000f00 */
[----:B------:R-:W-:Y:S05]  /*1100*/  CALL.REL.NOINC `($__internal_2_$__cuda_sm3x_div_rn_noftz_f32_slowpath) ;  /* 0x0000000400107944 */ /* 0x000fea0003c00000 */
[----:B------:R-:W-:-:S07]  /*1110*/  MOV R3, R2 ;  /* 0x0000000200037202 */ /* 0x000fce0000000f00 */
.L_x_27:
[----:B------:R-:W-:Y:S05]  /*1120*/  BSYNC.RECONVERGENT B0 ;  /* 0x0000000000007941 */ /* 0x000fea0003800200 */
.L_x_26:
[----:B------:R-:W-:-:S05]  /*1130*/  FMUL R3, R0, R3 ;  /* 0x0000000300037220 */ /* 0x000fca0000400000 */
[----:B------:R-:W-:Y:S01]  /*1140*/  STG.E desc[UR4][R6.64], R3 ;  /* 0x0000000306007986 */ /* 0x000fe2000c101904 */
[----:B------:R-:W-:Y:S05]  /*1150*/  EXIT ;  /* 0x000000000000794d */ /* 0x000fea0003800000 */
        .weak           $__internal_0_$__cuda_sm20_dblrcp_rn_slowpath_v3
        .type           $__internal_0_$__cuda_sm20_dblrcp_rn_slowpath_v3,@function
        .size           $__internal_0_$__cuda_sm20_dblrcp_rn_slowpath_v3,($__internal_1_$__cuda_sm20_sqrt_rn_f32_slowpath - $__internal_0_$__cuda_sm20_dblrcp_rn_slowpath_v3)
$__internal_0_$__cuda_sm20_dblrcp_rn_slowpath_v3:
[----:B------:R-:W-:Y:S01]  /*1160*/  DSETP.GTU.AND P0, PT, |R12|, +INF , PT ;  /* 0x7ff000000c00742a */ /* 0x000fe20003f0c200 */
[----:B------:R-:W-:-:S13]  /*1170*/  BSSY.RECONVERGENT B1, `(.L_x_28) ;  /* 0x0000022000017945 */ /* 0x000fda0003800200 */
[----:B------:R-:W-:Y:S05]  /*1180*/  @P0 BRA `(.L_x_29) ;  /* 0x0000000000780947 */ /* 0x000fea0003800000 */
[----:B------:R-:W-:-:S04]  /*1190*/  LOP3.LUT R17, R13, 0x7fffffff, RZ, 0xc0, !PT ;  /* 0x7fffffff0d117812 */ /* 0x000fc800078ec0ff */
[----:B------:R-:W-:-:S04]  /*11a0*/  IADD3 R14, PT, PT, R17, -0x1, RZ ;  /* 0xffffffff110e7810 */ /* 0x000fc80007ffe0ff */
[----:B------:R-:W-:-:S13]  /*11b0*/  ISETP.GE.U32.AND P0, PT, R14, 0x7fefffff, PT ;  /* 0x7fefffff0e00780c */ /* 0x000fda0003f06070 */
[----:B------:R-:W-:Y:S01]  /*11c0*/  @P0 LOP3.LUT R15, R13, 0x7ff00000, RZ, 0x3c, !PT ;  /* 0x7ff000000d0f0812 */ /* 0x000fe200078e3cff */
[----:B------:R-:W-:Y:S01]  /*11d0*/  @P0 IMAD.MOV.U32 R14, RZ, RZ, RZ ;  /* 0x000000ffff0e0224 */ /* 0x000fe200078e00ff */
[----:B------:R-:W-:Y:S06]  /*11e0*/  @P0 BRA `(.L_x_30) ;  /* 0x0000000000680947 */ /* 0x000fec0003800000 */
[----:B------:R-:W-:-:S13]  /*11f0*/  ISETP.GE.U32.AND P0, PT, R17, 0x1000001, PT ;  /* 0x010000011100780c */ /* 0x000fda0003f06070 */
[----:B------:R-:W-:Y:S05]  /*1200*/  @!P0 BRA `(.L_x_31) ;  /* 0x0000000000348947 */ /* 0x000fea0003800000 */
[----:B------:R-:W-:Y:S02]  /*1210*/  IADD3 R15, PT, PT, R13, -0x3fe00000, RZ ;  /* 0xc02000000d0f7810 */ /* 0x000fe40007ffe0ff */
[----:B------:R-:W-:Y:S02]  /*1220*/  MOV R14, R12 ;  /* 0x0000000c000e7202 */ /* 0x000fe40000000f00 */
[----:B------:R-:W0:Y:S04]  /*1230*/  MUFU.RCP64H R17, R15 ;  /* 0x0000000f00117308 */ /* 0x000e280000001800 */
[----:B0-----:R-:W-:-:S08]  /*1240*/  DFMA R18, -R14, R16, 1 ;  /* 0x3ff000000e12742b */ /* 0x001fd00000000110 */
[----:B------:R-:W-:-:S08]  /*1250*/  DFMA R18, R18, R18, R18 ;  /* 0x000000121212722b */ /* 0x000fd00000000012 */
[----:B------:R-:W-:-:S08]  /*1260*/  DFMA R18, R16, R18, R16 ;  /* 0x000000121012722b */ /* 0x000fd00000000010 */
[----:B------:R-:W-:-:S08]  /*1270*/  DFMA R16, -R14, R18, 1 ;  /* 0x3ff000000e10742b */ /* 0x000fd00000000112 */
[----:B------:R-:W-:-:S08]  /*1280*/  DFMA R16, R18, R16, R18 ;  /* 0x000000101210722b */ /* 0x000fd00000000012 */
[----:B------:R-:W-:-:S08]  /*1290*/  DMUL R16, R16, 2.2250738585072013831e-308 ;  /* 0x0010000010107828 */ /* 0x000fd00000000000 */
[----:B------:R-:W-:-:S08]  /*12a0*/  DFMA R12, -R12, R16, 1 ;  /* 0x3ff000000c0c742b */ /* 0x000fd00000000110 */
[----:B------:R-:W-:-:S08]  /*12b0*/  DFMA R12, R12, R12, R12 ;  /* 0x0000000c0c0c722b */ /* 0x000fd0000000000c */
[----:B------:R-:W-:Y:S01]  /*12c0*/  DFMA R14, R16, R12, R16 ;  /* 0x0000000c100e722b */ /* 0x000fe20000000010 */
[----:B------:R-:W-:Y:S10]  /*12d0*/  BRA `(.L_x_30) ;  /* 0x00000000002c7947 */ /* 0x000ff40003800000 */
.L_x_31:
[----:B------:R-:W-:-:S06]  /*12e0*/  DMUL R12, R12, 8.11296384146066816958e+31 ;  /* 0x469000000c0c7828 */ /* 0x000fcc0000000000 */
[----:B------:R-:W0:Y:S02]  /*12f0*/  MUFU.RCP64H R17, R13 ;  /* 0x0000000d00117308 */ /* 0x000e240000001800 */
[----:B0-----:R-:W-:-:S08]  /*1300*/  DFMA R14, -R12, R16, 1 ;  /* 0x3ff000000c0e742b */ /* 0x001fd00000000110 */
[----:B------:R-:W-:-:S08]  /*1310*/  DFMA R14, R14, R14, R14 ;  /* 0x0000000e0e0e722b */ /* 0x000fd0000000000e */
[----:B------:R-:W-:-:S08]  /*1320*/  DFMA R14, R16, R14, R16 ;  /* 0x0000000e100e722b */ /* 0x000fd00000000010 */
[----:B------:R-:W-:-:S08]  /*1330*/  DFMA R16, -R12, R14, 1 ;  /* 0x3ff000000c10742b */ /* 0x000fd0000000010e */
[----:B------:R-:W-:-:S08]  /*1340*/  DFMA R14, R14, R16, R14 ;  /* 0x000000100e0e722b */ /* 0x000fd0000000000e */
[----:B------:R-:W-:Y:S01]  /*1350*/  DMUL R14, R14, 8.11296384146066816958e+31 ;  /* 0x469000000e0e7828 */ /* 0x000fe20000000000 */
[----:B------:R-:W-:Y:S10]  /*1360*/  BRA `(.L_x_30) ;  /* 0x0000000000087947 */ /* 0x000ff40003800000 */
.L_x_29:
[----:B------:R-:W-:Y:S01]  /*1370*/  LOP3.LUT R15, R13, 0x80000, RZ, 0xfc, !PT ;  /* 0x000800000d0f7812 */ /* 0x000fe200078efcff */
[----:B------:R-:W-:-:S07]  /*1380*/  IMAD.MOV.U32 R14, RZ, RZ, R12 ;  /* 0x000000ffff0e7224 */ /* 0x000fce00078e000c */
.L_x_30:
[----:B------:R-:W-:Y:S05]  /*1390*/  BSYNC.RECONVERGENT B1 ;  /* 0x0000000000017941 */ /* 0x000fea0003800200 */
.L_x_28:
[----:B------:R-:W-:Y:S02]  /*13a0*/  HFMA2 R13, -RZ, RZ, 0, 0 ;  /* 0x00000000ff0d7431 */ /* 0x000fe400000001ff */
[----:B------:R-:W-:Y:S01]  /*13b0*/  IMAD.MOV.U32 R12, RZ, RZ, R10 ;  /* 0x000000ffff0c7224 */ /* 0x000fe200078e000a */
[----:B------:R-:W-:Y:S02]  /*13c0*/  MOV R16, R14 ;  /* 0x0000000e00107202 */ /* 0x000fe40000000f00 */
[----:B------:R-:W-:Y:S01]  /*13d0*/  MOV R17, R15 ;  /* 0x0000000f00117202 */ /* 0x000fe20000000f00 */
[----:B------:R-:W-:Y:S06]  /*13e0*/  RET.REL.NODEC R12 `(kernel_updateTV_2pi) ;  /* 0xffffffec0c047950 */ /* 0x000fec0003c3ffff */
        .weak           $__internal_1_$__cuda_sm20_sqrt_rn_f32_slowpath
        .type           $__internal_1_$__cuda_sm20_sqrt_rn_f32_slowpath,@function
        .size           $__internal_1_$__cuda_sm20_sqrt_rn_f32_slowpath,($__internal_2_$__cuda_sm3x_div_rn_noftz_f32_slowpath - $__internal_1_$__cuda_sm20_sqrt_rn_f32_slowpath)
$__internal_1_$__cuda_sm20_sqrt_rn_f32_slowpath:
[----:B------:R-:W-:-:S13]  /*13f0*/  LOP3.LUT P0, RZ, R5, 0x7fffffff, RZ, 0xc0, !PT ;  /* 0x7fffffff05ff7812 */ /* 0x000fda000780c0ff */
[----:B------:R-:W-:Y:S01]  /*1400*/  @!P0 MOV R11, R5 ;  /* 0x00000005000b8202 */ /* 0x000fe20000000f00 */
[----:B------:R-:W-:Y:S06]  /*1410*/  @!P0 BRA `(.L_x_32) ;  /* 0x0000000000408947 */ /* 0x000fec0003800000 */
[----:B------:R-:W-:-:S13]  /*1420*/  FSETP.GEU.FTZ.AND P0, PT, R5, RZ, PT ;  /* 0x000000ff0500720b */ /* 0x000fda0003f1e000 */
[----:B------:R-:W-:Y:S01]  /*1430*/  @!P0 IMAD.MOV.U32 R11, RZ, RZ, 0x7fffffff ;  /* 0x7fffffffff0b8424 */ /* 0x000fe200078e00ff */
[----:B------:R-:W-:Y:S06]  /*1440*/  @!P0 BRA `(.L_x_32) ;  /* 0x0000000000348947 */ /* 0x000fec0003800000 */
[----:B------:R-:W-:-:S13]  /*1450*/  FSETP.GTU.FTZ.AND P0, PT, |R5|, +INF , PT ;  /* 0x7f8000000500780b */ /* 0x000fda0003f1c200 */
[----:B------:R-:W-:Y:S01]  /*1460*/  @P0 FADD.FTZ R11, R5, 1 ;  /* 0x3f800000050b0421 */ /* 0x000fe20000010000 */
[----:B------:R-:W-:Y:S06]  /*1470*/  @P0 BRA `(.L_x_32) ;  /* 0x0000000000280947 */ /* 0x000fec0003800000 */
[----:B------:R-:W-:-:S13]  /*1480*/  FSETP.NEU.FTZ.AND P0, PT, |R5|, +INF , PT ;  /* 0x7f8000000500780b */ /* 0x000fda0003f1d200 */
[----:B------:R-:W-:-:S04]  /*1490*/  @P0 FFMA R18, R5, 1.84467440737095516160e+19, RZ ;  /* 0x5f80000005120823 */ /* 0x000fc800000000ff */
[----:B------:R-:W0:Y:S02]  /*14a0*/  @P0 MUFU.RSQ R11, R18 ;  /* 0x00000012000b0308 */ /* 0x000e240000001400 */
[----:B0-----:R-:W-:Y:S01]  /*14b0*/  @P0 FMUL.FTZ R19, R18, R11 ;  /* 0x0000000b12130220 */ /* 0x001fe20000410000 */
[----:B------:R-:W-:Y:S01]  /*14c0*/  @P0 FMUL.FTZ R21, R11, 0.5 ;  /* 0x3f0000000b150820 */ /* 0x000fe20000410000 */
[----:B------:R-:W-:Y:S02]  /*14d0*/  @!P0 MOV R11, R5 ;  /* 0x00000005000b8202 */ /* 0x000fe40000000f00 */
[----:B------:R-:W-:-:S04]  /*14e0*/  @P0 FADD.FTZ R20, -R19, -RZ ;  /* 0x800000ff13140221 */ /* 0x000fc80000010100 */
[----:B------:R-:W-:-:S04]  /*14f0*/  @P0 FFMA R20, R19, R20, R18 ;  /* 0x0000001413140223 */ /* 0x000fc80000000012 */
[----:B------:R-:W-:-:S04]  /*1500*/  @P0 FFMA R20, R20, R21, R19 ;  /* 0x0000001514140223 */ /* 0x000fc80000000013 */
[----:B------:R-:W-:-:S07]  /*1510*/  @P0 FMUL.FTZ R11, R20, 2.3283064365386962891e-10 ;  /* 0x2f800000140b0820 */ /* 0x000fce0000410000 */
.L_x_32:
[----:B------:R-:W-:Y:S01]  /*1520*/  MOV R5, R11 ;  /* 0x0000000b00057202 */ /* 0x000fe20000000f00 */
[----:B------:R-:W-:-:S04]  /*1530*/  IMAD.MOV.U32 R11, RZ, RZ, 0x0 ;  /* 0x00000000ff0b7424 */ /* 0x000fc800078e00ff */
[----:B------:R-:W-:Y:S05]  /*1540*/  RET.REL.NODEC R10 `(kernel_updateTV_2pi) ;  /* 0xffffffe80aac7950 */ /* 0x000fea0003c3ffff */
        .weak           $__internal_2_$__cuda_sm3x_div_rn_noftz_f32_slowpath
        .type           $__internal_2_$__cuda_sm3x_div_rn_noftz_f32_slowpath,@function
        .size           $__internal_2_$__cuda_sm3x_div_rn_noftz_f32_slowpath,(.L_x_312 - $__internal_2_$__cuda_sm3x_div_rn_noftz_f32_slowpath)
$__internal_2_$__cuda_sm3x_div_rn_noftz_f32_slowpath:
[----:B------:R-:W-:Y:S01]  /*1550*/  SHF.R.U32.HI R13, RZ, 0x17, R5 ;  /* 0x00000017ff0d7819 */ /* 0x000fe20000011605 */
[----:B------:R-:W-:Y:S01]  /*1560*/  BSSY.RECONVERGENT B1, `(.L_x_33) ;  /* 0x0000062000017945 */ /* 0x000fe20003800200 */
[----:B------:R-:W-:Y:S02]  /*1570*/  SHF.R.U32.HI R16, RZ, 0x17, R2 ;  /* 0x00000017ff107819 */ /* 0x000fe40000011602 */
[----:B------:R-:W-:Y:S02]  /*1580*/  LOP3.LUT R13, R13, 0xff, RZ, 0xc0, !PT ;  /* 0x000000ff0d0d7812 */ /* 0x000fe400078ec0ff */
[----:B------:R-:W-:Y:S02]  /*1590*/  LOP3.LUT R19, R16, 0xff, RZ, 0xc0, !PT ;  /* 0x000000ff10137812 */ /* 0x000fe400078ec0ff */
[----:B------:R-:W-:Y:S02]  /*15a0*/  IADD3 R18, PT, PT, R13, -0x1, RZ ;  /* 0xffffffff0d127810 */ /* 0x000fe40007ffe0ff */
[----:B------:R-:W-:-:S02]  /*15b0*/  IADD3 R17, PT, PT, R19, -0x1, RZ ;  /* 0xffffffff13117810 */ /* 0x000fc40007ffe0ff */
[----:B------:R-:W-:-:S04]  /*15c0*/  ISETP.GT.U32.AND P0, PT, R18, 0xfd, PT ;  /* 0x000000fd1200780c */ /* 0x000fc80003f04070 */
[----:B------:R-:W-:-:S13]  /*15d0*/  ISETP.GT.U32.OR P0, PT, R17, 0xfd, P0 ;  /* 0x000000fd1100780c */ /* 0x000fda0000704470 */
[----:B------:R-:W-:Y:S01]  /*15e0*/  @!P0 IMAD.MOV.U32 R16, RZ, RZ, RZ ;  /* 0x000000ffff108224 */ /* 0x000fe200078e00ff */
[----:B------:R-:W-:Y:S06]  /*15f0*/  @!P0 BRA `(.L_x_34) ;  /* 0x00000000005c8947 */ /* 0x000fec0003800000 */
[----:B------:R-:W-:Y:S02]  /*1600*/  FSETP.GTU.FTZ.AND P0, PT, |R2|, +INF , PT ;  /* 0x7f8000000200780b */ /* 0x000fe40003f1c200 */
[----:B------:R-:W-:-:S04]  /*1610*/  FSETP.GTU.FTZ.AND P1, PT, |R5|, +INF , PT ;  /* 0x7f8000000500780b */ /* 0x000fc80003f3c200 */
[----:B------:R-:W-:-:S13]  /*1620*/  PLOP3.LUT P0, PT, P0, P1, PT, 0xf8, 0x8f ;  /* 0x00000000008f781c */ /* 0x000fda0000703f70 */
[----:B------:R-:W-:Y:S05]  /*1630*/  @P0 BRA `(.L_x_35) ;  /* 0x00000004004c0947 */ /* 0x000fea0003800000 */
[----:B------:R-:W-:-:S13]  /*1640*/  LOP3.LUT P0, RZ, R5, 0x7fffffff, R2, 0xc8, !PT ;  /* 0x7fffffff05ff7812 */ /* 0x000fda000780c802 */
[----:B------:R-:W-:Y:S05]  /*1650*/  @!P0 BRA `(.L_x_36) ;  /* 0x00000004003c8947 */ /* 0x000fea0003800000 */
[C---:B------:R-:W-:Y:S02]  /*1660*/  FSETP.NEU.FTZ.AND P2, PT, |R2|.reuse, +INF , PT ;  /* 0x7f8000000200780b */ /* 0x040fe40003f5d200 */
[----:B------:R-:W-:Y:S02]  /*1670*/  FSETP.NEU.FTZ.AND P1, PT, |R5|, +INF , PT ;  /* 0x7f8000000500780b */ /* 0x000fe40003f3d200 */
[----:B------:R-:W-:-:S11]  /*1680*/  FSETP.NEU.FTZ.AND P0, PT, |R2|, +INF , PT ;  /* 0x7f8000000200780b */ /* 0x000fd60003f1d200 */
[----:B------:R-:W-:Y:S05]  /*1690*/  @!P1 BRA !P2, `(.L_x_36) ;  /* 0x00000004002c9947 */ /* 0x000fea0005000000 */
[----:B------:R-:W-:-:S04]  /*16a0*/  LOP3.LUT P2, RZ, R2, 0x7fffffff, RZ, 0xc0, !PT ;  /* 0x7fffffff02ff7812 */ /* 0x000fc8000784c0ff */
[----:B------:R-:W-:-:S13]  /*16b0*/  PLOP3.LUT P1, PT, P1, P2, PT, 0x2f, 0xf2 ;  /* 0x0000000000f2781c */ /* 0x000fda0000f24577 */
[----:B------:R-:W-:Y:S05]  /*16c0*/  @P1 BRA `(.L_x_37) ;  /* 0x0000000400181947 */ /* 0x000fea0003800000 */
[----:B------:R-:W-:-:S04]  /*16d0*/  LOP3.LUT P1, RZ, R5, 0x7fffffff, RZ, 0xc0, !PT ;  /* 0x7fffffff05ff7812 */ /* 0x000fc8000782c0ff */
[----:B------:R-:W-:-:S13]  /*16e0*/  PLOP3.LUT P0, PT, P0, P1, PT, 0x2f, 0xf2 ;  /* 0x0000000000f2781c */ /* 0x000fda0000702577 */
[----:B------:R-:W-:Y:S05]  /*16f0*/  @P0 BRA `(.L_x_38) ;  /* 0x0000000400000947 */ /* 0x000fea0003800000 */
[----:B------:R-:W-:Y:S02]  /*1700*/  ISETP.GE.AND P0, PT, R17, RZ, PT ;  /* 0x000000ff1100720c */ /* 0x000fe40003f06270 */
[----:B------:R-:W-:-:S11]  /*1710*/  ISETP.GE.AND P1, PT, R18, RZ, PT ;  /* 0x000000ff1200720c */ /* 0x000fd60003f26270 */
[----:B------:R-:W-:Y:S01]  /*1720*/  @P0 MOV R16, RZ ;  /* 0x000000ff00100202 */ /* 0x000fe20000000f00 */
[----:B------:R-:W-:Y:S01]  /*1730*/  @!P0 FFMA R2, R2, 1.84467440737095516160e+19, RZ ;  /* 0x5f80000002028823 */ /* 0x000fe200000000ff */
[----:B------:R-:W-:Y:S01]  /*1740*/  @!P0 MOV R16, 0xffffffc0 ;  /* 0xffffffc000108802 */ /* 0x000fe20000000f00 */
[----:B------:R-:W-:-:S04]  /*1750*/  @!P1 FFMA R5, R5, 1.84467440737095516160e+19, RZ ;  /* 0x5f80000005059823 */ /* 0x000fc800000000ff */
[----:B------:R-:W-:-:S07]  /*1760*/  @!P1 VIADD R16, R16, 0x40 ;  /* 0x0000004010109836 */ /* 0x000fce0000000000 */
.L_x_34:
[----:B------:R-:W-:Y:S01]  /*1770*/  LEA R18, R13, 0xc0800000, 0x17 ;  /* 0xc08000000d127811 */ /* 0x000fe200078eb8ff */
[----:B------:R-:W-:Y:S01]  /*1780*/  BSSY.RECONVERGENT B2, `(.L_x_39) ;  /* 0x0000036000027945 */ /* 0x000fe20003800200 */
[----:B------:R-:W-:Y:S02]  /*1790*/  IADD3 R19, PT, PT, R19, -0x7f, RZ ;  /* 0xffffff8113137810 */ /* 0x000fe40007ffe0ff */
[----:B------:R-:W-:-:S03]  /*17a0*/  IADD3 R20, PT, PT, -R18, R5, RZ ;  /* 0x0000000512147210 */ /* 0x000fc60007ffe1ff */
[C---:B------:R-:W-:Y:S01]  /*17b0*/  IMAD R2, R19.reuse, -0x800000, R2 ;  /* 0xff80000013027824 */ /* 0x040fe200078e0202 */
[----:B------:R-:W0:Y:S01]  /*17c0*/  MUFU.RCP R5, R20 ;  /* 0x0000001400057308 */ /* 0x000e220000001000 */
[----:B------:R-:W-:Y:S01]  /*17d0*/  FADD.FTZ R17, -R20, -RZ ;  /* 0x800000ff14117221 */ /* 0x000fe20000010100 */
[----:B------:R-:W-:-:S05]  /*17e0*/  IADD3 R19, PT, PT, R19, 0x7f, -R13 ;  /* 0x0000007f13137810 */ /* 0x000fca0007ffe80d */
[----:B------:R-:W-:Y:S02]  /*17f0*/  IMAD.IADD R19, R19, 0x1, R16 ;  /* 0x0000000113137824 */ /* 0x000fe400078e0210 */
[----:B0-----:R-:W-:-:S04]  /*1800*/  FFMA R18, R5, R17, 1 ;  /* 0x3f80000005127423 */ /* 0x001fc80000000011 */
[----:B------:R-:W-:-:S04]  /*1810*/  FFMA R5, R5, R18, R5 ;  /* 0x0000001205057223 */ /* 0x000fc80000000005 */
[----:B------:R-:W-:-:S04]  /*1820*/  FFMA R18, R2, R5, RZ ;  /* 0x0000000502127223 */ /* 0x000fc800000000ff */
[----:B------:R-:W-:-:S04]  /*1830*/  FFMA R21, R17, R18, R2 ;  /* 0x0000001211157223 */ /* 0x000fc80000000002 */
[----:B------:R-:W-:-:S04]  /*1840*/  FFMA R18, R5, R21, R18 ;  /* 0x0000001505127223 */ /* 0x000fc80000000012 */
[----:B------:R-:W-:-:S04]  /*1850*/  FFMA R17, R17, R18, R2 ;  /* 0x0000001211117223 */ /* 0x000fc80000000002 */
[----:B------:R-:W-:-:S05]  /*1860*/  FFMA R2, R5, R17, R18 ;  /* 0x0000001105027223 */ /* 0x000fca0000000012 */
[----:B------:R-:W-:-:S04]  /*1870*/  SHF.R.U32.HI R13, RZ, 0x17, R2 ;  /* 0x00000017ff0d7819 */ /* 0x000fc80000011602 */
[----:B------:R-:W-:-:S04]  /*1880*/  LOP3.LUT R13, R13, 0xff, RZ, 0xc0, !PT ;  /* 0x000000ff0d0d7812 */ /* 0x000fc800078ec0ff */
[----:B------:R-:W-:-:S04]  /*1890*/  IADD3 R20, PT, PT, R13, R19, RZ ;  /* 0x000000130d147210 */ /* 0x000fc80007ffe0ff */
[----:B------:R-:W-:-:S04]  /*18a0*/  IADD3 R13, PT, PT, R20, -0x1, RZ ;  /* 0xffffffff140d7810 */ /* 0x000fc80007ffe0ff */
[----:B------:R-:W-:-:S13]  /*18b0*/  ISETP.GE.U32.AND P0, PT, R13, 0xfe, PT ;  /* 0x000000fe0d00780c */ /* 0x000fda0003f06070 */
[----:B------:R-:W-:Y:S05]  /*18c0*/  @!P0 BRA `(.L_x_40) ;  /* 0x0000000000808947 */ /* 0x000fea0003800000 */
[----:B------:R-:W-:-:S13]  /*18d0*/  ISETP.GT.AND P0, PT, R20, 0xfe, PT ;  /* 0x000000fe1400780c */ /* 0x000fda0003f04270 */
[----:B------:R-:W-:Y:S05]  /*18e0*/  @P0 BRA `(.L_x_41) ;  /* 0x00000000006c0947 */ /* 0x000fea0003800000 */
[----:B------:R-:W-:-:S13]  /*18f0*/  ISETP.GE.AND P0, PT, R20, 0x1, PT ;  /* 0x000000011400780c */ /* 0x000fda0003f06270 */
[----:B------:R-:W-:Y:S05]  /*1900*/  @P0 BRA `(.L_x_42) ;  /* 0x0000000000740947 */ /* 0x000fea0003800000 */
[----:B------:R-:W-:Y:S02]  /*1910*/  ISETP.GE.AND P0, PT, R20, -0x18, PT ;  /* 0xffffffe81400780c */ /* 0x000fe40003f06270 */
[----:B------:R-:W-:-:S11]  /*1920*/  LOP3.LUT R2, R2, 0x80000000, RZ, 0xc0, !PT ;  /* 0x8000000002027812 */ /* 0x000fd600078ec0ff */
[----:B------:R-:W-:Y:S05]  /*1930*/  @!P0 BRA `(.L_x_42) ;  /* 0x0000000000688947 */ /* 0x000fea0003800000 */
[-CC-:B------:R-:W-:Y:S01]  /*1940*/  FFMA.RZ R13, R5, R17.reuse, R18.reuse ;  /* 0x00000011050d7223 */ /* 0x180fe2000000c012 */
[C---:B------:R-:W-:Y:S02]  /*1950*/  ISETP.NE.AND P2, PT, R20.reuse, RZ, PT ;  /* 0x000000ff1400720c */ /* 0x040fe40003f45270 */
[C---:B------:R-:W-:Y:S02]  /*1960*/  ISETP.NE.AND P1, PT, R20.reuse, RZ, PT ;  /* 0x000000ff1400720c */ /* 0x040fe40003f25270 */
[----:B------:R-:W-:Y:S01]  /*1970*/  LOP3.LUT R16, R13, 0x7fffff, RZ, 0xc0, !PT ;  /* 0x007fffff0d107812 */ /* 0x000fe200078ec0ff */
[CCC-:B------:R-:W-:Y:S01]  /*1980*/  FFMA.RP R13, R5.reuse, R17.reuse, R18.reuse ;  /* 0x00000011050d7223 */ /* 0x1c0fe20000008012 */
[----:B------:R-:W-:Y:S01]  /*1990*/  FFMA.RM R18, R5, R17, R18 ;  /* 0x0000001105127223 */ /* 0x000fe20000004012 */
[----:B------:R-:W-:Y:S01]  /*19a0*/  VIADD R5, R20, 0x20 ;  /* 0x0000002014057836 */ /* 0x000fe20000000000 */
[----:B------:R-:W-:Y:S02]  /*19b0*/  LOP3.LUT R16, R16, 0x800000, RZ, 0xfc, !PT ;  /* 0x0080000010107812 */ /* 0x000fe400078efcff */
[----:B------:R-:W-:-:S02]  /*19c0*/  IADD3 R17, PT, PT, -R20, RZ, RZ ;  /* 0x000000ff14117210 */ /* 0x000fc40007ffe1ff */
[----:B------:R-:W-:Y:S02]  /*19d0*/  SHF.L.U32 R5, R16, R5, RZ ;  /* 0x0000000510057219 */ /* 0x000fe400000006ff */
[----:B------:R-:W-:Y:S02]  /*19e0*/  FSETP.NEU.FTZ.AND P0, PT, R13, R18, PT ;  /* 0x000000120d00720b */ /* 0x000fe40003f1d000 */
[----:B------:R-:W-:Y:S02]  /*19f0*/  SEL R13, R17, RZ, P2 ;  /* 0x000000ff110d7207 */ /* 0x000fe40001000000 */
[----:B------:R-:W-:Y:S02]  /*1a00*/  ISETP.NE.AND P1, PT, R5, RZ, P1 ;  /* 0x000000ff0500720c */ /* 0x000fe40000f25270 */
[----:B------:R-:W-:Y:S02]  /*1a10*/  SHF.R.U32.HI R13, RZ, R13, R16 ;  /* 0x0000000dff0d7219 */ /* 0x000fe40000011610 */
[----:B------:R-:W-:-:S02]  /*1a20*/  PLOP3.LUT P0, PT, P0, P1, PT, 0xf8, 0x8f ;  /* 0x00000000008f781c */ /* 0x000fc40000703f70 */
[----:B------:R-:W-:Y:S02]  /*1a30*/  SHF.R.U32.HI R16, RZ, 0x1, R13 ;  /* 0x00000001ff107819 */ /* 0x000fe4000001160d */
[----:B------:R-:W-:-:S04]  /*1a40*/  SEL R5, RZ, 0x1, !P0 ;  /* 0x00000001ff057807 */ /* 0x000fc80004000000 */
[----:B------:R-:W-:-:S04]  /*1a50*/  LOP3.LUT R18, R5, 0x1, R16, 0xf8, !PT ;  /* 0x0000000105127812 */ /* 0x000fc800078ef810 */
[----:B------:R-:W-:-:S04]  /*1a60*/  LOP3.LUT R13, R18, R13, RZ, 0xc0, !PT ;  /* 0x0000000d120d7212 */ /* 0x000fc800078ec0ff */
[----:B------:R-:W-:-:S04]  /*1a70*/  IADD3 R13, PT, PT, R16, R13, RZ ;  /* 0x0000000d100d7210 */ /* 0x000fc80007ffe0ff */
[----:B------:R-:W-:Y:S01]  /*1a80*/  LOP3.LUT R2, R13, R2, RZ, 0xfc, !PT ;  /* 0x000000020d027212 */ /* 0x000fe200078efcff */
[----:B------:R-:W-:Y:S06]  /*1a90*/  BRA `(.L_x_42) ;  /* 0x0000000000107947 */ /* 0x000fec0003800000 */
.L_x_41:
[----:B------:R-:W-:-:S04]  /*1aa0*/  LOP3.LUT R2, R2, 0x80000000, RZ, 0xc0, !PT ;  /* 0x8000000002027812 */ /* 0x000fc800078ec0ff */
[----:B------:R-:W-:Y:S01]  /*1ab0*/  LOP3.LUT R2, R2, 0x7f800000, RZ, 0xfc, !PT ;  /* 0x7f80000002027812 */ /* 0x000fe200078efcff */
[----:B------:R-:W-:Y:S06]  /*1ac0*/  BRA `(.L_x_42) ;  /* 0x0000000000047947 */ /* 0x000fec0003800000 */
.L_x_40:
[----:B------:R-:W-:-:S07]  /*1ad0*/  IMAD R2, R19, 0x800000, R2 ;  /* 0x0080000013027824 */ /* 0x000fce00078e0202 */
.L_x_42:
[----:B------:R-:W-:Y:S05]  /*1ae0*/  BSYNC.RECONVERGENT B2 ;  /* 0x0000000000027941 */ /* 0x000fea0003800200 */
.L_x_39:
[----:B------:R-:W-:Y:S05]  /*1af0*/  BRA `(.L_x_43) ;  /* 0x0000000000207947 */ /* 0x000fea0003800000 */
.L_x_38:
[----:B------:R-:W-:-:S04]  /*1b00*/  LOP3.LUT R2, R5, 0x80000000, R2, 0x48, !PT ;  /* 0x8000000005027812 */ /* 0x000fc800078e4802 */
[----:B------:R-:W-:Y:S01]  /*1b10*/  LOP3.LUT R2, R2, 0x7f800000, RZ, 0xfc, !PT ;  /* 0x7f80000002027812 */ /* 0x000fe200078efcff */
[----:B------:R-:W-:Y:S06]  /*1b20*/  BRA `(.L_x_43) ;  /* 0x0000000000147947 */ /* 0x000fec0003800000 */
.L_x_37:
[----:B------:R-:W-:Y:S01]  /*1b30*/  LOP3.LUT R2, R5, 0x80000000, R2, 0x48, !PT ;  /* 0x8000000005027812 */ /* 0x000fe200078e4802 */
[----:B------:R-:W-:Y:S06]  /*1b40*/  BRA `(.L_x_43) ;  /* 0x00000000000c7947 */ /* 0x000fec0003800000 */
.L_x_36:
[----:B------:R-:W0:Y:S01]  /*1b50*/  MUFU.RSQ R2, -QNAN ;  /* 0xffc0000000027908 */ /* 0x000e220000001400 */
[----:B------:R-:W-:Y:S05]  /*1b60*/  BRA `(.L_x_43) ;  /* 0x0000000000047947 */ /* 0x000fea0003800000 */
.L_x_35:
[----:B------:R-:W-:-:S07]  /*1b70*/  FADD.FTZ R2, R2, R5 ;  /* 0x0000000502027221 */ /* 0x000fce0000010000 */
.L_x_43:
[----:B------:R-:W-:Y:S05]  /*1b80*/  BSYNC.RECONVERGENT B1 ;  /* 0x0000000000017941 */ /* 0x000fea0003800200 */
.L_x_33:
[----:B------:R-:W-:Y:S01]  /*1b90*/  HFMA2 R17, -RZ, RZ, 0, 0 ;  /* 0x00000000ff117431 */ /* 0x000fe200000001ff */
[----:B------:R-:W-:-:S04]  /*1ba0*/  MOV R16, R14 ;  /* 0x0000000e00107202 */ /* 0x000fc80000000f00 */
[----:B0-----:R-:W-:Y:S05]  /*1bb0*/  RET.REL.NODEC R16 `(kernel_updateTV_2pi) ;  /* 0xffffffe410107950 */ /* 0x001fea0003c3ffff */
.L_x_44:
[----:B------:R-:W-:-:S00]  /*1bc0*/  BRA `(.L_x_44) ;  /* 0xfffffffc00fc7947 */ /* 0x000fc0000383ffff */
[----:B------:R-:W-:-:S00]  /*1bd0*/  NOP ;  /* 0x0000000000007918 */ /* 0x000fc00000000000 */
        /* <DEDUP_REMOVED lines=10> */
.L_x_312:


//--------------------- .text.kernel_backprojectionOfOnes_2pi --------------------------
	.section	.text.kernel_backprojectionOfOnes_2pi,"ax",@progbits
	.align	128
        .global         kernel_backprojectionOfOnes_2pi
        .type           kernel_backprojectionOfOnes_2pi,@function
        .size           kernel_backprojectionOfOnes_2pi,(.L_x_314 - kernel_backprojectionOfOnes_2pi)
        .other          kernel_backprojectionOfOnes_2pi,@"STO_CUDA_ENTRY STV_DEFAULT"
kernel_backprojectionOfOnes_2pi:
.text.kernel_backprojectionOfOnes_2pi:
[----:B------:R-:W-:Y:S01]  /*0000*/  LDC R1, c[0x0][0x37c] ;  /* 0x0000df00ff017b82 */ /* 0x000fe20000000800 */
[----:B------:R-:W0:Y:S01]  /*0010*/  LDCU UR4, c[0x0][0x38c] ;  /* 0x00007180ff0477ac */ /* 0x000e220008000800 */
[----:B------:R-:W-:Y:S01]  /*0020*/  IMAD.MOV.U32 R4, RZ, RZ, 0x1 ;  /* 0x00000001ff047424 */ /* 0x000fe200078e00ff */
[----:B0-----:R-:W-:-:S09]  /*0030*/  UIADD3 UR4, UPT, UPT, UR4, -0x1, URZ ;  /* 0xffffffff04047890 */ /* 0x001fd2000fffe0ff */
[----:B------:R-:W0:Y:S08]  /*0040*/  I2F.F64 R2, UR4 ;  /* 0x0000000400027d12 */ /* 0x000e300008201c00 */
[----:B0-----:R-:W0:Y:S02]  /*0050*/  MUFU.RCP64H R5, R3 ;  /* 0x0000000300057308 */ /* 0x001e240000001800 */
[----:B0-----:R-:W-:-:S08]  /*0060*/  DFMA R6, -R2, R4, 1 ;  /* 0x3ff000000206742b */ /* 0x001fd00000000104 */
[----:B------:R-:W-:-:S08]  /*0070*/  DFMA R6, R6, R6, R6 ;  /* 0x000000060606722b */ /* 0x000fd00000000006 */
[----:B------:R-:W-:-:S08]  /*0080*/  DFMA R6, R4, R6, R4 ;  /* 0x000000060406722b */ /* 0x000fd00000000004 */
[----:B------:R-:W-:-:S08]  /*0090*/  DFMA R4, -R2, R6, 1 ;  /* 0x3ff000000204742b */ /* 0x000fd00000000106 */
[----:B------:R-:W-:-:S08]  /*00a0*/  DFMA R4, R6, R4, R6 ;  /* 0x000000040604722b */ /* 0x000fd00000000006 */
[----:B------:R-:W-:-:S08]  /*00b0*/  DMUL R6, R4, 2 ;  /* 0x4000000004067828 */ /* 0x000fd00000000000 */
[----:B------:R-:W-:-:S08]  /*00c0*/  DFMA R8, -R2, R6, 2 ;  /* 0x400000000208742b */ /* 0x000fd00000000106 */
[----:B------:R-:W-:-:S10]  /*00d0*/  DFMA R4, R4, R8, R6 ;  /* 0x000000080404722b */ /* 0x000fd40000000006 */
[----:B------:R-:W-:-:S05]  /*00e0*/  FFMA R0, RZ, R3, R5 ;  /* 0x00000003ff007223 */ /* 0x000fca0000000005 */
[----:B------:R-:W-:-:S13]  /*00f0*/  FSETP.GT.AND P0, PT, |R0|, 1.469367938527859385e-39, PT ;  /* 0x001000000000780b */ /* 0x000fda0003f04200 */
[----:B------:R-:W-:Y:S05]  /*0100*/  @P0 BRA `(.L_x_45) ;  /* 0x0000000000180947 */ /* 0x000fea0003800000 */
[----:B------:R-:W-:Y:S01]  /*0110*/  IMAD.MOV.U32 R11, RZ, RZ, R3 ;  /* 0x000000ffff0b7224 */ /* 0x000fe200078e0003 */
[----:B------:R-:W-:Y:S01]  /*0120*/  MOV R3, 0x40000000 ;  /* 0x4000000000037802 */ /* 0x000fe20000000f00 */
[----:B------:R-:W-:Y:S01]  /*0130*/  IMAD.MOV.U32 R10, RZ, RZ, R2 ;  /* 0x000000ffff0a7224 */ /* 0x000fe200078e0002 */
[----:B------:R-:W-:Y:S01]  /*0140*/  MOV R22, 0x170 ;  /* 0x0000017000167802 */ /* 0x000fe20000000f00 */
[----:B------:R-:W-:-:S07]  /*0150*/  IMAD.MOV.U32 R0, RZ, RZ, RZ ;  /* 0x000000ffff007224 */ /* 0x000fce00078e00ff */
[----:B------:R-:W-:Y:S05]  /*0160*/  CALL.REL.NOINC `($__internal_3_$__cuda_sm20_div_rn_f64_full) ;  /* 0x0000000c00d07944 */ /* 0x000fea0003c00000 */
.L_x_45:
[----:B------:R-:W0:Y:S01]  /*0170*/  LDCU UR4, c[0x0][0x390] ;  /* 0x00007200ff0477ac */ /* 0x000e220008000800 */
[----:B------:R-:W-:Y:S01]  /*0180*/  IMAD.MOV.U32 R2, RZ, RZ, 0x1 ;  /* 0x00000001ff027424 */ /* 0x000fe200078e00ff */
[----:B------:R-:W-:Y:S01]  /*0190*/  UMOV UR5, 0x401921fb ;  /* 0x401921fb00057882 */ /* 0x000fe20000000000 */
[----:B0-----:R-:W0:Y:S01]  /*01a0*/  I2F.F64 R8, UR4 ;  /* 0x0000000400087d12 */ /* 0x001e220008201c00 */
[----:B------:R-:W-:-:S07]  /*01b0*/  UMOV UR4, 0x54442d18 ;  /* 0x54442d1800047882 */ /* 0x000fce0000000000 */
[----:B0-----:R-:W0:Y:S02]  /*01c0*/  MUFU.RCP64H R3, R9 ;  /* 0x0000000900037308 */ /* 0x001e240000001800 */
[----:B0-----:R-:W-:-:S08]  /*01d0*/  DFMA R6, -R8, R2, 1 ;  /* 0x3ff000000806742b */ /* 0x001fd00000000102 */
[----:B------:R-:W-:-:S08]  /*01e0*/  DFMA R6, R6, R6, R6 ;  /* 0x000000060606722b */ /* 0x000fd00000000006 */
[----:B------:R-:W-:-:S08]  /*01f0*/  DFMA R6, R2, R6, R2 ;  /* 0x000000060206722b */ /* 0x000fd00000000002 */
[----:B------:R-:W-:-:S08]  /*0200*/  DFMA R2, -R8, R6, 1 ;  /* 0x3ff000000802742b */ /* 0x000fd00000000106 */
[----:B------:R-:W-:-:S08]  /*0210*/  DFMA R2, R6, R2, R6 ;  /* 0x000000020602722b */ /* 0x000fd00000000006 */
[----:B------:R-:W-:-:S08]  /*0220*/  DMUL R6, R2, UR4 ;  /* 0x0000000402067c28 */ /* 0x000fd00008000000 */
[----:B------:R-:W-:-:S08]  /*0230*/  DFMA R10, -R8, R6, UR4 ;  /* 0x00000004080a7e2b */ /* 0x000fd00008000106 */
[----:B------:R-:W-:Y:S01]  /*0240*/  DFMA R2, R2, R10, R6 ;  /* 0x0000000a0202722b */ /* 0x000fe20000000006 */
[----:B------:R0:W1:Y:S09]  /*0250*/  F2F.F32.F64 R7, R4 ;  /* 0x0000000400077310 */ /* 0x0000720000301000 */
[----:B------:R-:W-:-:S05]  /*0260*/  FFMA R0, RZ, R9, R3 ;  /* 0x00000009ff007223 */ /* 0x000fca0000000003 */
[----:B------:R-:W-:-:S13]  /*0270*/  FSETP.GT.AND P0, PT, |R0|, 1.469367938527859385e-39, PT ;  /* 0x001000000000780b */ /* 0x000fda0003f04200 */
[----:B01----:R-:W-:Y:S05]  /*0280*/  @P0 BRA `(.L_x_46) ;  /* 0x0000000000200947 */ /* 0x003fea0003800000 */
[----:B------:R-:W-:Y:S01]  /*0290*/  IMAD.MOV.U32 R10, RZ, RZ, R8 ;  /* 0x000000ffff0a7224 */ /* 0x000fe200078e0008 */
[----:B------:R-:W-:Y:S01]  /*02a0*/  MOV R0, 0x54442d18 ;  /* 0x54442d1800007802 */ /* 0x000fe20000000f00 */
[----:B------:R-:W-:Y:S01]  /*02b0*/  IMAD.MOV.U32 R11, RZ, RZ, R9 ;  /* 0x000000ffff0b7224 */ /* 0x000fe200078e0009 */
[----:B------:R-:W-:Y:S01]  /*02c0*/  MOV R22, 0x2f0 ;  /* 0x000002f000167802 */ /* 0x000fe20000000f00 */
[----:B------:R-:W-:-:S07]  /*02d0*/  IMAD.MOV.U32 R3, RZ, RZ, 0x401921fb ;  /* 0x401921fbff037424 */ /* 0x000fce00078e00ff */
[----:B------:R-:W-:Y:S05]  /*02e0*/  CALL.REL.NOINC `($__internal_3_$__cuda_sm20_div_rn_f64_full) ;  /* 0x0000000c00707944 */ /* 0x000fea0003c00000 */
[----:B------:R-:W-:Y:S02]  /*02f0*/  IMAD.MOV.U32 R2, RZ, RZ, R4 ;  /* 0x000000ffff027224 */ /* 0x000fe400078e0004 */
[----:B------:R-:W-:-:S07]  /*0300*/  IMAD.MOV.U32 R3, RZ, RZ, R5 ;  /* 0x000000ffff037224 */ /* 0x000fce00078e0005 */
.L_x_46:
[----:B------:R-:W0:Y:S01]  /*0310*/  S2R R6, SR_CTAID.X ;  /* 0x0000000000067919 */ /* 0x000e220000002500 */
[----:B------:R-:W0:Y:S01]  /*0320*/  LDCU UR5, c[0x0][0x360] ;  /* 0x00006c00ff0577ac */ /* 0x000e220008000800 */
[----:B------:R-:W0:Y:S01]  /*0330*/  S2R R5, SR_TID.X ;  /* 0x0000000000057919 */ /* 0x000e220000002100 */
[----:B------:R-:W1:Y:S01]  /*0340*/  LDCU UR6, c[0x0][0x364] ;  /* 0x00006c80ff0677ac */ /* 0x000e620008000800 */
[----:B------:R-:W1:Y:S01]  /*0350*/  S2R R9, SR_CTAID.Y ;  /* 0x0000000000097919 */ /* 0x000e620000002600 */
[----:B------:R-:W2:Y:S01]  /*0360*/  LDCU UR7, c[0x0][0x368] ;  /* 0x00006d00ff0777ac */ /* 0x000ea20008000800 */
[----:B------:R-:W1:Y:S01]  /*0370*/  S2R R0, SR_TID.Y ;  /* 0x0000000000007919 */ /* 0x000e620000002200 */
[----:B------:R-:W3:Y:S01]  /*0380*/  LDCU UR8, c[0x0][0x394] ;  /* 0x00007280ff0877ac */ /* 0x000ee20008000800 */
[----:B------:R-:W2:Y:S01]  /*0390*/  S2R R8, SR_CTAID.Z ;  /* 0x0000000000087919 */ /* 0x000ea20000002700 */
[----:B------:R-:W4:Y:S01]  /*03a0*/  LDCU UR4, c[0x0][0x388] ;  /* 0x00007100ff0477ac */ /* 0x000f220008000800 */
[----:B------:R-:W2:Y:S01]  /*03b0*/  S2R R11, SR_TID.Z ;  /* 0x00000000000b7919 */ /* 0x000ea20000002300 */
[----:B0-----:R-:W-:-:S02]  /*03c0*/  IMAD R6, R6, UR5, R5 ;  /* 0x0000000506067c24 */ /* 0x001fc4000f8e0205 */
[----:B-1----:R-:W-:-:S05]  /*03d0*/  IMAD R9, R9, UR6, R0 ;  /* 0x0000000609097c24 */ /* 0x002fca000f8e0200 */
[----:B------:R-:W-:Y:S01]  /*03e0*/  VIMNMX R0, PT, PT, R6, R9, !PT ;  /* 0x0000000906007248 */ /* 0x000fe20007fe0100 */
[----:B--2---:R-:W-:-:S05]  /*03f0*/  IMAD R8, R8, UR7, R11 ;  /* 0x0000000708087c24 */ /* 0x004fca000f8e020b */
[----:B---3--:R-:W-:-:S04]  /*0400*/  ISETP.GE.AND P0, PT, R8, UR8, PT ;  /* 0x0000000808007c0c */ /* 0x008fc8000bf06270 */
[----:B----4-:R-:W-:-:S13]  /*0410*/  ISETP.GE.OR P0, PT, R0, UR4, P0 ;  /* 0x0000000400007c0c */ /* 0x010fda0008706670 */
[----:B------:R-:W-:Y:S05]  /*0420*/  @P0 EXIT ;  /* 0x000000000000094d */ /* 0x000fea0003800000 */
[----:B------:R-:W-:Y:S01]  /*0430*/  UIADD3 UR4, UPT, UPT, UR4, -0x1, URZ ;  /* 0xffffffff04047890 */ /* 0x000fe2000fffe0ff */
[----:B------:R-:W-:Y:S01]  /*0440*/  MOV R4, 0x1 ;  /* 0x0000000100047802 */ /* 0x000fe20000000f00 */
[----:B------:R-:W-:Y:S08]  /*0450*/  F2F.F32.F64 R2, R2 ;  /* 0x0000000200027310 */ /* 0x000ff00000301000 */
[----:B------:R-:W0:Y:S08]  /*0460*/  I2F.F64.U32 R10, UR4 ;  /* 0x00000004000a7d12 */ /* 0x000e300008201800 */
        /* <DEDUP_REMOVED lines=12> */
[----:B------:R-:W-:Y:S01]  /*0530*/  IMAD.MOV.U32 R0, RZ, RZ, RZ ;  /* 0x000000ffff007224 */ /* 0x000fe200078e00ff */
[----:B------:R-:W-:Y:S01]  /*0540*/  MOV R22, 0x570 ;  /* 0x0000057000167802 */ /* 0x000fe20000000f00 */
[----:B------:R-:W-:-:S07]  /*0550*/  IMAD.MOV.U32 R3, RZ, RZ, 0x40000000 ;  /* 0x40000000ff037424 */ /* 0x000fce00078e00ff */
[----:B------:R-:W-:Y:S05]  /*0560*/  CALL.REL.NOINC `($__internal_3_$__cuda_sm20_div_rn_f64_full) ;  /* 0x0000000800d07944 */ /* 0x000fea0003c00000 */
.L_x_47:
[----:B------:R-:W0:Y:S01]  /*0570*/  LDCU UR5, c[0x0][0x390] ;  /* 0x00007200ff0577ac */ /* 0x000e220008000800 */
[----:B------:R-:W1:Y:S01]  /*0580*/  F2F.F32.F64 R4, R4 ;  /* 0x0000000400047310 */ /* 0x000e620000301000 */
[----:B------:R-:W-:Y:S02]  /*0590*/  I2FP.F32.S32 R3, R6 ;  /* 0x0000000600037245 */ /* 0x000fe40000201400 */
[----:B------:R-:W-:Y:S01]  /*05a0*/  I2FP.F32.U32 R11, R9 ;  /* 0x00000009000b7245 */ /* 0x000fe20000201000 */
[----:B------:R-:W2:Y:S02]  /*05b0*/  LDCU.64 UR8, c[0x0][0x358] ;  /* 0x00006b00ff0877ac */ /* 0x000ea40008000a00 */
[C---:B-1----:R-:W-:Y:S02]  /*05c0*/  FFMA R10, R4.reuse, R3, -1 ;  /* 0xbf800000040a7423 */ /* 0x042fe40000000003 */
[----:B------:R-:W-:Y:S01]  /*05d0*/  FFMA R11, R4, R11, -1 ;  /* 0xbf800000040b7423 */ /* 0x000fe2000000000b */
[----:B0-----:R-:W-:Y:S01]  /*05e0*/  UISETP.GE.AND UP0, UPT, UR5, 0x1, UPT ;  /* 0x000000010500788c */ /* 0x001fe2000bf06270 */
[----:B------:R-:W-:-:S08]  /*05f0*/  IMAD.MOV.U32 R3, RZ, RZ, RZ ;  /* 0x000000ffff037224 */ /* 0x000fd000078e00ff */
[----:B--2---:R-:W-:Y:S05]  /*0600*/  BRA.U !UP0, `(.L_x_48) ;  /* 0x0000000908887547 */ /* 0x004fea000b800000 */
[----:B------:R-:W-:Y:S01]  /*0610*/  UISETP.GE.U32.AND UP0, UPT, UR5, 0x4, UPT ;  /* 0x000000040500788c */ /* 0x000fe2000bf06070 */
[----:B------:R-:W-:Y:S01]  /*0620*/  MOV R3, RZ ;  /* 0x000000ff00037202 */ /* 0x000fe20000000f00 */
[----:B------:R-:W-:Y:S01]  /*0630*/  ULOP3.LUT UR6, UR5, 0x3, URZ, 0xc0, !UPT ;  /* 0x0000000305067892 */ /* 0x000fe2000f8ec0ff */
[----:B------:R-:W-:-:S06]  /*0640*/  UMOV UR4, URZ ;  /* 0x000000ff00047c82 */ /* 0x000fcc0008000000 */
[----:B------:R-:W-:Y:S05]  /*0650*/  BRA.U !UP0, `(.L_x_49) ;  /* 0x0000000508e07547 */ /* 0x000fea000b800000 */
[----:B------:R-:W-:Y:S01]  /*0660*/  IMAD.MOV.U32 R3, RZ, RZ, RZ ;  /* 0x000000ffff037224 */ /* 0x000fe200078e00ff */
[----:B------:R-:W-:Y:S01]  /*0670*/  ULOP3.LUT UR4, UR5, 0x7ffffffc, URZ, 0xc0, !UPT ;  /* 0x7ffffffc05047892 */ /* 0x000fe2000f8ec0ff */
[----:B------:R-:W0:Y:S02]  /*0680*/  LDCU UR10, c[0x0][0x38c] ;  /* 0x00007180ff0a77ac */ /* 0x000e240008000800 */
[----:B------:R-:W-:-:S09]  /*0690*/  UMOV UR5, URZ ;  /* 0x000000ff00057c82 */ /* 0x000fd20008000000 */
.L_x_58:
[----:B------:R-:W-:Y:S01]  /*06a0*/  I2FP.F32.U32 R5, UR5 ;  /* 0x0000000500057c45 */ /* 0x000fe20008201000 */
[----:B------:R-:W-:Y:S01]  /*06b0*/  MUFU.RCP R12, R7 ;  /* 0x00000007000c7308 */ /* 0x000fe20000001000 */
[----:B------:R-:W-:Y:S03]  /*06c0*/  BSSY.RECONVERGENT B0, `(.L_x_50) ;  /* 0x0000014000007945 */ /* 0x000fe60003800200 */
[----:B------:R-:W-:-:S04]  /*06d0*/  FMUL R5, R2, R5 ;  /* 0x0000000502057220 */ /* 0x000fc80000400000 */
[----:B------:R-:W-:-:S04]  /*06e0*/  FMUL.RZ R14, R5, 0.15915493667125701904 ;  /* 0x3e22f983050e7820 */ /* 0x000fc8000040c000 */
[----:B------:R-:W1:Y:S08]  /*06f0*/  MUFU.COS R5, R14 ;  /* 0x0000000e00057308 */ /* 0x000e700000000000 */
[----:B------:R-:W2:Y:S01]  /*0700*/  MUFU.SIN R0, R14 ;  /* 0x0000000e00007308 */ /* 0x000ea20000000400 */
[----:B-1----:R-:W-:Y:S01]  /*0710*/  FMUL R4, R10, R5 ;  /* 0x000000050a047220 */ /* 0x002fe20000400000 */
[----:B------:R-:W-:-:S04]  /*0720*/  FFMA R5, -R7, R12, 1 ;  /* 0x3f80000007057423 */ /* 0x000fc8000000010c */
[----:B------:R-:W-:Y:S01]  /*0730*/  FFMA R5, R12, R5, R12 ;  /* 0x000000050c057223 */ /* 0x000fe2000000000c */
[----:B--2---:R-:W-:Y:S01]  /*0740*/  FFMA R0, R11, R0, R4 ;  /* 0x000000000b007223 */ /* 0x004fe20000000004 */
[----:B------:R-:W-:-:S03]  /*0750*/  IMAD.MOV.U32 R4, RZ, RZ, R3 ;  /* 0x000000ffff047224 */ /* 0x000fc600078e0003 */
[----:B------:R-:W-:-:S04]  /*0760*/  FADD R0, R0, 1 ;  /* 0x3f80000000007421 */ /* 0x000fc80000000000 */
[----:B------:R-:W1:Y:S01]  /*0770*/  FCHK P0, R0, R7 ;  /* 0x0000000700007302 */ /* 0x000e620000000000 */
[----:B------:R-:W-:-:S04]  /*0780*/  FFMA R12, R0, R5, RZ ;  /* 0x00000005000c7223 */ /* 0x000fc800000000ff */
[----:B------:R-:W-:-:S04]  /*0790*/  FFMA R13, -R7, R12, R0 ;  /* 0x0000000c070d7223 */ /* 0x000fc80000000100 */
[----:B------:R-:W-:Y:S01]  /*07a0*/  FFMA R5, R5, R13, R12 ;  /* 0x0000000d05057223 */ /* 0x000fe2000000000c */
[----:B-1----:R-:W-:Y:S06]  /*07b0*/  @!P0 BRA `(.L_x_51) ;  /* 0x0000000000108947 */ /* 0x002fec0003800000 */
[----:B------:R-:W-:Y:S01]  /*07c0*/  IMAD.MOV.U32 R3, RZ, RZ, R7 ;  /* 0x000000ffff037224 */ /* 0x000fe200078e0007 */
[----:B------:R-:W-:-:S07]  /*07d0*/  MOV R12, 0x7f0 ;  /* 0x000007f0000c7802 */ /* 0x000fce0000000f00 */
[----:B0-----:R-:W-:Y:S05]  /*07e0*/  CALL.REL.NOINC `($__internal_4_$__cuda_sm3x_div_rn_noftz_f32_slowpath) ;  /* 0x0000000c00a87944 */ /* 0x001fea0003c00000 */
[----:B------:R-:W-:-:S07]  /*07f0*/  MOV R5, R0 ;  /* 0x0000000000057202 */ /* 0x000fce0000000f00 */
.L_x_51:
[----:B0-----:R-:W-:Y:S05]  /*0800*/  BSYNC.RECONVERGENT B0 ;  /* 0x0000000000007941 */ /* 0x001fea0003800200 */
.L_x_50:
[----:B------:R-:W-:Y:S01]  /*0810*/  UIADD3 UR7, UPT, UPT, UR5, 0x1, URZ ;  /* 0x0000000105077890 */ /* 0x000fe2000fffe0ff */
[----:B------:R-:W0:Y:S01]  /*0820*/  F2I.TRUNC.NTZ R5, R5 ;  /* 0x0000000500057305 */ /* 0x000e22000020f100 */
[----:B------:R-:W-:Y:S04]  /*0830*/  BSSY.RECONVERGENT B0, `(.L_x_52) ;  /* 0x0000019000007945 */ /* 0x000fe80003800200 */
[----:B------:R-:W-:-:S03]  /*0840*/  I2FP.F32.U32 R3, UR7 ;  /* 0x0000000700037c45 */ /* 0x000fc60008201000 */
[----:B------:R-:W-:Y:S02]  /*0850*/  MUFU.RCP R14, R7 ;  /* 0x00000007000e7308 */ /* 0x000fe40000001000 */
[----:B------:R-:W-:-:S04]  /*0860*/  FMUL R3, R2, R3 ;  /* 0x0000000302037220 */ /* 0x000fc80000400000 */
[----:B------:R-:W-:Y:S01]  /*0870*/  FMUL.RZ R13, R3, 0.15915493667125701904 ;  /* 0x3e22f983030d7820 */ /* 0x000fe2000040c000 */
[C---:B0-----:R-:W-:Y:S02]  /*0880*/  ISETP.GT.AND P0, PT, R5.reuse, -0x1, PT ;  /* 0xffffffff0500780c */ /* 0x041fe40003f04270 */
[----:B------:R-:W-:Y:S01]  /*0890*/  ISETP.GE.AND P2, PT, R5, UR10, PT ;  /* 0x0000000a05007c0c */ /* 0x000fe2000bf46270 */
[----:B------:R-:W0:Y:S08]  /*08a0*/  MUFU.COS R3, R13 ;  /* 0x0000000d00037308 */ /* 0x000e300000000000 */
[----:B------:R-:W1:Y:S01]  /*08b0*/  MUFU.SIN R0, R13 ;  /* 0x0000000d00007308 */ /* 0x000e620000000400 */
[----:B0-----:R-:W-:Y:S01]  /*08c0*/  FMUL R12, R10, R3 ;  /* 0x000000030a0c7220 */ /* 0x001fe20000400000 */
[----:B------:R-:W-:-:S03]  /*08d0*/  FFMA R3, -R7, R14, 1 ;  /* 0x3f80000007037423 */ /* 0x000fc6000000010e */
[----:B-1----:R-:W-:-:S04]  /*08e0*/  FFMA R0, R11, R0, R12 ;  /* 0x000000000b007223 */ /* 0x002fc8000000000c */
[----:B------:R-:W-:Y:S01]  /*08f0*/  FADD R12, R0, 1 ;  /* 0x3f800000000c7421 */ /* 0x000fe20000000000 */
[----:B------:R-:W-:Y:S01]  /*0900*/  FFMA R0, R14, R3, R14 ;  /* 0x000000030e007223 */ /* 0x000fe2000000000e */
[----:B------:R-:W-:Y:S02]  /*0910*/  FADD R3, R4, 1 ;  /* 0x3f80000004037421 */ /* 0x000fe40000000000 */
[----:B------:R-:W0:Y:S01]  /*0920*/  FCHK P1, R12, R7 ;  /* 0x000000070c007302 */ /* 0x000e220000020000 */
[----:B------:R-:W-:Y:S02]  /*0930*/  FFMA R5, R0, R12, RZ ;  /* 0x0000000c00057223 */ /* 0x000fe400000000ff */
[----:B------:R-:W-:Y:S02]  /*0940*/  @P0 FSEL R4, R3, R4, !P2 ;  /* 0x0000000403040208 */ /* 0x000fe40005000000 */
[----:B------:R-:W-:-:S04]  /*0950*/  FFMA R3, -R7, R5, R12 ;  /* 0x0000000507037223 */ /* 0x000fc8000000010c */
[----:B------:R-:W-:Y:S01]  /*0960*/  FFMA R0, R0, R3, R5 ;  /* 0x0000000300007223 */ /* 0x000fe20000000005 */
[----:B0-----:R-:W-:Y:S06]  /*0970*/  @!P1 BRA `(.L_x_53) ;  /* 0x0000000000109947 */ /* 0x001fec0003800000 */
[----:B------:R-:W-:Y:S01]  /*0980*/  IMAD.MOV.U32 R0, RZ, RZ, R12 ;  /* 0x000000ffff007224 */ /* 0x000fe200078e000c */
[----:B------:R-:W-:Y:S01]  /*0990*/  MOV R12, 0x9c0 ;  /* 0x000009c0000c7802 */ /* 0x000fe20000000f00 */
[----:B------:R-:W-:-:S07]  /*09a0*/  IMAD.MOV.U32 R3, RZ, RZ, R7 ;  /* 0x000000ffff037224 */ /* 0x000fce00078e0007 */
[----:B------:R-:W-:Y:S05]  /*09b0*/  CALL.REL.NOINC `($__internal_4_$__cuda_sm3x_div_rn_noftz_f32_slowpath) ;  /* 0x0000000c00347944 */ /* 0x000fea0003c00000 */
.L_x_53:
[----:B------:R-:W-:Y:S05]  /*09c0*/  BSYNC.RECONVERGENT B0 ;  /* 0x0000000000007941 */ /* 0x000fea0003800200 */
.L_x_52:
        /* <DEDUP_REMOVED lines=9> */
[----:B------:R-:W0:Y:S01]  /*0a60*/  MUFU.COS R5, R13 ;  /* 0x0000000d00057308 */ /* 0x000e220000000000 */
[----:B------:R-:W-:-:S07]  /*0a70*/  FADD R3, R4, 1 ;  /* 0x3f80000004037421 */ /* 0x000fce0000000000 */
[----:B------:R-:W1:Y:S02]  /*0a80*/  MUFU.SIN R12, R13 ;  /* 0x0000000d000c7308 */ /* 0x000e640000000400 */
[----:B------:R-:W-:Y:S01]  /*0a90*/  @P0 FSEL R4, R3, R4, !P2 ;  /* 0x0000000403040208 */ /* 0x000fe20005000000 */
[----:B0-----:R-:W-:Y:S01]  /*0aa0*/  FMUL R14, R10, R5 ;  /* 0x000000050a0e7220 */ /* 0x001fe20000400000 */
[----:B------:R-:W-:-:S04]  /*0ab0*/  FFMA R5, -R7, R16, 1 ;  /* 0x3f80000007057423 */ /* 0x000fc80000000110 */
[----:B------:R-:W-:Y:S01]  /*0ac0*/  FFMA R0, R16, R5, R16 ;  /* 0x0000000510007223 */ /* 0x000fe20000000010 */
[----:B-1----:R-:W-:-:S04]  /*0ad0*/  FFMA R12, R11, R12, R14 ;  /* 0x0000000c0b0c7223 */ /* 0x002fc8000000000e */
[----:B------:R-:W-:-:S04]  /*0ae0*/  FADD R12, R12, 1 ;  /* 0x3f8000000c0c7421 */ /* 0x000fc80000000000 */
[----:B------:R-:W0:Y:S01]  /*0af0*/  FCHK P1, R12, R7 ;  /* 0x000000070c007302 */ /* 0x000e220000020000 */
[----:B------:R-:W-:-:S04]  /*0b00*/  FFMA R5, R0, R12, RZ ;  /* 0x0000000c00057223 */ /* 0x000fc800000000ff */
[----:B------:R-:W-:-:S04]  /*0b10*/  FFMA R3, -R7, R5, R12 ;  /* 0x0000000507037223 */ /* 0x000fc8000000010c */
[----:B------:R-:W-:Y:S01]  /*0b20*/  FFMA R0, R0, R3, R5 ;  /* 0x0000000300007223 */ /* 0x000fe20000000005 */
[----:B0-----:R-:W-:Y:S06]  /*0b30*/  @!P1 BRA `(.L_x_55) ;  /* 0x0000000000109947 */ /* 0x001fec0003800000 */
[----:B------:R-:W-:Y:S01]  /*0b40*/  IMAD.MOV.U32 R0, RZ, RZ, R12 ;  /* 0x000000ffff007224 */ /* 0x000fe200078e000c */
[----:B------:R-:W-:Y:S02]  /*0b50*/  MOV R3, R7 ;  /* 0x0000000700037202 */ /* 0x000fe40000000f00 */
[----:B------:R-:W-:-:S07]  /*0b60*/  MOV R12, 0xb80 ;  /* 0x00000b80000c7802 */ /* 0x000fce0000000f00 */
[----:B------:R-:W-:Y:S05]  /*0b70*/  CALL.REL.NOINC `($__internal_4_$__cuda_sm3x_div_rn_noftz_f32_slowpath) ;  /* 0x0000000800c47944 */ /* 0x000fea0003c00000 */
.L_x_55:
[----:B------:R-:W-:Y:S05]  /*0b80*/  BSYNC.RECONVERGENT B0 ;  /* 0x0000000000007941 */ /* 0x000fea0003800200 */
.L_x_54:
        /* <DEDUP_REMOVED lines=24> */
[----:B------:R-:W-:Y:S01]  /*0d10*/  MOV R12, 0xd40 ;  /* 0x00000d40000c7802 */ /* 0x000fe20000000f00 */
[----:B------:R-:W-:-:S07]  /*0d20*/  IMAD.MOV.U32 R3, RZ, RZ, R7 ;  /* 0x000000ffff037224 */ /* 0x000fce00078e0007 */
[----:B------:R-:W-:Y:S05]  /*0d30*/  CALL.REL.NOINC `($__internal_4_$__cuda_sm3x_div_rn_noftz_f32_slowpath) ;  /* 0x0000000800547944 */ /* 0x000fea0003c00000 */
.L_x_57:
[----:B------:R-:W-:Y:S05]  /*0d40*/  BSYNC.RECONVERGENT B0 ;  /* 0x0000000000007941 */ /* 0x000fea0003800200 */
.L_x_56:
[----:B------:R-:W0:Y:S01]  /*0d50*/  F2I.TRUNC.NTZ R0, R0 ;  /* 0x0000000000007305 */ /* 0x000e22000020f100 */
[----:B------:R-:W-:Y:S01]  /*0d60*/  UIADD3 UR5, UPT, UPT, UR5, 0x4, URZ ;  /* 0x0000000405057890 */ /* 0x000fe2000fffe0ff */
[----:B------:R-:W-:-:S03]  /*0d70*/  FADD R3, R4, 1 ;  /* 0x3f80000004037421 */ /* 0x000fc60000000000 */
[----:B------:R-:W-:Y:S01]  /*0d80*/  UISETP.NE.AND UP0, UPT, UR5, UR4, UPT ;  /* 0x000000040500728c */ /* 0x000fe2000bf05270 */
[C---:B0-----:R-:W-:Y:S02]  /*0d90*/  ISETP.GT.AND P0, PT, R0.reuse, -0x1, PT ;  /* 0xffffffff0000780c */ /* 0x041fe40003f04270 */
[----:B------:R-:W-:-:S11]  /*0da0*/  ISETP.GE.AND P1, PT, R0, UR10, PT ;  /* 0x0000000a00007c0c */ /* 0x000fd6000bf26270 */
[----:B------:R-:W-:-:S05]  /*0db0*/  @P0 FSEL R4, R3, R4, !P1 ;  /* 0x0000000403040208 */ /* 0x000fca0004800000 */
[----:B------:R-:W-:Y:S01]  /*0dc0*/  IMAD.MOV.U32 R3, RZ, RZ, R4 ;  /* 0x000000ffff037224 */ /* 0x000fe200078e0004 */
[----:B------:R-:W-:Y:S06]  /*0dd0*/  BRA.U UP0, `(.L_x_58) ;  /* 0xfffffff900307547 */ /* 0x000fec000b83ffff */
.L_x_49:
[----:B------:R-:W-:-:S09]  /*0de0*/  UISETP.NE.AND UP0, UPT, UR6, URZ, UPT ;  /* 0x000000ff0600728c */ /* 0x000fd2000bf05270 */
[----:B------:R-:W-:Y:S05]  /*0df0*/  BRA.U !UP0, `(.L_x_48) ;  /* 0x00000001088c7547 */ /* 0x000fea000b800000 */
[----:B------:R-:W0:Y:S01]  /*0e00*/  LDCU UR7, c[0x0][0x38c] ;  /* 0x00007180ff0777ac */ /* 0x000e220008000800 */
[----:B------:R-:W-:-:S12]  /*0e10*/  UIADD3 UR5, UPT, UPT, -UR6, URZ, URZ ;  /* 0x000000ff06057290 */ /* 0x000fd8000fffe1ff */
.L_x_61:
        /* <DEDUP_REMOVED lines=8> */
[----:B------:R-:W-:-:S03]  /*0ea0*/  FFMA R5, -R7, R12, 1 ;  /* 0x3f80000007057423 */ /* 0x000fc6000000010c */
[----:B--2---:R-:W-:Y:S01]  /*0eb0*/  FFMA R0, R11, R0, R4 ;  /* 0x000000000b007223 */ /* 0x004fe20000000004 */
[----:B------:R-:W-:-:S03]  /*0ec0*/  MOV R4, R3 ;  /* 0x0000000300047202 */ /* 0x000fc60000000f00 */
[----:B------:R-:W-:Y:S01]  /*0ed0*/  FADD R14, R0, 1 ;  /* 0x3f800000000e7421 */ /* 0x000fe20000000000 */
[----:B------:R-:W-:-:S03]  /*0ee0*/  FFMA R0, R12, R5, R12 ;  /* 0x000000050c007223 */ /* 0x000fc6000000000c */
[----:B------:R-:W1:Y:S01]  /*0ef0*/  FCHK P0, R14, R7 ;  /* 0x000000070e007302 */ /* 0x000e620000000000 */
[----:B------:R-:W-:-:S04]  /*0f00*/  FFMA R5, R0, R14, RZ ;  /* 0x0000000e00057223 */ /* 0x000fc800000000ff */
[----:B------:R-:W-:-:S04]  /*0f10*/  FFMA R12, -R7, R5, R14 ;  /* 0x00000005070c7223 */ /* 0x000fc8000000010e */
[----:B------:R-:W-:Y:S01]  /*0f20*/  FFMA R0, R0, R12, R5 ;  /* 0x0000000c00007223 */ /* 0x000fe20000000005 */
[----:B-1----:R-:W-:Y:S06]  /*0f30*/  @!P0 BRA `(.L_x_60) ;  /* 0x0000000000108947 */ /* 0x002fec0003800000 */
[----:B------:R-:W-:Y:S01]  /*0f40*/  IMAD.MOV.U32 R0, RZ, RZ, R14 ;  /* 0x000000ffff007224 */ /* 0x000fe200078e000e */
[----:B------:R-:W-:Y:S01]  /*0f50*/  MOV R12, 0xf80 ;  /* 0x00000f80000c7802 */ /* 0x000fe20000000f00 */
[----:B------:R-:W-:-:S07]  /*0f60*/  IMAD.MOV.U32 R3, RZ, RZ, R7 ;  /* 0x000000ffff037224 */ /* 0x000fce00078e0007 */
[----:B0-----:R-:W-:Y:S05]  /*0f70*/  CALL.REL.NOINC `($__internal_4_$__cuda_sm3x_div_rn_noftz_f32_slowpath) ;  /* 0x0000000400c47944 */ /* 0x001fea0003c00000 */
.L_x_60:
[----:B0-----:R-:W-:Y:S05]  /*0f80*/  BSYNC.RECONVERGENT B0 ;  /* 0x0000000000007941 */ /* 0x001fea0003800200 */
.L_x_59:
[----:B------:R-:W0:Y:S01]  /*0f90*/  F2I.TRUNC.NTZ R0, R0 ;  /* 0x0000000000007305 */ /* 0x000e22000020f100 */
[----:B------:R-:W-:Y:S01]  /*0fa0*/  UIADD3 UR5, UPT, UPT, UR5, 0x1, URZ ;  /* 0x0000000105057890 */ /* 0x000fe2000fffe0ff */
[----:B------:R-:W-:Y:S01]  /*0fb0*/  FADD R3, R4, 1 ;  /* 0x3f80000004037421 */ /* 0x000fe20000000000 */
[----:B------:R-:W-:Y:S02]  /*0fc0*/  UIADD3 UR4, UPT, UPT, UR4, 0x1, URZ ;  /* 0x0000000104047890 */ /* 0x000fe4000fffe0ff */
[----:B------:R-:W-:Y:S01]  /*0fd0*/  UISETP.NE.AND UP0, UPT, UR5, URZ, UPT ;  /* 0x000000ff0500728c */ /* 0x000fe2000bf05270 */
[C---:B0-----:R-:W-:Y:S02]  /*0fe0*/  ISETP.GT.AND P0, PT, R0.reuse, -0x1, PT ;  /* 0xffffffff0000780c */ /* 0x041fe40003f04270 */
[----:B------:R-:W-:-:S11]  /*0ff0*/  ISETP.GE.AND P1, PT, R0, UR7, PT ;  /* 0x0000000700007c0c */ /* 0x000fd6000bf26270 */
[----:B------:R-:W-:-:S05]  /*1000*/  @P0 FSEL R4, R3, R4, !P1 ;  /* 0x0000000403040208 */ /* 0x000fca0004800000 */
[----:B------:R-:W-:Y:S01]  /*1010*/  IMAD.MOV.U32 R3, RZ, RZ, R4 ;  /* 0x000000ffff037224 */ /* 0x000fe200078e0004 */
[----:B------:R-:W-:Y:S06]  /*1020*/  BRA.U UP0, `(.L_x_61) ;  /* 0xfffffffd007c7547 */ /* 0x000fec000b83ffff */
.L_x_48:
[----:B------:R-:W0:Y:S01]  /*1030*/  LDCU UR10, c[0x0][0x388] ;  /* 0x00007100ff0a77ac */ /* 0x000e220008000800 */
[----:B------:R-:W1:Y:S01]  /*1040*/  LDC.64 R4, c[0x0][0x380] ;  /* 0x0000e000ff047b82 */ /* 0x000e620000000a00 */
[----:B------:R-:W-:Y:S01]  /*1050*/  FMUL R7, R2, R3 ;  /* 0x0000000302077220 */ /* 0x000fe20000400000 */
[----:B0-----:R-:W-:-:S04]  /*1060*/  IMAD R9, R8, UR10, R9 ;  /* 0x0000000a08097c24 */ /* 0x001fc8000f8e0209 */
[----:B------:R-:W-:-:S04]  /*1070*/  IMAD R9, R9, UR10, R6 ;  /* 0x0000000a09097c24 */ /* 0x000fc8000f8e0206 */
[----:B-1----:R-:W-:-:S05]  /*1080*/  IMAD.WIDE R2, R9, 0x4, R4 ;  /* 0x0000000409027825 */ /* 0x002fca00078e0204 */
[----:B------:R-:W-:Y:S01]  /*1090*/  STG.E desc[UR8][R2.64], R7 ;  /* 0x0000000702007986 */ /* 0x000fe2000c101908 */
[----:B------:R-:W-:Y:S05]  /*10a0*/  EXIT ;  /* 0x000000000000794d */ /* 0x000fea0003800000 */
        .weak           $__internal_3_$__cuda_sm20_div_rn_f64_full
        .type           $__internal_3_$__cuda_sm20_div_rn_f64_full,@function
        .size           $__internal_3_$__cuda_sm20_div_rn_f64_full,($__internal_4_$__cuda_sm3x_div_rn_noftz_f32_slowpath - $__internal_3_$__cuda_sm20_div_rn_f64_full)
$__internal_3_$__cuda_sm20_div_rn_f64_full:
[C---:B------:R-:W-:Y:S01]  /*10b0*/  FSETP.GEU.AND P0, PT, |R11|.reuse, 1.469367938527859385e-39, PT ;  /* 0x001000000b00780b */ /* 0x040fe20003f0e200 */
[----:B------:R-:W-:Y:S01]  /*10c0*/  IMAD.MOV.U32 R16, RZ, RZ, 0x1 ;  /* 0x00000001ff107424 */ /* 0x000fe200078e00ff */
[C---:B------:R-:W-:Y:S02]  /*10d0*/  LOP3.LUT R4, R11.reuse, 0x800fffff, RZ, 0xc0, !PT ;  /* 0x800fffff0b047812 */ /* 0x040fe400078ec0ff */
[----:B------:R-:W-:Y:S02]  /*10e0*/  LOP3.LUT R20, R11, 0x7ff00000, RZ, 0xc0, !PT ;  /* 0x7ff000000b147812 */ /* 0x000fe400078ec0ff */
[----:B------:R-:W-:Y:S02]  /*10f0*/  LOP3.LUT R5, R4, 0x3ff00000, RZ, 0xfc, !PT ;  /* 0x3ff0000004057812 */ /* 0x000fe400078efcff */
[----:B------:R-:W-:-:S05]  /*1100*/  MOV R4, R10 ;  /* 0x0000000a00047202 */ /* 0x000fca0000000f00 */
[----:B------:R-:W-:-:S06]  /*1110*/  @!P0 DMUL R4, R10, 8.98846567431157953865e+307 ;  /* 0x7fe000000a048828 */ /* 0x000fcc0000000000 */
[----:B------:R-:W0:Y:S02]  /*1120*/  MUFU.RCP64H R17, R5 ;  /* 0x0000000500117308 */ /* 0x000e240000001800 */
[----:B0-----:R-:W-:-:S08]  /*1130*/  DFMA R12, R16, -R4, 1 ;  /* 0x3ff00000100c742b */ /* 0x001fd00000000804 */
[----:B------:R-:W-:-:S08]  /*1140*/  DFMA R12, R12, R12, R12 ;  /* 0x0000000c0c0c722b */ /* 0x000fd0000000000c */
[----:B------:R-:W-:Y:S01]  /*1150*/  DFMA R16, R16, R12, R16 ;  /* 0x0000000c1010722b */ /* 0x000fe20000000010 */
[----:B------:R-:W-:Y:S02]  /*1160*/  IMAD.MOV.U32 R13, RZ, RZ, R3 ;  /* 0x000000ffff0d7224 */ /* 0x000fe400078e0003 */
[----:B------:R-:W-:Y:S01]  /*1170*/  IMAD.MOV.U32 R12, RZ, RZ, R0 ;  /* 0x000000ffff0c7224 */ /* 0x000fe200078e0000 */
[----:B------:R-:W-:Y:S02]  /*1180*/  MOV R0, 0x1ca00000 ;  /* 0x1ca0000000007802 */ /* 0x000fe40000000f00 */
[----:B------:R-:W-:Y:S02]  /*1190*/  LOP3.LUT R3, R13, 0x7ff00000, RZ, 0xc0, !PT ;  /* 0x7ff000000d037812 */ /* 0x000fe400078ec0ff */
[----:B------:R-:W-:Y:S01]  /*11a0*/  DFMA R18, R16, -R4, 1 ;  /* 0x3ff000001012742b */ /* 0x000fe20000000804 */
[----:B------:R-:W-:Y:S01]  /*11b0*/  IMAD.MOV.U32 R14, RZ, RZ, R12 ;  /* 0x000000ffff0e7224 */ /* 0x000fe200078e000c */
[----:B------:R-:W-:Y:S01]  /*11c0*/  ISETP.GE.U32.AND P1, PT, R3, R20, PT ;  /* 0x000000140300720c */ /* 0x000fe20003f26070 */
[----:B------:R-:W-:-:S03]  /*11d0*/  IMAD.MOV.U32 R23, RZ, RZ, R3 ;  /* 0x000000ffff177224 */ /* 0x000fc600078e0003 */
[----:B------:R-:W-:Y:S02]  /*11e0*/  SEL R15, R0, 0x63400000, !P1 ;  /* 0x63400000000f7807 */ /* 0x000fe40004800000 */
[----:B------:R-:W-:Y:S01]  /*11f0*/  DFMA R16, R16, R18, R16 ;  /* 0x000000121010722b */ /* 0x000fe20000000010 */
[----:B------:R-:W-:Y:S02]  /*1200*/  FSETP.GEU.AND P1, PT, |R13|, 1.469367938527859385e-39, PT ;  /* 0x001000000d00780b */ /* 0x000fe40003f2e200 */
[----:B------:R-:W-:-:S11]  /*1210*/  LOP3.LUT R15, R15, 0x800fffff, R13, 0xf8, !PT ;  /* 0x800fffff0f0f7812 */ /* 0x000fd600078ef80d */
[----:B------:R-:W-:Y:S05]  /*1220*/  @P1 BRA `(.L_x_62) ;  /* 0x0000000000201947 */ /* 0x000fea0003800000 */
[----:B------:R-:W-:-:S04]  /*1230*/  LOP3.LUT R18, R11, 0x7ff00000, RZ, 0xc0, !PT ;  /* 0x7ff000000b127812 */ /* 0x000fc800078ec0ff */
[----:B------:R-:W-:Y:S01]  /*1240*/  ISETP.GE.U32.AND P1, PT, R3, R18, PT ;  /* 0x000000120300720c */ /* 0x000fe20003f26070 */
[----:B------:R-:W-:-:S03]  /*1250*/  IMAD.MOV.U32 R18, RZ, RZ, RZ ;  /* 0x000000ffff127224 */ /* 0x000fc600078e00ff */
[----:B------:R-:W-:-:S04]  /*1260*/  SEL R19, R0, 0x63400000, !P1 ;  /* 0x6340000000137807 */ /* 0x000fc80004800000 */
[----:B------:R-:W-:-:S04]  /*1270*/  LOP3.LUT R19, R19, 0x80000000, R13, 0xf8, !PT ;  /* 0x8000000013137812 */ /* 0x000fc800078ef80d */
[----:B------:R-:W-:-:S06]  /*1280*/  LOP3.LUT R19, R19, 0x100000, RZ, 0xfc, !PT ;  /* 0x0010000013137812 */ /* 0x000fcc00078efcff */
[----:B------:R-:W-:-:S10]  /*1290*/  DFMA R14, R14, 2, -R18 ;  /* 0x400000000e0e782b */ /* 0x000fd40000000812 */
[----:B------:R-:W-:-:S07]  /*12a0*/  LOP3.LUT R23, R15, 0x7ff00000, RZ, 0xc0, !PT ;  /* 0x7ff000000f177812 */ /* 0x000fce00078ec0ff */
.L_x_62:
[----:B------:R-:W-:Y:S01]  /*12b0*/  MOV R24, R20 ;  /* 0x0000001400187202 */ /* 0x000fe20000000f00 */
[----:B------:R-:W-:Y:S01]  /*12c0*/  VIADD R25, R23, 0xffffffff ;  /* 0xffffffff17197836 */ /* 0x000fe20000000000 */
[----:B------:R-:W-:Y:S01]  /*12d0*/  @!P0 LOP3.LUT R24, R5, 0x7ff00000, RZ, 0xc0, !PT ;  /* 0x7ff0000005188812 */ /* 0x000fe200078ec0ff */
[----:B------:R-:W-:-:S03]  /*12e0*/  DMUL R18, R16, R14 ;  /* 0x0000000e10127228 */ /* 0x000fc60000000000 */
[----:B------:R-:W-:Y:S01]  /*12f0*/  ISETP.GT.U32.AND P0, PT, R25, 0x7feffffe, PT ;  /* 0x7feffffe1900780c */ /* 0x000fe20003f04070 */
[----:B------:R-:W-:-:S04]  /*1300*/  VIADD R25, R24, 0xffffffff ;  /* 0xffffffff18197836 */ /* 0x000fc80000000000 */
[----:B------:R-:W-:Y:S01]  /*1310*/  DFMA R20, R18, -R4, R14 ;  /* 0x800000041214722b */ /* 0x000fe2000000000e */
[----:B------:R-:W-:-:S07]  /*1320*/  ISETP.GT.U32.OR P0, PT, R25, 0x7feffffe, P0 ;  /* 0x7feffffe1900780c */ /* 0x000fce0000704470 */
[----:B------:R-:W-:-:S06]  /*1330*/  DFMA R20, R16, R20, R18 ;  /* 0x000000141014722b */ /* 0x000fcc0000000012 */
[----:B------:R-:W-:Y:S05]  /*1340*/  @P0 BRA `(.L_x_63) ;  /* 0x00000000006c0947 */ /* 0x000fea0003800000 */
[----:B------:R-:W-:-:S04]  /*1350*/  LOP3.LUT R16, R11, 0x7ff00000, RZ, 0xc0, !PT ;  /* 0x7ff000000b107812 */ /* 0x000fc800078ec0ff */
[CC--:B------:R-:W-:Y:S02]  /*1360*/  VIADDMNMX R12, R3.reuse, -R16.reuse, 0xb9600000, !PT ;  /* 0xb9600000030c7446 */ /* 0x0c0fe40007800910 */
[----:B------:R-:W-:Y:S02]  /*1370*/  ISETP.GE.U32.AND P0, PT, R3, R16, PT ;  /* 0x000000100300720c */ /* 0x000fe40003f06070 */
[----:B------:R-:W-:Y:S02]  /*1380*/  VIMNMX R12, PT, PT, R12, 0x46a00000, PT ;  /* 0x46a000000c0c7848 */ /* 0x000fe40003fe0100 */
[----:B------:R-:W-:-:S05]  /*1390*/  SEL R3, R0, 0x63400000, !P0 ;  /* 0x6340000000037807 */ /* 0x000fca0004000000 */
[----:B------:R-:W-:Y:S02]  /*13a0*/  IMAD.IADD R0, R12, 0x1, -R3 ;  /* 0x000000010c007824 */ /* 0x000fe400078e0a03 */
[----:B------:R-:W-:-:S03]  /*13b0*/  IMAD.MOV.U32 R12, RZ, RZ, RZ ;  /* 0x000000ffff0c7224 */ /* 0x000fc600078e00ff */
[----:B------:R-:W-:-:S06]  /*13c0*/  IADD3 R13, PT, PT, R0, 0x7fe00000, RZ ;  /* 0x7fe00000000d7810 */ /* 0x000fcc0007ffe0ff */
[----:B------:R-:W-:-:S10]  /*13d0*/  DMUL R16, R20, R12 ;  /* 0x0000000c14107228 */ /* 0x000fd40000000000 */
[----:B------:R-:W-:-:S13]  /*13e0*/  FSETP.GTU.AND P0, PT, |R17|, 1.469367938527859385e-39, PT ;  /* 0x001000001100780b */ /* 0x000fda0003f0c200 */
[----:B------:R-:W-:Y:S05]  /*13f0*/  @P0 BRA `(.L_x_64) ;  /* 0x0000000000940947 */ /* 0x000fea0003800000 */
[----:B------:R-:W-:Y:S01]  /*1400*/  DFMA R4, R20, -R4, R14 ;  /* 0x800000041404722b */ /* 0x000fe2000000000e */
[----:B------:R-:W-:-:S09]  /*1410*/  IMAD.MOV.U32 R12, RZ, RZ, RZ ;  /* 0x000000ffff0c7224 */ /* 0x000fd200078e00ff */
[C---:B------:R-:W-:Y:S02]  /*1420*/  FSETP.NEU.AND P0, PT, R5.reuse, RZ, PT ;  /* 0x000000ff0500720b */ /* 0x040fe40003f0d000 */
[----:B------:R-:W-:-:S04]  /*1430*/  LOP3.LUT R11, R5, 0x80000000, R11, 0x48, !PT ;  /* 0x80000000050b7812 */ /* 0x000fc800078e480b */
[----:B------:R-:W-:-:S07]  /*1440*/  LOP3.LUT R13, R11, R13, RZ, 0xfc, !PT ;  /* 0x0000000d0b0d7212 */ /* 0x000fce00078efcff */
[----:B------:R-:W-:Y:S05]  /*1450*/  @!P0 BRA `(.L_x_64) ;  /* 0x00000000007c8947 */ /* 0x000fea0003800000 */
[----:B------:R-:W-:Y:S01]  /*1460*/  IMAD.MOV R5, RZ, RZ, -R0 ;  /* 0x000000ffff057224 */ /* 0x000fe200078e0a00 */
[----:B------:R-:W-:Y:S01]  /*1470*/  MOV R4, RZ ;  /* 0x000000ff00047202 */ /* 0x000fe20000000f00 */
[----:B------:R-:W-:Y:S01]  /*1480*/  DMUL.RP R12, R20, R12 ;  /* 0x0000000c140c7228 */ /* 0x000fe20000008000 */
[----:B------:R-:W-:-:S04]  /*1490*/  IADD3 R3, PT, PT, -R0, -0x43300000, RZ ;  /* 0xbcd0000000037810 */ /* 0x000fc80007ffe1ff */
[----:B------:R-:W-:-:S05]  /*14a0*/  DFMA R4, R16, -R4, R20 ;  /* 0x800000041004722b */ /* 0x000fca0000000014 */
[----:B------:R-:W-:-:S05]  /*14b0*/  LOP3.LUT R11, R13, R11, RZ, 0x3c, !PT ;  /* 0x0000000b0d0b7212 */ /* 0x000fca00078e3cff */
[----:B------:R-:W-:-:S04]  /*14c0*/  FSETP.NEU.AND P0, PT, |R5|, R3, PT ;  /* 0x000000030500720b */ /* 0x000fc80003f0d200 */
[----:B------:R-:W-:Y:S02]  /*14d0*/  FSEL R16, R12, R16, !P0 ;  /* 0x000000100c107208 */ /* 0x000fe40004000000 */
[----:B------:R-:W-:Y:S01]  /*14e0*/  FSEL R17, R11, R17, !P0 ;  /* 0x000000110b117208 */ /* 0x000fe20004000000 */
[----:B------:R-:W-:Y:S06]  /*14f0*/  BRA `(.L_x_64) ;  /* 0x0000000000547947 */ /* 0x000fec0003800000 */
.L_x_63:
[----:B------:R-:W-:-:S14]  /*1500*/  DSETP.NAN.AND P0, PT, R12, R12, PT ;  /* 0x0000000c0c00722a */ /* 0x000fdc0003f08000 */
[----:B------:R-:W-:Y:S05]  /*1510*/  @P0 BRA `(.L_x_65) ;  /* 0x0000000000440947 */ /* 0x000fea0003800000 */
[----:B------:R-:W-:-:S14]  /*1520*/  DSETP.NAN.AND P0, PT, R10, R10, PT ;  /* 0x0000000a0a00722a */ /* 0x000fdc0003f08000 */
[----:B------:R-:W-:Y:S05]  /*1530*/  @P0 BRA `(.L_x_66) ;  /* 0x0000000000300947 */ /* 0x000fea0003800000 */
[----:B------:R-:W-:Y:S01]  /*1540*/  ISETP.NE.AND P0, PT, R23, R24, PT ;  /* 0x000000181700720c */ /* 0x000fe20003f05270 */
[----:B------:R-:W-:Y:S02]  /*1550*/  IMAD.MOV.U32 R16, RZ, RZ, 0x0 ;  /* 0x00000000ff107424 */ /* 0x000fe400078e00ff */
[----:B------:R-:W-:-:S10]  /*1560*/  IMAD.MOV.U32 R17, RZ, RZ, -0x80000 ;  /* 0xfff80000ff117424 */ /* 0x000fd400078e00ff */
[----:B------:R-:W-:Y:S05]  /*1570*/  @!P0 BRA `(.L_x_64) ;  /* 0x0000000000348947 */ /* 0x000fea0003800000 */
[----:B------:R-:W-:Y:S02]  /*1580*/  ISETP.NE.AND P0, PT, R23, 0x7ff00000, PT ;  /* 0x7ff000001700780c */ /* 0x000fe40003f05270 */
[----:B------:R-:W-:Y:S02]  /*1590*/  LOP3.LUT R17, R13, 0x80000000, R11, 0x48, !PT ;  /* 0x800000000d117812 */ /* 0x000fe400078e480b */
[----:B------:R-:W-:-:S13]  /*15a0*/  ISETP.EQ.OR P0, PT, R24, RZ, !P0 ;  /* 0x000000ff1800720c */ /* 0x000fda0004702670 */
[----:B------:R-:W-:Y:S01]  /*15b0*/  @P0 LOP3.LUT R0, R17, 0x7ff00000, RZ, 0xfc, !PT ;  /* 0x7ff0000011000812 */ /* 0x000fe200078efcff */
[----:B------:R-:W-:Y:S01]  /*15c0*/  @!P0 IMAD.MOV.U32 R16, RZ, RZ, RZ ;  /* 0x000000ffff108224 */ /* 0x000fe200078e00ff */
[----:B------:R-:W-:-:S03]  /*15d0*/  @P0 MOV R16, RZ ;  /* 0x000000ff00100202 */ /* 0x000fc60000000f00 */
[----:B------:R-:W-:Y:S01]  /*15e0*/  @P0 IMAD.MOV.U32 R17, RZ, RZ, R0 ;  /* 0x000000ffff110224 */ /* 0x000fe200078e0000 */
[----:B------:R-:W-:Y:S06]  /*15f0*/  BRA `(.L_x_64) ;  /* 0x0000000000147947 */ /* 0x000fec0003800000 */
.L_x_66:
[----:B------:R-:W-:Y:S01]  /*1600*/  LOP3.LUT R17, R11, 0x80000, RZ, 0xfc, !PT ;  /* 0x000800000b117812 */ /* 0x000fe200078efcff */
[----:B------:R-:W-:Y:S01]  /*1610*/  IMAD.MOV.U32 R16, RZ, RZ, R10 ;  /* 0x000000ffff107224 */ /* 0x000fe200078e000a */
[----:B------:R-:W-:Y:S06]  /*1620*/  BRA `(.L_x_64) ;  /* 0x0000000000087947 */ /* 0x000fec0003800000 */
.L_x_65:
[----:B------:R-:W-:Y:S01]  /*1630*/  LOP3.LUT R17, R13, 0x80000, RZ, 0xfc, !PT ;  /* 0x000800000d117812 */ /* 0x000fe200078efcff */
[----:B------:R-:W-:-:S07]  /*1640*/  IMAD.MOV.U32 R16, RZ, RZ, R12 ;  /* 0x000000ffff107224 */ /* 0x000fce00078e000c */
.L_x_64:
[----:B------:R-:W-:Y:S01]  /*1650*/  IMAD.MOV.U32 R23, RZ, RZ, 0x0 ;  /* 0x00000000ff177424 */ /* 0x000fe200078e00ff */
[----:B------:R-:W-:Y:S01]  /*1660*/  MOV R4, R16 ;  /* 0x0000001000047202 */ /* 0x000fe20000000f00 */
[----:B------:R-:W-:Y:S02]  /*1670*/  IMAD.MOV.U32 R5, RZ, RZ, R17 ;  /* 0x000000ffff057224 */ /* 0x000fe400078e0011 */
[----:B------:R-:W-:Y:S05]  /*1680*/  RET.REL.NODEC R22 `(kernel_backprojectionOfOnes_2pi) ;  /* 0xffffffe8165c7950 */ /* 0x000fea0003c3ffff */
        .weak           $__internal_4_$__cuda_sm3x_div_rn_noftz_f32_slowpath
        .type           $__internal_4_$__cuda_sm3x_div_rn_noftz_f32_slowpath,@function
        .size           $__internal_4_$__cuda_sm3x_div_rn_noftz_f32_slowpath,(.L_x_314 - $__internal_4_$__cuda_sm3x_div_rn_noftz_f32_slowpath)
$__internal_4_$__cuda_sm3x_div_rn_noftz_f32_slowpath:
[----:B------:R-:W-:Y:S01]  /*1690*/  SHF.R.U32.HI R5, RZ, 0x17, R3 ;  /* 0x00000017ff057819 */ /* 0x000fe20000011603 */
[----:B------:R-:W-:Y:S01]  /*16a0*/  BSSY.RECONVERGENT B1, `(.L_x_67) ;  /* 0x0000062000017945 */ /* 0x000fe20003800200 */
[----:B------:R-:W-:Y:S02]  /*16b0*/  SHF.R.U32.HI R13, RZ, 0x17, R0 ;  /* 0x00000017ff0d7819 */ /* 0x000fe40000011600 */
[----:B------:R-:W-:Y:S02]  /*16c0*/  LOP3.LUT R5, R5, 0xff, RZ, 0xc0, !PT ;  /* 0x000000ff05057812 */ /* 0x000fe400078ec0ff */
[----:B------:R-:W-:-:S03]  /*16d0*/  LOP3.LUT R15, R13, 0xff, RZ, 0xc0, !PT ;  /* 0x000000ff0d0f7812 */ /* 0x000fc600078ec0ff */
[----:B------:R-:W-:Y:S01]  /*16e0*/  VIADD R16, R5, 0xffffffff ;  /* 0xffffffff05107836 */ /* 0x000fe20000000000 */
[----:B------:R-:W-:-:S04]  /*16f0*/  IADD3 R14, PT, PT, R15, -0x1, RZ ;  /* 0xffffffff0f0e7810 */ /* 0x000fc80007ffe0ff */
        /* <DEDUP_REMOVED lines=22> */
[----:B------:R-:W-:Y:S02]  /*1860*/  @P0 IMAD.MOV.U32 R13, RZ, RZ, RZ ;  /* 0x000000ffff0d0224 */ /* 0x000fe400078e00ff */
[----:B------:R-:W-:Y:S01]  /*1870*/  @!P0 FFMA R0, R0, 1.84467440737095516160e+19, RZ ;  /* 0x5f80000000008823 */ /* 0x000fe200000000ff */
[----:B------:R-:W-:Y:S02]  /*1880*/  @!P0 IMAD.MOV.U32 R13, RZ, RZ, -0x40 ;  /* 0xffffffc0ff0d8424 */ /* 0x000fe400078e00ff */
[----:B------:R-:W-:-:S03]  /*1890*/  @!P1 FFMA R3, R3, 1.84467440737095516160e+19, RZ ;  /* 0x5f80000003039823 */ /* 0x000fc600000000ff */
[----:B------:R-:W-:-:S07]  /*18a0*/  @!P1 IADD3 R13, PT, PT, R13, 0x40, RZ ;  /* 0x000000400d0d9810 */ /* 0x000fce0007ffe0ff */
.L_x_68:
[----:B------:R-:W-:Y:S01]  /*18b0*/  LEA R14, R5, 0xc0800000, 0x17 ;  /* 0xc0800000050e7811 */ /* 0x000fe200078eb8ff */
[----:B------:R-:W-:Y:S01]  /*18c0*/  VIADD R15, R15, 0xffffff81 ;  /* 0xffffff810f0f7836 */ /* 0x000fe20000000000 */
[----:B------:R-:W-:Y:S03]  /*18d0*/  BSSY.RECONVERGENT B2, `(.L_x_73) ;  /* 0x0000035000027945 */ /* 0x000fe60003800200 */
[----:B------:R-:W-:Y:S02]  /*18e0*/  IMAD.IADD R16, R3, 0x1, -R14 ;  /* 0x0000000103107824 */ /* 0x000fe400078e0a0e */
[C---:B------:R-:W-:Y:S02]  /*18f0*/  IMAD R0, R15.reuse, -0x800000, R0 ;  /* 0xff8000000f007824 */ /* 0x040fe400078e0200 */
[----:B------:R0:W1:Y:S01]  /*1900*/  MUFU.RCP R3, R16 ;  /* 0x0000001000037308 */ /* 0x0000620000001000 */
[----:B------:R-:W-:Y:S01]  /*1910*/  FADD.FTZ R17, -R16, -RZ ;  /* 0x800000ff10117221 */ /* 0x000fe20000010100 */
[----:B0-----:R-:W-:-:S05]  /*1920*/  IADD3 R16, PT, PT, R15, 0x7f, -R5 ;  /* 0x0000007f0f107810 */ /* 0x001fca0007ffe805 */
[----:B------:R-:W-:Y:S02]  /*1930*/  IMAD.IADD R16, R16, 0x1, R13 ;  /* 0x0000000110107824 */ /* 0x000fe400078e020d */
[----:B-1----:R-:W-:-:S04]  /*1940*/  FFMA R14, R3, R17, 1 ;  /* 0x3f800000030e7423 */ /* 0x002fc80000000011 */
        /* <DEDUP_REMOVED lines=8> */
[----:B------:R-:W-:-:S05]  /*19d0*/  IADD3 R15, PT, PT, R5, R16, RZ ;  /* 0x00000010050f7210 */ /* 0x000fca0007ffe0ff */
[----:B------:R-:W-:-:S05]  /*19e0*/  VIADD R5, R15, 0xffffffff ;  /* 0xffffffff0f057836 */ /* 0x000fca0000000000 */
        /* <DEDUP_REMOVED lines=10> */
[C---:B------:R-:W-:Y:S01]  /*1a90*/  VIADD R16, R15.reuse, 0x20 ;  /* 0x000000200f107836 */ /* 0x040fe20000000000 */
[C---:B------:R-:W-:Y:S02]  /*1aa0*/  ISETP.NE.AND P2, PT, R15.reuse, RZ, PT ;  /* 0x000000ff0f00720c */ /* 0x040fe40003f45270 */
[----:B------:R-:W-:Y:S02]  /*1ab0*/  ISETP.NE.AND P1, PT, R15, RZ, PT ;  /* 0x000000ff0f00720c */ /* 0x000fe40003f25270 */
[----:B------:R-:W-:Y:S01]  /*1ac0*/  LOP3.LUT R13, R5, 0x7fffff, RZ, 0xc0, !PT ;  /* 0x007fffff050d7812 */ /* 0x000fe200078ec0ff */
[CCC-:B------:R-:W-:Y:S01]  /*1ad0*/  FFMA.RP R5, R3.reuse, R17.reuse, R14.reuse ;  /* 0x0000001103057223 */ /* 0x1c0fe2000000800e */
[----:B------:R-:W-:Y:S01]  /*1ae0*/  FFMA.RM R14, R3, R17, R14 ;  /* 0x00000011030e7223 */ /* 0x000fe2000000400e */
[----:B------:R-:W-:Y:S01]  /*1af0*/  IMAD.MOV R3, RZ, RZ, -R15 ;  /* 0x000000ffff037224 */ /* 0x000fe200078e0a0f */
[----:B------:R-:W-:-:S03]  /*1b00*/  LOP3.LUT R13, R13, 0x800000, RZ, 0xfc, !PT ;  /* 0x008000000d0d7812 */ /* 0x000fc600078efcff */
[----:B------:R-:W-:Y:S02]  /*1b10*/  FSETP.NEU.FTZ.AND P0, PT, R5, R14, PT ;  /* 0x0000000e0500720b */ /* 0x000fe40003f1d000 */
[----:B------:R-:W-:Y:S02]  /*1b20*/  SHF.L.U32 R16, R13, R16, RZ ;  /* 0x000000100d107219 */ /* 0x000fe400000006ff */
        /* <DEDUP_REMOVED lines=11> */
.L_x_75:
[----:B------:R-:W-:-:S04]  /*1be0*/  LOP3.LUT R0, R0, 0x80000000, RZ, 0xc0, !PT ;  /* 0x8000000000007812 */ /* 0x000fc800078ec0ff */
[----:B------:R-:W-:Y:S01]  /*1bf0*/  LOP3.LUT R0, R0, 0x7f800000, RZ, 0xfc, !PT ;  /* 0x7f80000000007812 */ /* 0x000fe200078efcff */
[----:B------:R-:W-:Y:S06]  /*1c00*/  BRA `(.L_x_76) ;  /* 0x0000000000047947 */ /* 0x000fec0003800000 */
.L_x_74:
[----:B------:R-:W-:-:S07]  /*1c10*/  IMAD R0, R16, 0x800000, R0 ;  /* 0x0080000010007824 */ /* 0x000fce00078e0200 */
.L_x_76:
[----:B------:R-:W-:Y:S05]  /*1c20*/  BSYNC.RECONVERGENT B2 ;  /* 0x0000000000027941 */ /* 0x000fea0003800200 */
.L_x_73:
[----:B------:R-:W-:Y:S05]  /*1c30*/  BRA `(.L_x_77) ;  /* 0x0000000000207947 */ /* 0x000fea0003800000 */
.L_x_72:
[----:B------:R-:W-:-:S04]  /*1c40*/  LOP3.LUT R0, R3, 0x80000000, R0, 0x48, !PT ;  /* 0x8000000003007812 */ /* 0x000fc800078e4800 */
[----:B------:R-:W-:Y:S01]  /*1c50*/  LOP3.LUT R0, R0, 0x7f800000, RZ, 0xfc, !PT ;  /* 0x7f80000000007812 */ /* 0x000fe200078efcff */
[----:B------:R-:W-:Y:S06]  /*1c60*/  BRA `(.L_x_77) ;  /* 0x0000000000147947 */ /* 0x000fec0003800000 */
.L_x_71:
[----:B------:R-:W-:Y:S01]  /*1c70*/  LOP3.LUT R0, R3, 0x80000000, R0, 0x48, !PT ;  /* 0x8000000003007812 */ /* 0x000fe200078e4800 */
[----:B------:R-:W-:Y:S06]  /*1c80*/  BRA `(.L_x_77) ;  /* 0x00000000000c7947 */ /* 0x000fec0003800000 */
.L_x_70:
[----:B------:R-:W0:Y:S01]  /*1c90*/  MUFU.RSQ R0, -QNAN ;  /* 0xffc0000000007908 */ /* 0x000e220000001400 */
[----:B------:R-:W-:Y:S05]  /*1ca0*/  BRA `(.L_x_77) ;  /* 0x0000000000047947 */ /* 0x000fea0003800000 */
.L_x_69:
[----:B------:R-:W-:-:S07]  /*1cb0*/  FADD.FTZ R0, R0, R3 ;  /* 0x0000000300007221 */ /* 0x000fce0000010000 */
.L_x_77:
[----:B------:R-:W-:Y:S05]  /*1cc0*/  BSYNC.RECONVERGENT B1 ;  /* 0x0000000000017941 */ /* 0x000fea0003800200 */
.L_x_67:
[----:B------:R-:W-:-:S04]  /*1cd0*/  IMAD.MOV.U32 R13, RZ, RZ, 0x0 ;  /* 0x00000000ff0d7424 */ /* 0x000fc800078e00ff */
[----:B0-----:R-:W-:Y:S05]  /*1ce0*/  RET.REL.NODEC R12 `(kernel_backprojectionOfOnes_2pi) ;  /* 0xffffffe00cc47950 */ /* 0x001fea0003c3ffff */
.L_x_78:
        /* <DEDUP_REMOVED lines=9> */
.L_x_314:


//--------------------- .text.kernel_backprojectionWithUpdate_2pi --------------------------
	.section	.text.kernel_backprojectionWithUpdate_2pi,"ax",@progbits
	.align	128
        .global         kernel_backprojectionWithUpdate_2pi
        .type           kernel_backprojectionWithUpdate_2pi,@function
        .size           kernel_backprojectionWithUpdate_2pi,(.L_x_316 - kernel_backprojectionWithUpdate_2pi)
        .other          kernel_backprojectionWithUpdate_2pi,@"STO_CUDA_ENTRY STV_DEFAULT"
kernel_backprojectionWithUpdate_2pi:
.text.kernel_backprojectionWithUpdate_2pi:
        /* <DEDUP_REMOVED lines=17> */
[----:B------:R-:W-:Y:S01]  /*0110*/  MOV R8, R4 ;  /* 0x0000000400087202 */ /* 0x000fe20000000f00 */
[----:B------:R-:W-:Y:S01]  /*0120*/  IMAD.MOV.U32 R9, RZ, RZ, R5 ;  /* 0x000000ffff097224 */ /* 0x000fe200078e0005 */
[----:B------:R-:W-:Y:S01]  /*0130*/  MOV R12, RZ ;  /* 0x000000ff000c7202 */ /* 0x000fe20000000f00 */
[----:B------:R-:W-:Y:S01]  /*0140*/  IMAD.MOV.U32 R13, RZ, RZ, 0x40000000 ;  /* 0x40000000ff0d7424 */ /* 0x000fe200078e00ff */
[----:B------:R-:W-:-:S07]  /*0150*/  MOV R22, 0x170 ;  /* 0x0000017000167802 */ /* 0x000fce0000000f00 */
[----:B------:R-:W-:Y:S05]  /*0160*/  CALL.REL.NOINC `($__internal_5_$__cuda_sm20_div_rn_f64_full) ;  /* 0x0000001400907944 */ /* 0x000fea0003c00000 */
[----:B------:R-:W-:Y:S01]  /*0170*/  MOV R2, R6 ;  /* 0x0000000600027202 */ /* 0x000fe20000000f00 */
[----:B------:R-:W-:-:S07]  /*0180*/  IMAD.MOV.U32 R3, RZ, RZ, R7 ;  /* 0x000000ffff037224 */ /* 0x000fce00078e0007 */
.L_x_79:
[----:B------:R-:W0:Y:S01]  /*0190*/  LDCU UR4, c[0x0][0x3a0] ;  /* 0x00007400ff0477ac */ /* 0x000e220008000800 */
[----:B------:R-:W-:Y:S01]  /*01a0*/  MOV R6, 0x1 ;  /* 0x0000000100067802 */ /* 0x000fe20000000f00 */
[----:B------:R-:W-:Y:S01]  /*01b0*/  F2F.F32.F64 R0, R2 ;  /* 0x0000000200007310 */ /* 0x000fe20000301000 */
[----:B------:R-:W-:-:S07]  /*01c0*/  UMOV UR5, 0x401921fb ;  /* 0x401921fb00057882 */ /* 0x000fce0000000000 */
        /* <DEDUP_REMOVED lines=10> */
[----:B------:R-:W-:-:S10]  /*0270*/  DFMA R6, R6, R10, R8 ;  /* 0x0000000a0606722b */ /* 0x000fd40000000008 */
[----:B------:R-:W-:-:S05]  /*0280*/  FFMA R8, RZ, R5, R7 ;  /* 0x00000005ff087223 */ /* 0x000fca0000000007 */
[----:B------:R-:W-:-:S13]  /*0290*/  FSETP.GT.AND P0, PT, |R8|, 1.469367938527859385e-39, PT ;  /* 0x001000000800780b */ /* 0x000fda0003f04200 */
[----:B------:R-:W-:Y:S05]  /*02a0*/  @P0 BRA `(.L_x_80) ;  /* 0x0000000000180947 */ /* 0x000fea0003800000 */
[----:B------:R-:W-:Y:S01]  /*02b0*/  IMAD.MOV.U32 R8, RZ, RZ, R4 ;  /* 0x000000ffff087224 */ /* 0x000fe200078e0004 */
[----:B------:R-:W-:Y:S01]  /*02c0*/  MOV R9, R5 ;  /* 0x0000000500097202 */ /* 0x000fe20000000f00 */
[----:B------:R-:W-:Y:S01]  /*02d0*/  IMAD.MOV.U32 R12, RZ, RZ, 0x54442d18 ;  /* 0x54442d18ff0c7424 */ /* 0x000fe200078e00ff */
[----:B------:R-:W-:Y:S02]  /*02e0*/  MOV R13, 0x401921fb ;  /* 0x401921fb000d7802 */ /* 0x000fe40000000f00 */
[----:B------:R-:W-:-:S07]  /*02f0*/  MOV R22, 0x310 ;  /* 0x0000031000167802 */ /* 0x000fce0000000f00 */
[----:B------:R-:W-:Y:S05]  /*0300*/  CALL.REL.NOINC `($__internal_5_$__cuda_sm20_div_rn_f64_full) ;  /* 0x0000001400287944 */ /* 0x000fea0003c00000 */
.L_x_80:
        /* <DEDUP_REMOVED lines=19> */
[----:B------:R-:W-:Y:S01]  /*0440*/  IMAD.MOV.U32 R10, RZ, RZ, 0x1 ;  /* 0x00000001ff0a7424 */ /* 0x000fe200078e00ff */
        /* <DEDUP_REMOVED lines=14> */
[----:B------:R-:W-:Y:S01]  /*0530*/  MOV R12, RZ ;  /* 0x000000ff000c7202 */ /* 0x000fe20000000f00 */
[----:B------:R-:W-:Y:S01]  /*0540*/  IMAD.MOV.U32 R13, RZ, RZ, 0x40000000 ;  /* 0x40000000ff0d7424 */ /* 0x000fe200078e00ff */
[----:B------:R-:W-:-:S07]  /*0550*/  MOV R22, 0x570 ;  /* 0x0000057000167802 */ /* 0x000fce0000000f00 */
[----:B------:R-:W-:Y:S05]  /*0560*/  CALL.REL.NOINC `($__internal_5_$__cuda_sm20_div_rn_f64_full) ;  /* 0x0000001000907944 */ /* 0x000fea0003c00000 */
[----:B------:R-:W-:Y:S01]  /*0570*/  MOV R10, R6 ;  /* 0x00000006000a7202 */ /* 0x000fe20000000f00 */
[----:B------:R-:W-:-:S07]  /*0580*/  IMAD.MOV.U32 R11, RZ, RZ, R7 ;  /* 0x000000ffff0b7224 */ /* 0x000fce00078e0007 */
.L_x_81:
        /* <DEDUP_REMOVED lines=8> */
[----:B------:R-:W-:-:S08]  /*0610*/  MOV R8, RZ ;  /* 0x000000ff00087202 */ /* 0x000fd00000000f00 */
[----:B--2---:R-:W-:Y:S05]  /*0620*/  BRA.U !UP0, `(.L_x_82) ;  /* 0x0000000d08f87547 */ /* 0x004fea000b800000 */
[----:B------:R-:W-:Y:S02]  /*0630*/  UISETP.GE.U32.AND UP0, UPT, UR5, 0x4, UPT ;  /* 0x000000040500788c */ /* 0x000fe4000bf06070 */
[----:B------:R-:W-:Y:S01]  /*0640*/  IMAD R9, R4, UR5, RZ ;  /* 0x0000000504097c24 */ /* 0x000fe2000f8e02ff */
[----:B------:R-:W-:Y:S01]  /*0650*/  ULOP3.LUT UR7, UR5, 0x3, URZ, 0xc0, !UPT ;  /* 0x0000000305077892 */ /* 0x000fe2000f8ec0ff */
[----:B------:R-:W-:Y:S01]  /*0660*/  IMAD.MOV.U32 R8, RZ, RZ, RZ ;  /* 0x000000ffff087224 */ /* 0x000fe200078e00ff */
[----:B------:R-:W-:-:S04]  /*0670*/  UMOV UR4, URZ ;  /* 0x000000ff00047c82 */ /* 0x000fc80008000000 */
[----:B------:R-:W-:Y:S06]  /*0680*/  BRA.U !UP0, `(.L_x_83) ;  /* 0x00000009082c7547 */ /* 0x000fec000b800000 */
[----:B------:R-:W0:Y:S01]  /*0690*/  LDC R12, c[0x0][0x39c] ;  /* 0x0000e700ff0c7b82 */ /* 0x000e220000000800 */
[----:B------:R-:W-:Y:S01]  /*06a0*/  HFMA2 R8, -RZ, RZ, 0, 0 ;  /* 0x00000000ff087431 */ /* 0x000fe200000001ff */
[C---:B------:R-:W-:Y:S01]  /*06b0*/  IADD3 R10, PT, PT, R9.reuse, 0x3, RZ ;  /* 0x00000003090a7810 */ /* 0x040fe20007ffe0ff */
[C---:B------:R-:W-:Y:S01]  /*06c0*/  VIADD R11, R9.reuse, 0x2 ;  /* 0x00000002090b7836 */ /* 0x040fe20000000000 */
[----:B------:R-:W-:Y:S01]  /*06d0*/  ULOP3.LUT UR4, UR5, 0x7ffffffc, URZ, 0xc0, !UPT ;  /* 0x7ffffffc05047892 */ /* 0x000fe2000f8ec0ff */
[----:B------:R-:W1:Y:S03]  /*06e0*/  LDCU UR9, c[0x0][0x39c] ;  /* 0x00007380ff0977ac */ /* 0x000e660008000800 */
[----:B------:R-:W2:Y:S01]  /*06f0*/  LDC.64 R14, c[0x0][0x388] ;  /* 0x0000e200ff0e7b82 */ /* 0x000ea20000000a00 */
[----:B------:R-:W-:Y:S01]  /*0700*/  UMOV UR6, URZ ;  /* 0x000000ff00067c82 */ /* 0x000fe20008000000 */
[----:B0-----:R-:W-:Y:S01]  /*0710*/  IMAD R13, R12, UR5, RZ ;  /* 0x000000050c0d7c24 */ /* 0x001fe2000f8e02ff */
[----:B------:R-:W-:Y:S01]  /*0720*/  UMOV UR5, URZ ;  /* 0x000000ff00057c82 */ /* 0x000fe20008000000 */
[----:B------:R-:W-:-:S02]  /*0730*/  IMAD R12, R9, R12, R12 ;  /* 0x0000000c090c7224 */ /* 0x000fc400078e020c */
[----:B-1----:R-:W-:-:S07]  /*0740*/  IMAD R13, R4, R13, RZ ;  /* 0x0000000d040d7224 */ /* 0x002fce00078e02ff */
.L_x_94:
[----:B------:R-:W-:Y:S01]  /*0750*/  I2FP.F32.U32 R16, UR6 ;  /* 0x0000000600107c45 */ /* 0x000fe20008201000 */
[----:B------:R-:W-:Y:S01]  /*0760*/  MUFU.RCP R19, R0 ;  /* 0x0000000000137308 */ /* 0x000fe20000001000 */
[----:B------:R-:W-:Y:S03]  /*0770*/  BSSY.RECONVERGENT B0, `(.L_x_84) ;  /* 0x0000011000007945 */ /* 0x000fe60003800200 */
[----:B------:R-:W-:-:S04]  /*0780*/  FMUL R16, R5, R16 ;  /* 0x0000001005107220 */ /* 0x000fc80000400000 */
[----:B------:R-:W-:-:S04]  /*0790*/  FMUL.RZ R20, R16, 0.15915493667125701904 ;  /* 0x3e22f98310147820 */ /* 0x000fc8000040c000 */
[----:B------:R-:W0:Y:S08]  /*07a0*/  MUFU.COS R17, R20 ;  /* 0x0000001400117308 */ /* 0x000e300000000000 */
[----:B------:R-:W1:Y:S01]  /*07b0*/  MUFU.SIN R16, R20 ;  /* 0x0000001400107308 */ /* 0x000e620000000400 */
[----:B0-----:R-:W-:-:S04]  /*07c0*/  FMUL R18, R6, R17 ;  /* 0x0000001106127220 */ /* 0x001fc80000400000 */
[----:B-1----:R-:W-:Y:S01]  /*07d0*/  FFMA R16, R7, R16, R18 ;  /* 0x0000001007107223 */ /* 0x002fe20000000012 */
[----:B------:R-:W-:-:S03]  /*07e0*/  FFMA R18, -R0, R19, 1 ;  /* 0x3f80000000127423 */ /* 0x000fc60000000113 */
[----:B------:R-:W-:Y:S01]  /*07f0*/  FADD R16, R16, 1 ;  /* 0x3f80000010107421 */ /* 0x000fe20000000000 */
[----:B------:R-:W-:-:S03]  /*0800*/  FFMA R19, R19, R18, R19 ;  /* 0x0000001213137223 */ /* 0x000fc60000000013 */
[----:B------:R-:W0:Y:S01]  /*0810*/  FCHK P0, R16, R0 ;  /* 0x0000000010007302 */ /* 0x000e220000000000 */
[----:B------:R-:W-:-:S04]  /*0820*/  FFMA R18, R16, R19, RZ ;  /* 0x0000001310127223 */ /* 0x000fc800000000ff */
[----:B------:R-:W-:-:S04]  /*0830*/  FFMA R17, -R0, R18, R16 ;  /* 0x0000001200117223 */ /* 0x000fc80000000110 */
[----:B------:R-:W-:Y:S01]  /*0840*/  FFMA R18, R19, R17, R18 ;  /* 0x0000001113127223 */ /* 0x000fe20000000012 */
[----:B0-----:R-:W-:Y:S06]  /*0850*/  @!P0 BRA `(.L_x_85) ;  /* 0x0000000000088947 */ /* 0x001fec0003800000 */
[----:B------:R-:W-:-:S07]  /*0860*/  MOV R19, 0x880 ;  /* 0x0000088000137802 */ /* 0x000fce0000000f00 */
[----:B--2---:R-:W-:Y:S05]  /*0870*/  CALL.REL.NOINC `($__internal_6_$__cuda_sm3x_div_rn_noftz_f32_slowpath) ;  /* 0x0000001400447944 */ /* 0x004fea0003c00000 */
.L_x_85:
[----:B------:R-:W-:Y:S05]  /*0880*/  BSYNC.RECONVERGENT B0 ;  /* 0x0000000000007941 */ /* 0x000fea0003800200 */
.L_x_84:
[----:B------:R-:W0:Y:S02]  /*0890*/  F2I.TRUNC.NTZ R18, R18 ;  /* 0x0000001200127305 */ /* 0x000e24000020f100 */
[----:B0-----:R-:W-:-:S04]  /*08a0*/  ISETP.GE.AND P0, PT, R18, UR9, PT ;  /* 0x0000000912007c0c */ /* 0x001fc8000bf06270 */
[----:B------:R-:W-:-:S13]  /*08b0*/  ISETP.LT.OR P0, PT, R18, RZ, P0 ;  /* 0x000000ff1200720c */ /* 0x000fda0000701670 */
[----:B------:R-:W0:Y:S01]  /*08c0*/  @!P0 LDC.64 R16, c[0x0][0x388] ;  /* 0x0000e200ff108b82 */ /* 0x000e220000000a00 */
[----:B------:R-:W-:-:S05]  /*08d0*/  @!P0 IADD3 R19, PT, PT, R13, UR5, R18 ;  /* 0x000000050d138c10 */ /* 0x000fca000fffe012 */
[----:B0-----:R-:W-:-:S06]  /*08e0*/  @!P0 IMAD.WIDE R16, R19, 0x4, R16 ;  /* 0x0000000413108825 */ /* 0x001fcc00078e0210 */
[----:B------:R0:W3:Y:S01]  /*08f0*/  @!P0 LDG.E R17, desc[UR10][R16.64] ;  /* 0x0000000a10118981 */ /* 0x0000e2000c1e1900 */
[----:B------:R-:W-:Y:S01]  /*0900*/  UIADD3 UR8, UPT, UPT, UR6, 0x1, URZ ;  /* 0x0000000106087890 */ /* 0x000fe2000fffe0ff */
[----:B------:R-:W-:Y:S01]  /*0910*/  MUFU.RCP R25, R0 ;  /* 0x0000000000197308 */ /* 0x000fe20000001000 */
[----:B------:R-:W-:Y:S04]  /*0920*/  BSSY.RECONVERGENT B0, `(.L_x_86) ;  /* 0x0000014000007945 */ /* 0x000fe80003800200 */
[----:B------:R-:W-:-:S05]  /*0930*/  I2FP.F32.U32 R20, UR8 ;  /* 0x0000000800147c45 */ /* 0x000fca0008201000 */
[----:B------:R-:W-:-:S04]  /*0940*/  FMUL R20, R5, R20 ;  /* 0x0000001405147220 */ /* 0x000fc80000400000 */
[----:B------:R-:W-:-:S04]  /*0950*/  FMUL.RZ R21, R20, 0.15915493667125701904 ;  /* 0x3e22f98314157820 */ /* 0x000fc8000040c000 */
[----:B------:R-:W1:Y:S08]  /*0960*/  MUFU.COS R19, R21 ;  /* 0x0000001500137308 */ /* 0x000e700000000000 */
[----:B------:R-:W4:Y:S01]  /*0970*/  MUFU.SIN R18, R21 ;  /* 0x0000001500127308 */ /* 0x000f220000000400 */
[----:B-1----:R-:W-:-:S04]  /*0980*/  FMUL R20, R6, R19 ;  /* 0x0000001306147220 */ /* 0x002fc80000400000 */
[----:B----4-:R-:W-:Y:S01]  /*0990*/  FFMA R18, R7, R18, R20 ;  /* 0x0000001207127223 */ /* 0x010fe20000000014 */
[----:B------:R-:W-:-:S03]  /*09a0*/  FFMA R20, -R0, R25, 1 ;  /* 0x3f80000000147423 */ /* 0x000fc60000000119 */
[----:B------:R-:W-:Y:S01]  /*09b0*/  FADD R23, R18, 1 ;  /* 0x3f80000012177421 */ /* 0x000fe20000000000 */
[----:B0-----:R-:W-:-:S03]  /*09c0*/  FFMA R16, R25, R20, R25 ;  /* 0x0000001419107223 */ /* 0x001fc60000000019 */
[----:B------:R-:W0:Y:S01]  /*09d0*/  FCHK P1, R23, R0 ;  /* 0x0000000017007302 */ /* 0x000e220000020000 */
[----:B------:R-:W-:-:S04]  /*09e0*/  FFMA R19, R16, R23, RZ ;  /* 0x0000001710137223 */ /* 0x000fc800000000ff */
[----:B------:R-:W-:-:S04]  /*09f0*/  FFMA R18, -R0, R19, R23 ;  /* 0x0000001300127223 */ /* 0x000fc80000000117 */
[----:B------:R-:W-:Y:S01]  /*0a00*/  FFMA R18, R16, R18, R19 ;  /* 0x0000001210127223 */ /* 0x000fe20000000013 */
[----:B---3--:R-:W-:Y:S01]  /*0a10*/  @!P0 FADD R8, R8, R17 ;  /* 0x0000001108088221 */ /* 0x008fe20000000000 */
[----:B0-----:R-:W-:Y:S06]  /*0a20*/  @!P1 BRA `(.L_x_87) ;  /* 0x00000000000c9947 */ /* 0x001fec0003800000 */
[----:B------:R-:W-:Y:S01]  /*0a30*/  IMAD.MOV.U32 R16, RZ, RZ, R23 ;  /* 0x000000ffff107224 */ /* 0x000fe200078e0017 */
[----:B------:R-:W-:-:S07]  /*0a40*/  MOV R19, 0xa60 ;  /* 0x00000a6000137802 */ /* 0x000fce0000000f00 */
[----:B--2---:R-:W-:Y:S05]  /*0a50*/  CALL.REL.NOINC `($__internal_6_$__cuda_sm3x_div_rn_noftz_f32_slowpath) ;  /* 0x0000001000cc7944 */ /* 0x004fea0003c00000 */
.L_x_87:
[----:B------:R-:W-:Y:S05]  /*0a60*/  BSYNC.RECONVERGENT B0 ;  /* 0x0000000000007941 */ /* 0x000fea0003800200 */
.L_x_86:
        /* <DEDUP_REMOVED lines=26> */
[----:B------:R-:W-:Y:S02]  /*0c10*/  MOV R16, R23 ;  /* 0x0000001700107202 */ /* 0x000fe40000000f00 */
[----:B------:R-:W-:-:S07]  /*0c20*/  MOV R19, 0xc40 ;  /* 0x00000c4000137802 */ /* 0x000fce0000000f00 */
[----:B--2---:R-:W-:Y:S05]  /*0c30*/  CALL.REL.NOINC `($__internal_6_$__cuda_sm3x_div_rn_noftz_f32_slowpath) ;  /* 0x0000001000547944 */ /* 0x004fea0003c00000 */
.L_x_89:
[----:B------:R-:W-:Y:S05]  /*0c40*/  BSYNC.RECONVERGENT B0 ;  /* 0x0000000000007941 */ /* 0x000fea0003800200 */
.L_x_88:
[----:B------:R-:W0:Y:S02]  /*0c50*/  F2I.TRUNC.NTZ R18, R18 ;  /* 0x0000001200127305 */ /* 0x000e24000020f100 */
[----:B0-----:R-:W-:-:S04]  /*0c60*/  ISETP.GE.AND P0, PT, R18, UR9, PT ;  /* 0x0000000912007c0c */ /* 0x001fc8000bf06270 */
[----:B------:R-:W-:-:S13]  /*0c70*/  ISETP.LT.OR P0, PT, R18, RZ, P0 ;  /* 0x000000ff1200720c */ /* 0x000fda0000701670 */
[----:B------:R-:W0:Y:S01]  /*0c80*/  @!P0 LDC.64 R16, c[0x0][0x388] ;  /* 0x0000e200ff108b82 */ /* 0x000e220000000a00 */
[----:B------:R-:W-:-:S04]  /*0c90*/  @!P0 IMAD R19, R11, UR9, R18 ;  /* 0x000000090b138c24 */ /* 0x000fc8000f8e0212 */
[----:B------:R-:W-:-:S04]  /*0ca0*/  @!P0 VIADD R19, R19, UR5 ;  /* 0x0000000513138c36 */ /* 0x000fc80008000000 */
        /* <DEDUP_REMOVED lines=24> */
[----:B------:R-:W-:-:S07]  /*0e30*/  IMAD.MOV.U32 R16, RZ, RZ, R18 ;  /* 0x000000ffff107224 */ /* 0x000fce00078e0012 */
.L_x_91:
[----:B------:R-:W-:Y:S05]  /*0e40*/  BSYNC.RECONVERGENT B0 ;  /* 0x0000000000007941 */ /* 0x000fea0003800200 */
.L_x_90:
[----:B------:R-:W0:Y:S01]  /*0e50*/  F2I.TRUNC.NTZ R17, R16 ;  /* 0x0000001000117305 */ /* 0x000e22000020f100 */
[----:B------:R-:W-:Y:S01]  /*0e60*/  BSSY.RECONVERGENT B0, `(.L_x_92) ;  /* 0x0000009000007945 */ /* 0x000fe20003800200 */
[----:B0-----:R-:W-:-:S04]  /*0e70*/  ISETP.GE.AND P0, PT, R17, UR9, PT ;  /* 0x0000000911007c0c */ /* 0x001fc8000bf06270 */
[----:B------:R-:W-:-:S13]  /*0e80*/  ISETP.LT.OR P0, PT, R17, RZ, P0 ;  /* 0x000000ff1100720c */ /* 0x000fda0000701670 */
[----:B------:R-:W-:Y:S05]  /*0e90*/  @P0 BRA `(.L_x_93) ;  /* 0x0000000000140947 */ /* 0x000fea0003800000 */
[----:B------:R-:W-:-:S05]  /*0ea0*/  IMAD R16, R10, UR9, R17 ;  /* 0x000000090a107c24 */ /* 0x000fca000f8e0211 */
[----:B------:R-:W-:-:S05]  /*0eb0*/  IADD3 R17, PT, PT, R16, UR5, RZ ;  /* 0x0000000510117c10 */ /* 0x000fca000fffe0ff */
[----:B--2---:R-:W-:-:S06]  /*0ec0*/  IMAD.WIDE R16, R17, 0x4, R14 ;  /* 0x0000000411107825 */ /* 0x004fcc00078e020e */
[----:B------:R-:W2:Y:S02]  /*0ed0*/  LDG.E R17, desc[UR10][R16.64] ;  /* 0x0000000a10117981 */ /* 0x000ea4000c1e1900 */
[----:B--2---:R-:W-:-:S07]  /*0ee0*/  FADD R8, R8, R17 ;  /* 0x0000001108087221 */ /* 0x004fce0000000000 */
.L_x_93:
[----:B------:R-:W-:Y:S05]  /*0ef0*/  BSYNC.RECONVERGENT B0 ;  /* 0x0000000000007941 */ /* 0x000fea0003800200 */
.L_x_92:
[----:B------:R-:W-:Y:S02]  /*0f00*/  UIADD3 UR6, UPT, UPT, UR6, 0x4, URZ ;  /* 0x0000000406067890 */ /* 0x000fe4000fffe0ff */
[----:B------:R-:W-:Y:S02]  /*0f10*/  ULEA UR5, UR9, UR5, 0x2 ;  /* 0x0000000509057291 */ /* 0x000fe4000f8e10ff */
[----:B------:R-:W-:-:S09]  /*0f20*/  UISETP.NE.AND UP0, UPT, UR6, UR4, UPT ;  /* 0x000000040600728c */ /* 0x000fd2000bf05270 */
[----:B------:R-:W-:Y:S05]  /*0f30*/  BRA.U UP0, `(.L_x_94) ;  /* 0xfffffff900047547 */ /* 0x000fea000b83ffff */
.L_x_83:
[----:B------:R-:W-:-:S09]  /*0f40*/  UISETP.NE.AND UP0, UPT, UR7, URZ, UPT ;  /* 0x000000ff0700728c */ /* 0x000fd2000bf05270 */
[----:B------:R-:W-:Y:S05]  /*0f50*/  BRA.U !UP0, `(.L_x_82) ;  /* 0x0000000508ac7547 */ /* 0x000fea000b800000 */
[----:B------:R-:W-:-:S09]  /*0f60*/  UISETP.NE.AND UP0, UPT, UR7, 0x1, UPT ;  /* 0x000000010700788c */ /* 0x000fd2000bf05270 */
[----:B------:R-:W-:Y:S05]  /*0f70*/  BRA.U !UP0, `(.L_x_95) ;  /* 0x00000005080c7547 */ /* 0x000fea000b800000 */
[----:B------:R-:W-:Y:S01]  /*0f80*/  I2FP.F32.U32 R10, UR4 ;  /* 0x00000004000a7c45 */ /* 0x000fe20008201000 */
[----:B--2---:R-:W-:Y:S01]  /*0f90*/  MUFU.RCP R15, R0 ;  /* 0x00000000000f7308 */ /* 0x004fe20000001000 */
        /* <DEDUP_REMOVED lines=16> */
[----:B------:R-:W-:Y:S05]  /*10a0*/  CALL.REL.NOINC `($__internal_6_$__cuda_sm3x_div_rn_noftz_f32_slowpath) ;  /* 0x0000000c00387944 */ /* 0x000fea0003c00000 */
[----:B------:R-:W-:-:S07]  /*10b0*/  IMAD.MOV.U32 R12, RZ, RZ, R18 ;  /* 0x000000ffff0c7224 */ /* 0x000fce00078e0012 */
.L_x_97:
[----:B------:R-:W-:Y:S05]  /*10c0*/  BSYNC.RECONVERGENT B0 ;  /* 0x0000000000007941 */ /* 0x000fea0003800200 */
.L_x_96:
[----:B------:R-:W0:Y:S01]  /*10d0*/  LDCU UR5, c[0x0][0x39c] ;  /* 0x00007380ff0577ac */ /* 0x000e220008000800 */
[----:B------:R-:W0:Y:S02]  /*10e0*/  F2I.TRUNC.NTZ R12, R12 ;  /* 0x0000000c000c7305 */ /* 0x000e24000020f100 */
[----:B0-----:R-:W-:-:S04]  /*10f0*/  ISETP.GE.AND P0, PT, R12, UR5, PT ;  /* 0x000000050c007c0c */ /* 0x001fc8000bf06270 */
[----:B------:R-:W-:-:S13]  /*1100*/  ISETP.LT.OR P0, PT, R12, RZ, P0 ;  /* 0x000000ff0c00720c */ /* 0x000fda0000701670 */
[----:B------:R-:W0:Y:S01]  /*1110*/  @!P0 LDC.64 R10, c[0x0][0x388] ;  /* 0x0000e200ff0a8b82 */ /* 0x000e220000000a00 */
[----:B------:R-:W-:-:S05]  /*1120*/  @!P0 IADD3 R13, PT, PT, R9, UR4, RZ ;  /* 0x00000004090d8c10 */ /* 0x000fca000fffe0ff */
[----:B------:R-:W-:-:S04]  /*1130*/  @!P0 IMAD R13, R13, UR5, R12 ;  /* 0x000000050d0d8c24 */ /* 0x000fc8000f8e020c */
[----:B0-----:R-:W-:-:S06]  /*1140*/  @!P0 IMAD.WIDE R10, R13, 0x4, R10 ;  /* 0x000000040d0a8825 */ /* 0x001fcc00078e020a */
[----:B------:R0:W2:Y:S01]  /*1150*/  @!P0 LDG.E R11, desc[UR10][R10.64] ;  /* 0x0000000a0a0b8981 */ /* 0x0000a2000c1e1900 */
[----:B------:R-:W-:Y:S01]  /*1160*/  UIADD3 UR5, UPT, UPT, UR4, 0x1, URZ ;  /* 0x0000000104057890 */ /* 0x000fe2000fffe0ff */
[----:B------:R-:W-:Y:S01]  /*1170*/  MUFU.RCP R17, R0 ;  /* 0x0000000000117308 */ /* 0x000fe20000001000 */
[----:B------:R-:W-:Y:S04]  /*1180*/  BSSY.RECONVERGENT B0, `(.L_x_98) ;  /* 0x0000014000007945 */ /* 0x000fe80003800200 */
[----:B------:R-:W-:-:S05]  /*1190*/  I2FP.F32.U32 R14, UR5 ;  /* 0x00000005000e7c45 */ /* 0x000fca0008201000 */
[----:B------:R-:W-:-:S04]  /*11a0*/  FMUL R14, R5, R14 ;  /* 0x0000000e050e7220 */ /* 0x000fc80000400000 */
[----:B------:R-:W-:-:S04]  /*11b0*/  FMUL.RZ R15, R14, 0.15915493667125701904 ;  /* 0x3e22f9830e0f7820 */ /* 0x000fc8000040c000 */
[----:B------:R-:W1:Y:S08]  /*11c0*/  MUFU.COS R13, R15 ;  /* 0x0000000f000d7308 */ /* 0x000e700000000000 */
[----:B------:R-:W3:Y:S01]  /*11d0*/  MUFU.SIN R12, R15 ;  /* 0x0000000f000c7308 */ /* 0x000ee20000000400 */
[----:B-1----:R-:W-:-:S04]  /*11e0*/  FMUL R14, R6, R13 ;  /* 0x0000000d060e7220 */ /* 0x002fc80000400000 */
[----:B---3--:R-:W-:Y:S01]  /*11f0*/  FFMA R12, R7, R12, R14 ;  /* 0x0000000c070c7223 */ /* 0x008fe2000000000e */
[----:B------:R-:W-:-:S03]  /*1200*/  FFMA R14, -R0, R17, 1 ;  /* 0x3f800000000e7423 */ /* 0x000fc60000000111 */
[----:B------:R-:W-:Y:S01]  /*1210*/  FADD R16, R12, 1 ;  /* 0x3f8000000c107421 */ /* 0x000fe20000000000 */
[----:B0-----:R-:W-:-:S03]  /*1220*/  FFMA R10, R17, R14, R17 ;  /* 0x0000000e110a7223 */ /* 0x001fc60000000011 */
[----:B------:R-:W0:Y:S01]  /*1230*/  FCHK P1, R16, R0 ;  /* 0x0000000010007302 */ /* 0x000e220000020000 */
[----:B------:R-:W-:-:S04]  /*1240*/  FFMA R13, R10, R16, RZ ;  /* 0x000000100a0d7223 */ /* 0x000fc800000000ff */
[----:B------:R-:W-:-:S04]  /*1250*/  FFMA R12, -R0, R13, R16 ;  /* 0x0000000d000c7223 */ /* 0x000fc80000000110 */
[----:B------:R-:W-:Y:S01]  /*1260*/  FFMA R10, R10, R12, R13 ;  /* 0x0000000c0a0a7223 */ /* 0x000fe2000000000d */
[----:B--2---:R-:W-:Y:S01]  /*1270*/  @!P0 FADD R8, R8, R11 ;  /* 0x0000000b08088221 */ /* 0x004fe20000000000 */
[----:B0-----:R-:W-:Y:S06]  /*1280*/  @!P1 BRA `(.L_x_99) ;  /* 0x00000000000c9947 */ /* 0x001fec0003800000 */
[----:B------:R-:W-:-:S07]  /*1290*/  MOV R19, 0x12b0 ;  /* 0x000012b000137802 */ /* 0x000fce0000000f00 */
[----:B------:R-:W-:Y:S05]  /*12a0*/  CALL.REL.NOINC `($__internal_6_$__cuda_sm3x_div_rn_noftz_f32_slowpath) ;  /* 0x0000000800b87944 */ /* 0x000fea0003c00000 */
[----:B------:R-:W-:-:S07]  /*12b0*/  IMAD.MOV.U32 R10, RZ, RZ, R18 ;  /* 0x000000ffff0a7224 */ /* 0x000fce00078e0012 */
.L_x_99:
[----:B------:R-:W-:Y:S05]  /*12c0*/  BSYNC.RECONVERGENT B0 ;  /* 0x0000000000007941 */ /* 0x000fea0003800200 */
.L_x_98:
[----:B------:R-:W0:Y:S01]  /*12d0*/  LDCU UR6, c[0x0][0x39c] ;  /* 0x00007380ff0677ac */ /* 0x000e220008000800 */
[----:B------:R-:W0:Y:S01]  /*12e0*/  F2I.TRUNC.NTZ R13, R10 ;  /* 0x0000000a000d7305 */ /* 0x000e22000020f100 */
[----:B------:R-:W-:Y:S01]  /*12f0*/  BSSY.RECONVERGENT B0, `(.L_x_95) ;  /* 0x000000b000007945 */ /* 0x000fe20003800200 */
[----:B------:R-:W-:Y:S01]  /*1300*/  UIADD3 UR4, UPT, UPT, UR4, 0x2, URZ ;  /* 0x0000000204047890 */ /* 0x000fe2000fffe0ff */
[----:B0-----:R-:W-:-:S04]  /*1310*/  ISETP.GE.AND P0, PT, R13, UR6, PT ;  /* 0x000000060d007c0c */ /* 0x001fc8000bf06270 */
[----:B------:R-:W-:-:S13]  /*1320*/  ISETP.LT.OR P0, PT, R13, RZ, P0 ;  /* 0x000000ff0d00720c */ /* 0x000fda0000701670 */
[----:B------:R-:W-:Y:S05]  /*1330*/  @P0 BRA `(.L_x_100) ;  /* 0x0000000000180947 */ /* 0x000fea0003800000 */
[----:B------:R-:W0:Y:S01]  /*1340*/  LDC.64 R10, c[0x0][0x388] ;  /* 0x0000e200ff0a7b82 */ /* 0x000e220000000a00 */
[----:B------:R-:W-:-:S05]  /*1350*/  IADD3 R12, PT, PT, R9, UR5, RZ ;  /* 0x00000005090c7c10 */ /* 0x000fca000fffe0ff */
[----:B------:R-:W-:-:S04]  /*1360*/  IMAD R13, R12, UR6, R13 ;  /* 0x000000060c0d7c24 */ /* 0x000fc8000f8e020d */
[----:B0-----:R-:W-:-:S06]  /*1370*/  IMAD.WIDE R10, R13, 0x4, R10 ;  /* 0x000000040d0a7825 */ /* 0x001fcc00078e020a */
[----:B------:R-:W2:Y:S02]  /*1380*/  LDG.E R11, desc[UR10][R10.64] ;  /* 0x0000000a0a0b7981 */ /* 0x000ea4000c1e1900 */
[----:B--2---:R-:W-:-:S07]  /*1390*/  FADD R8, R8, R11 ;  /* 0x0000000b08087221 */ /* 0x004fce0000000000 */
.L_x_100:
[----:B------:R-:W-:Y:S05]  /*13a0*/  BSYNC.RECONVERGENT B0 ;  /* 0x0000000000007941 */ /* 0x000fea0003800200 */
.L_x_95:
[----:B------:R-:W0:Y:S02]  /*13b0*/  LDCU UR5, c[0x0][0x3a0] ;  /* 0x00007400ff0577ac */ /* 0x000e240008000800 */
[----:B0-----:R-:W-:-:S04]  /*13c0*/  ULOP3.LUT UR5, UR5, 0x1, URZ, 0xc0, !UPT ;  /* 0x0000000105057892 */ /* 0x001fc8000f8ec0ff */
[----:B------:R-:W-:-:S09]  /*13d0*/  UISETP.NE.U32.AND UP0, UPT, UR5, 0x1, UPT ;  /* 0x000000010500788c */ /* 0x000fd2000bf05070 */
[----:B------:R-:W-:Y:S05]  /*13e0*/  BRA.U UP0, `(.L_x_82) ;  /* 0x0000000100887547 */ /* 0x000fea000b800000 */
        /* <DEDUP_REMOVED lines=19> */
[----:B------:R-:W-:-:S07]  /*1520*/  IMAD.MOV.U32 R6, RZ, RZ, R18 ;  /* 0x000000ffff067224 */ /* 0x000fce00078e0012 */
.L_x_102:
[----:B------:R-:W-:Y:S05]  /*1530*/  BSYNC.RECONVERGENT B0 ;  /* 0x0000000000007941 */ /* 0x000fea0003800200 */
.L_x_101:
[----:B------:R-:W0:Y:S01]  /*1540*/  LDCU UR5, c[0x0][0x39c] ;  /* 0x00007380ff0577ac */ /* 0x000e220008000800 */
[----:B------:R-:W0:Y:S01]  /*1550*/  F2I.TRUNC.NTZ R0, R6 ;  /* 0x0000000600007305 */ /* 0x000e22000020f100 */
[----:B------:R-:W-:Y:S01]  /*1560*/  BSSY.RECONVERGENT B0, `(.L_x_82) ;  /* 0x000000a000007945 */ /* 0x000fe20003800200 */
[----:B0-----:R-:W-:-:S04]  /*1570*/  ISETP.GE.AND P0, PT, R0, UR5, PT ;  /* 0x0000000500007c0c */ /* 0x001fc8000bf06270 */
[----:B------:R-:W-:-:S13]  /*1580*/  ISETP.LT.OR P0, PT, R0, RZ, P0 ;  /* 0x000000ff0000720c */ /* 0x000fda0000701670 */
[----:B------:R-:W-:Y:S05]  /*1590*/  @P0 BRA `(.L_x_103) ;  /* 0x0000000000180947 */ /* 0x000fea0003800000 */
[----:B------:R-:W0:Y:S01]  /*15a0*/  LDC.64 R6, c[0x0][0x388] ;  /* 0x0000e200ff067b82 */ /* 0x000e220000000a00 */
[----:B------:R-:W-:-:S05]  /*15b0*/  IADD3 R9, PT, PT, R9, UR4, RZ ;  /* 0x0000000409097c10 */ /* 0x000fca000fffe0ff */
[----:B------:R-:W-:-:S04]  /*15c0*/  IMAD R9, R9, UR5, R0 ;  /* 0x0000000509097c24 */ /* 0x000fc8000f8e0200 */
[----:B0-----:R-:W-:-:S06]  /*15d0*/  IMAD.WIDE R6, R9, 0x4, R6 ;  /* 0x0000000409067825 */ /* 0x001fcc00078e0206 */
[----:B------:R-:W3:Y:S02]  /*15e0*/  LDG.E R7, desc[UR10][R6.64] ;  /* 0x0000000a06077981 */ /* 0x000ee4000c1e1900 */
[----:B---3--:R-:W-:-:S07]  /*15f0*/  FADD R8, R8, R7 ;  /* 0x0000000708087221 */ /* 0x008fce0000000000 */
.L_x_103:
[----:B------:R-:W-:Y:S05]  /*1600*/  BSYNC.RECONVERGENT B0 ;  /* 0x0000000000007941 */ /* 0x000fea0003800200 */
.L_x_82:
[----:B------:R-:W0:Y:S01]  /*1610*/  LDCU UR4, c[0x0][0x398] ;  /* 0x00007300ff0477ac */ /* 0x000e220008000800 */
[----:B------:R-:W1:Y:S08]  /*1620*/  LDC.64 R6, c[0x0][0x390] ;  /* 0x0000e400ff067b82 */ /* 0x000e700000000a00 */
[----:B------:R-:W3:Y:S01]  /*1630*/  LDC.64 R10, c[0x0][0x380] ;  /* 0x0000e000ff0a7b82 */ /* 0x000ee20000000a00 */
[----:B0-----:R-:W-:-:S04]  /*1640*/  IMAD R3, R4, UR4, R3 ;  /* 0x0000000404037c24 */ /* 0x001fc8000f8e0203 */
[----:B------:R-:W-:-:S04]  /*1650*/  IMAD R3, R3, UR4, R2 ;  /* 0x0000000403037c24 */ /* 0x000fc8000f8e0202 */
[----:B-1----:R-:W-:-:S05]  /*1660*/  IMAD.WIDE R6, R3, 0x4, R6 ;  /* 0x0000000403067825 */ /* 0x002fca00078e0206 */
[----:B------:R-:W4:Y:S01]  /*1670*/  LDG.E R0, desc[UR10][R6.64] ;  /* 0x0000000a06007981 */ /* 0x000f22000c1e1900 */
[----:B---3--:R-:W-:-:S05]  /*1680*/  IMAD.WIDE R2, R3, 0x4, R10 ;  /* 0x0000000403027825 */ /* 0x008fca00078e020a */
[----:B------:R-:W3:Y:S01]  /*1690*/  LDG.E R9, desc[UR10][R2.64] ;  /* 0x0000000a02097981 */ /* 0x000ee2000c1e1900 */
[----:B------:R-:W-:Y:S01]  /*16a0*/  FMUL R16, R5, R8 ;  /* 0x0000000805107220 */ /* 0x000fe20000400000 */
[----:B------:R-:W-:Y:S01]  /*16b0*/  BSSY.RECONVERGENT B0, `(.L_x_104) ;  /* 0x000000d000007945 */ /* 0x000fe20003800200 */
[----:B----4-:R-:W0:Y:S02]  /*16c0*/  MUFU.RCP R11, R0 ;  /* 0x00000000000b7308 */ /* 0x010e240000001000 */
[----:B---3--:R-:W-:-:S06]  /*16d0*/  FMUL R16, R16, R9 ;  /* 0x0000000910107220 */ /* 0x008fcc0000400000 */
[----:B------:R-:W1:Y:S01]  /*16e0*/  FCHK P0, R16, R0 ;  /* 0x0000000010007302 */ /* 0x000e620000000000 */
[----:B0-----:R-:W-:-:S04]  /*16f0*/  FFMA R4, -R0, R11, 1 ;  /* 0x3f80000000047423 */ /* 0x001fc8000000010b */
[----:B------:R-:W-:-:S04]  /*1700*/  FFMA R11, R11, R4, R11 ;  /* 0x000000040b0b7223 */ /* 0x000fc8000000000b */
[----:B------:R-:W-:-:S04]  /*1710*/  FFMA R4, R16, R11, RZ ;  /* 0x0000000b10047223 */ /* 0x000fc800000000ff */
[----:B------:R-:W-:-:S04]  /*1720*/  FFMA R5, -R0, R4, R16 ;  /* 0x0000000400057223 */ /* 0x000fc80000000110 */
[----:B------:R-:W-:Y:S01]  /*1730*/  FFMA R5, R11, R5, R4 ;  /* 0x000000050b057223 */ /* 0x000fe20000000004 */
[----:B-1----:R-:W-:Y:S06]  /*1740*/  @!P0 BRA `(.L_x_105) ;  /* 0x00000000000c8947 */ /* 0x002fec0003800000 */
[----:B------:R-:W-:-:S07]  /*1750*/  MOV R19, 0x1770 ;  /* 0x0000177000137802 */ /* 0x000fce0000000f00 */
[----:B--2---:R-:W-:Y:S05]  /*1760*/  CALL.REL.NOINC `($__internal_6_$__cuda_sm3x_div_rn_noftz_f32_slowpath) ;  /* 0x0000000400887944 */ /* 0x004fea0003c00000 */
[----:B------:R-:W-:-:S07]  /*1770*/  IMAD.MOV.U32 R5, RZ, RZ, R18 ;  /* 0x000000ffff057224 */ /* 0x000fce00078e0012 */
.L_x_105:
[----:B------:R-:W-:Y:S05]  /*1780*/  BSYNC.RECONVERGENT B0 ;  /* 0x0000000000007941 */ /* 0x000fea0003800200 */
.L_x_104:
[----:B------:R-:W-:Y:S01]  /*1790*/  STG.E desc[UR10][R2.64], R5 ;  /* 0x0000000502007986 */ /* 0x000fe2000c10190a */
[----:B------:R-:W-:Y:S05]  /*17a0*/  EXIT ;  /* 0x000000000000794d */ /* 0x000fea0003800000 */
        .weak           $__internal_5_$__cuda_sm20_div_rn_f64_full
        .type           $__internal_5_$__cuda_sm20_div_rn_f64_full,@function
        .size           $__internal_5_$__cuda_sm20_div_rn_f64_full,($__internal_6_$__cuda_sm3x_div_rn_noftz_f32_slowpath - $__internal_5_$__cuda_sm20_div_rn_f64_full)
$__internal_5_$__cuda_sm20_div_rn_f64_full:
[C---:B------:R-:W-:Y:S01]  /*17b0*/  FSETP.GEU.AND P0, PT, |R9|.reuse, 1.469367938527859385e-39, PT ;  /* 0x001000000900780b */ /* 0x040fe20003f0e200 */
[----:B------:R-:W-:Y:S01]  /*17c0*/  IMAD.MOV.U32 R14, RZ, RZ, 0x1 ;  /* 0x00000001ff0e7424 */ /* 0x000fe200078e00ff */
[C---:B------:R-:W-:Y:S01]  /*17d0*/  LOP3.LUT R6, R9.reuse, 0x800fffff, RZ, 0xc0, !PT ;  /* 0x800fffff09067812 */ /* 0x040fe200078ec0ff */
[----:B------:R-:W-:Y:S01]  /*17e0*/  HFMA2 R20, -RZ, RZ, 0.0045166015625, 0 ;  /* 0x1ca00000ff147431 */ /* 0x000fe200000001ff */
        /* <DEDUP_REMOVED lines=8> */
[----:B------:R-:W-:Y:S01]  /*1870*/  IMAD.MOV.U32 R11, RZ, RZ, R13 ;  /* 0x000000ffff0b7224 */ /* 0x000fe200078e000d */
[----:B------:R-:W-:-:S04]  /*1880*/  MOV R10, R12 ;  /* 0x0000000c000a7202 */ /* 0x000fc80000000f00 */
[----:B------:R-:W-:Y:S02]  /*1890*/  LOP3.LUT R21, R11, 0x7ff00000, RZ, 0xc0, !PT ;  /* 0x7ff000000b157812 */ /* 0x000fe400078ec0ff */
[----:B------:R-:W-:Y:S01]  /*18a0*/  DFMA R16, R14, -R6, 1 ;  /* 0x3ff000000e10742b */ /* 0x000fe20000000806 */
[----:B------:R-:W-:Y:S02]  /*18b0*/  MOV R12, R10 ;  /* 0x0000000a000c7202 */ /* 0x000fe40000000f00 */
[----:B------:R-:W-:Y:S01]  /*18c0*/  ISETP.GE.U32.AND P1, PT, R21, R18, PT ;  /* 0x000000121500720c */ /* 0x000fe20003f26070 */
[----:B------:R-:W-:-:S03]  /*18d0*/  IMAD.MOV.U32 R23, RZ, RZ, R21 ;  /* 0x000000ffff177224 */ /* 0x000fc600078e0015 */
[----:B------:R-:W-:Y:S01]  /*18e0*/  SEL R13, R20, 0x63400000, !P1 ;  /* 0x63400000140d7807 */ /* 0x000fe20004800000 */
        /* <DEDUP_REMOVED lines=12> */
.L_x_106:
[----:B------:R-:W-:Y:S01]  /*19b0*/  VIADD R25, R23, 0xffffffff ;  /* 0xffffffff17197836 */ /* 0x000fe20000000000 */
[----:B------:R-:W-:Y:S01]  /*19c0*/  MOV R24, R18 ;  /* 0x0000001200187202 */ /* 0x000fe20000000f00 */
[----:B------:R-:W-:Y:S01]  /*19d0*/  DMUL R16, R14, R12 ;  /* 0x0000000c0e107228 */ /* 0x000fe20000000000 */
[----:B------:R-:W-:Y:S02]  /*19e0*/  @!P0 LOP3.LUT R24, R7, 0x7ff00000, RZ, 0xc0, !PT ;  /* 0x7ff0000007188812 */ /* 0x000fe400078ec0ff */
[----:B------:R-:W-:Y:S02]  /*19f0*/  ISETP.GT.U32.AND P0, PT, R25, 0x7feffffe, PT ;  /* 0x7feffffe1900780c */ /* 0x000fe40003f04070 */
[----:B------:R-:W-:-:S03]  /*1a00*/  IADD3 R25, PT, PT, R24, -0x1, RZ ;  /* 0xffffffff18197810 */ /* 0x000fc60007ffe0ff */
        /* <DEDUP_REMOVED lines=16> */
[----:B------:R-:W-:-:S09]  /*1b10*/  MOV R10, RZ ;  /* 0x000000ff000a7202 */ /* 0x000fd20000000f00 */
[C---:B------:R-:W-:Y:S02]  /*1b20*/  FSETP.NEU.AND P0, PT, R7.reuse, RZ, PT ;  /* 0x000000ff0700720b */ /* 0x040fe40003f0d000 */
[----:B------:R-:W-:-:S04]  /*1b30*/  LOP3.LUT R9, R7, 0x80000000, R9, 0x48, !PT ;  /* 0x8000000007097812 */ /* 0x000fc800078e4809 */
[----:B------:R-:W-:-:S07]  /*1b40*/  LOP3.LUT R11, R9, R11, RZ, 0xfc, !PT ;  /* 0x0000000b090b7212 */ /* 0x000fce00078efcff */
[----:B------:R-:W-:Y:S05]  /*1b50*/  @!P0 BRA `(.L_x_108) ;  /* 0x00000000007c8947 */ /* 0x000fea0003800000 */
[----:B------:R-:W-:Y:S01]  /*1b60*/  IMAD.MOV R7, RZ, RZ, -R16 ;  /* 0x000000ffff077224 */ /* 0x000fe200078e0a10 */
[----:B------:R-:W-:Y:S01]  /*1b70*/  MOV R6, RZ ;  /* 0x000000ff00067202 */ /* 0x000fe20000000f00 */
[----:B------:R-:W-:-:S05]  /*1b80*/  DMUL.RP R10, R18, R10 ;  /* 0x0000000a120a7228 */ /* 0x000fca0000008000 */
[----:B------:R-:W-:-:S05]  /*1b90*/  DFMA R6, R14, -R6, R18 ;  /* 0x800000060e06722b */ /* 0x000fca0000000012 */
[----:B------:R-:W-:Y:S02]  /*1ba0*/  LOP3.LUT R9, R11, R9, RZ, 0x3c, !PT ;  /* 0x000000090b097212 */ /* 0x000fe400078e3cff */
[----:B------:R-:W-:-:S04]  /*1bb0*/  IADD3 R6, PT, PT, -R16, -0x43300000, RZ ;  /* 0xbcd0000010067810 */ /* 0x000fc80007ffe1ff */
[----:B------:R-:W-:-:S04]  /*1bc0*/  FSETP.NEU.AND P0, PT, |R7|, R6, PT ;  /* 0x000000060700720b */ /* 0x000fc80003f0d200 */
[----:B------:R-:W-:Y:S02]  /*1bd0*/  FSEL R14, R10, R14, !P0 ;  /* 0x0000000e0a0e7208 */ /* 0x000fe40004000000 */
[----:B------:R-:W-:Y:S01]  /*1be0*/  FSEL R15, R9, R15, !P0 ;  /* 0x0000000f090f7208 */ /* 0x000fe20004000000 */
[----:B------:R-:W-:Y:S06]  /*1bf0*/  BRA `(.L_x_108) ;  /* 0x0000000000547947 */ /* 0x000fec0003800000 */
.L_x_107:
[----:B------:R-:W-:-:S14]  /*1c00*/  DSETP.NAN.AND P0, PT, R10, R10, PT ;  /* 0x0000000a0a00722a */ /* 0x000fdc0003f08000 */
[----:B------:R-:W-:Y:S05]  /*1c10*/  @P0 BRA `(.L_x_109) ;  /* 0x0000000000440947 */ /* 0x000fea0003800000 */
[----:B------:R-:W-:-:S14]  /*1c20*/  DSETP.NAN.AND P0, PT, R8, R8, PT ;  /* 0x000000080800722a */ /* 0x000fdc0003f08000 */
[----:B------:R-:W-:Y:S05]  /*1c30*/  @P0 BRA `(.L_x_110) ;  /* 0x0000000000300947 */ /* 0x000fea0003800000 */
[----:B------:R-:W-:Y:S01]  /*1c40*/  ISETP.NE.AND P0, PT, R23, R24, PT ;  /* 0x000000181700720c */ /* 0x000fe20003f05270 */
[----:B------:R-:W-:Y:S01]  /*1c50*/  IMAD.MOV.U32 R14, RZ, RZ, 0x0 ;  /* 0x00000000ff0e7424 */ /* 0x000fe200078e00ff */
[----:B------:R-:W-:-:S11]  /*1c60*/  MOV R15, 0xfff80000 ;  /* 0xfff80000000f7802 */ /* 0x000fd60000000f00 */
        /* <DEDUP_REMOVED lines=9> */
.L_x_110:
[----:B------:R-:W-:Y:S02]  /*1d00*/  LOP3.LUT R15, R9, 0x80000, RZ, 0xfc, !PT ;  /* 0x00080000090f7812 */ /* 0x000fe400078efcff */
[----:B------:R-:W-:Y:S01]  /*1d10*/  MOV R14, R8 ;  /* 0x00000008000e7202 */ /* 0x000fe20000000f00 */
[----:B------:R-:W-:Y:S06]  /*1d20*/  BRA `(.L_x_108) ;  /* 0x0000000000087947 */ /* 0x000fec0003800000 */
.L_x_109:
[----:B------:R-:W-:Y:S01]  /*1d30*/  LOP3.LUT R15, R11, 0x80000, RZ, 0xfc, !PT ;  /* 0x000800000b0f7812 */ /* 0x000fe200078efcff */
[----:B------:R-:W-:-:S07]  /*1d40*/  IMAD.MOV.U32 R14, RZ, RZ, R10 ;  /* 0x000000ffff0e7224 */ /* 0x000fce00078e000a */
.L_x_108:
[----:B------:R-:W-:Y:S01]  /*1d50*/  MOV R23, 0x0 ;  /* 0x0000000000177802 */ /* 0x000fe20000000f00 */
[----:B------:R-:W-:Y:S01]  /*1d60*/  IMAD.MOV.U32 R7, RZ, RZ, R15 ;  /* 0x000000ffff077224 */ /* 0x000fe200078e000f */
[----:B------:R-:W-:Y:S02]  /*1d70*/  MOV R6, R14 ;  /* 0x0000000e00067202 */ /* 0x000fe40000000f00 */
[----:B------:R-:W-:Y:S05]  /*1d80*/  RET.REL.NODEC R22 `(kernel_backprojectionWithUpdate_2pi) ;  /* 0xffffffe0169c7950 */ /* 0x000fea0003c3ffff */
        .weak           $__internal_6_$__cuda_sm3x_div_rn_noftz_f32_slowpath
        .type           $__internal_6_$__cuda_sm3x_div_rn_noftz_f32_slowpath,@function
        .size           $__internal_6_$__cuda_sm3x_div_rn_noftz_f32_slowpath,(.L_x_316 - $__internal_6_$__cuda_sm3x_div_rn_noftz_f32_slowpath)
$__internal_6_$__cuda_sm3x_div_rn_noftz_f32_slowpath:
[----:B------:R-:W-:Y:S01]  /*1d90*/  SHF.R.U32.HI R18, RZ, 0x17, R0 ;  /* 0x00000017ff127819 */ /* 0x000fe20000011600 */
[----:B------:R-:W-:Y:S01]  /*1da0*/  BSSY.RECONVERGENT B1, `(.L_x_111) ;  /* 0x0000063000017945 */ /* 0x000fe20003800200 */
[----:B------:R-:W-:Y:S01]  /*1db0*/  SHF.R.U32.HI R21, RZ, 0x17, R16 ;  /* 0x00000017ff157819 */ /* 0x000fe20000011610 */
[----:B------:R-:W-:Y:S01]  /*1dc0*/  IMAD.MOV.U32 R23, RZ, RZ, R0 ;  /* 0x000000ffff177224 */ /* 0x000fe200078e0000 */
[----:B------:R-:W-:Y:S02]  /*1dd0*/  LOP3.LUT R18, R18, 0xff, RZ, 0xc0, !PT ;  /* 0x000000ff12127812 */ /* 0x000fe400078ec0ff */
[----:B------:R-:W-:-:S03]  /*1de0*/  LOP3.LUT R21, R21, 0xff, RZ, 0xc0, !PT ;  /* 0x000000ff15157812 */ /* 0x000fc600078ec0ff */
[----:B------:R-:W-:Y:S01]  /*1df0*/  VIADD R22, R18, 0xffffffff ;  /* 0xffffffff12167836 */ /* 0x000fe20000000000 */
[----:B------:R-:W-:-:S04]  /*1e00*/  IADD3 R20, PT, PT, R21, -0x1, RZ ;  /* 0xffffffff15147810 */ /* 0x000fc80007ffe0ff */
[----:B------:R-:W-:-:S04]  /*1e10*/  ISETP.GT.U32.AND P0, PT, R22, 0xfd, PT ;  /* 0x000000fd1600780c */ /* 0x000fc80003f04070 */
[----:B------:R-:W-:-:S13]  /*1e20*/  ISETP.GT.U32.OR P0, PT, R20, 0xfd, P0 ;  /* 0x000000fd1400780c */ /* 0x000fda0000704470 */
[----:B------:R-:W-:Y:S01]  /*1e30*/  @!P0 MOV R17, RZ ;  /* 0x000000ff00118202 */ /* 0x000fe20000000f00 */
[----:B------:R-:W-:Y:S06]  /*1e40*/  @!P0 BRA `(.L_x_112) ;  /* 0x00000000005c8947 */ /* 0x000fec0003800000 */
[----:B------:R-:W-:Y:S02]  /*1e50*/  FSETP.GTU.FTZ.AND P0, PT, |R16|, +INF , PT ;  /* 0x7f8000001000780b */ /* 0x000fe40003f1c200 */
[----:B------:R-:W-:-:S04]  /*1e60*/  FSETP.GTU.FTZ.AND P1, PT, |R0|, +INF , PT ;  /* 0x7f8000000000780b */ /* 0x000fc80003f3c200 */
[----:B------:R-:W-:-:S13]  /*1e70*/  PLOP3.LUT P0, PT, P0, P1, PT, 0xf8, 0x8f ;  /* 0x00000000008f781c */ /* 0x000fda0000703f70 */
[----:B------:R-:W-:Y:S05]  /*1e80*/  @P0 BRA `(.L_x_113) ;  /* 0x00000004004c0947 */ /* 0x000fea0003800000 */
[----:B------:R-:W-:-:S13]  /*1e90*/  LOP3.LUT P0, RZ, R23, 0x7fffffff, R16, 0xc8, !PT ;  /* 0x7fffffff17ff7812 */ /* 0x000fda000780c810 */
[----:B------:R-:W-:Y:S05]  /*1ea0*/  @!P0 BRA `(.L_x_114) ;  /* 0x00000004003c8947 */ /* 0x000fea0003800000 */
[----:B------:R-:W-:Y:S02]  /*1eb0*/  FSETP.NEU.FTZ.AND P2, PT, |R16|, +INF , PT ;  /* 0x7f8000001000780b */ /* 0x000fe40003f5d200 */
        /* <DEDUP_REMOVED lines=11> */
[----:B------:R-:W-:Y:S01]  /*1f70*/  @P0 IMAD.MOV.U32 R17, RZ, RZ, RZ ;  /* 0x000000ffff110224 */ /* 0x000fe200078e00ff */
[----:B------:R-:W-:Y:S01]  /*1f80*/  @!P0 MOV R17, 0xffffffc0 ;  /* 0xffffffc000118802 */ /* 0x000fe20000000f00 */
[----:B------:R-:W-:Y:S01]  /*1f90*/  @!P0 FFMA R16, R16, 1.84467440737095516160e+19, RZ ;  /* 0x5f80000010108823 */ /* 0x000fe200000000ff */
[----:B------:R-:W-:-:S03]  /*1fa0*/  @!P1 FFMA R23, R0, 1.84467440737095516160e+19, RZ ;  /* 0x5f80000000179823 */ /* 0x000fc600000000ff */
[----:B------:R-:W-:-:S07]  /*1fb0*/  @!P1 VIADD R17, R17, 0x40 ;  /* 0x0000004011119836 */ /* 0x000fce0000000000 */
.L_x_112:
[----:B------:R-:W-:Y:S01]  /*1fc0*/  LEA R20, R18, 0xc0800000, 0x17 ;  /* 0xc080000012147811 */ /* 0x000fe200078eb8ff */
[----:B------:R-:W-:Y:S01]  /*1fd0*/  VIADD R21, R21, 0xffffff81 ;  /* 0xffffff8115157836 */ /* 0x000fe20000000000 */
[----:B------:R-:W-:Y:S02]  /*1fe0*/  BSSY.RECONVERGENT B2, `(.L_x_117) ;  /* 0x0000035000027945 */ /* 0x000fe40003800200 */
[----:B------:R-:W-:Y:S01]  /*1ff0*/  IADD3 R22, PT, PT, -R20, R23, RZ ;  /* 0x0000001714167210 */ /* 0x000fe20007ffe1ff */
[----:B------:R-:W-:-:S03]  /*2000*/  IMAD R16, R21, -0x800000, R16 ;  /* 0xff80000015107824 */ /* 0x000fc600078e0210 */
[----:B------:R0:W1:Y:S01]  /*2010*/  MUFU.RCP R20, R22 ;  /* 0x0000001600147308 */ /* 0x0000620000001000 */
[----:B------:R-:W-:Y:S01]  /*2020*/  FADD.FTZ R25, -R22, -RZ ;  /* 0x800000ff16197221 */ /* 0x000fe20000010100 */
[----:B0-----:R-:W-:-:S04]  /*2030*/  IADD3 R22, PT, PT, R21, 0x7f, -R18 ;  /* 0x0000007f15167810 */ /* 0x001fc80007ffe812 */
[----:B------:R-:W-:Y:S01]  /*2040*/  IADD3 R17, PT, PT, R22, R17, RZ ;  /* 0x0000001116117210 */ /* 0x000fe20007ffe0ff */
        /* <DEDUP_REMOVED lines=8> */
[----:B------:R-:W-:-:S05]  /*20d0*/  LOP3.LUT R18, R18, 0xff, RZ, 0xc0, !PT ;  /* 0x000000ff12127812 */ /* 0x000fca00078ec0ff */
[----:B------:R-:W-:-:S05]  /*20e0*/  IMAD.IADD R18, R18, 0x1, R17 ;  /* 0x0000000112127824 */ /* 0x000fca00078e0211 */
        /* <DEDUP_REMOVED lines=13> */
[C---:B------:R-:W-:Y:S02]  /*21c0*/  ISETP.NE.AND P1, PT, R18.reuse, RZ, PT ;  /* 0x000000ff1200720c */ /* 0x040fe40003f25270 */
[----:B------:R-:W-:Y:S01]  /*21d0*/  LOP3.LUT R21, R17, 0x7fffff, RZ, 0xc0, !PT ;  /* 0x007fffff11157812 */ /* 0x000fe200078ec0ff */
[CCC-:B------:R-:W-:Y:S01]  /*21e0*/  FFMA.RP R17, R23.reuse, R25.reuse, R20.reuse ;  /* 0x0000001917117223 */ /* 0x1c0fe20000008014 */
[----:B------:R-:W-:Y:S01]  /*21f0*/  FFMA.RM R20, R23, R25, R20 ;  /* 0x0000001917147223 */ /* 0x000fe20000004014 */
[----:B------:R-:W-:Y:S02]  /*2200*/  IADD3 R18, PT, PT, -R18, RZ, RZ ;  /* 0x000000ff12127210 */ /* 0x000fe40007ffe1ff */
[----:B------:R-:W-:-:S02]  /*2210*/  LOP3.LUT R21, R21, 0x800000, RZ, 0xfc, !PT ;  /* 0x0080000015157812 */ /* 0x000fc400078efcff */
        /* <DEDUP_REMOVED lines=9> */
[----:B------:R-:W-:-:S05]  /*22b0*/  LOP3.LUT R17, R17, R18, RZ, 0xc0, !PT ;  /* 0x0000001211117212 */ /* 0x000fca00078ec0ff */
[----:B------:R-:W-:-:S05]  /*22c0*/  IMAD.IADD R17, R20, 0x1, R17 ;  /* 0x0000000114117824 */ /* 0x000fca00078e0211 */
[----:B------:R-:W-:Y:S01]  /*22d0*/  LOP3.LUT R16, R17, R16, RZ, 0xfc, !PT ;  /* 0x0000001011107212 */ /* 0x000fe200078efcff */
[----:B------:R-:W-:Y:S06]  /*22e0*/  BRA `(.L_x_120) ;  /* 0x0000000000107947 */ /* 0x000fec0003800000 */
.L_x_119:
[----:B------:R-:W-:-:S04]  /*22f0*/  LOP3.LUT R16, R16, 0x80000000, RZ, 0xc0, !PT ;  /* 0x8000000010107812 */ /* 0x000fc800078ec0ff */
[----:B------:R-:W-:Y:S01]  /*2300*/  LOP3.LUT R16, R16, 0x7f800000, RZ, 0xfc, !PT ;  /* 0x7f80000010107812 */ /* 0x000fe200078efcff */
[----:B------:R-:W-:Y:S06]  /*2310*/  BRA `(.L_x_120) ;  /* 0x0000000000047947 */ /* 0x000fec0003800000 */
.L_x_118:
[----:B------:R-:W-:-:S07]  /*2320*/  LEA R16, R17, R16, 0x17 ;  /* 0x0000001011107211 */ /* 0x000fce00078eb8ff */
.L_x_120:
[----:B------:R-:W-:Y:S05]  /*2330*/  BSYNC.RECONVERGENT B2 ;  /* 0x0000000000027941 */ /* 0x000fea0003800200 */
.L_x_117:
[----:B------:R-:W-:Y:S05]  /*2340*/  BRA `(.L_x_121) ;  /* 0x0000000000207947 */ /* 0x000fea0003800000 */
.L_x_116:
[----:B------:R-:W-:-:S04]  /*2350*/  LOP3.LUT R16, R23, 0x80000000, R16, 0x48, !PT ;  /* 0x8000000017107812 */ /* 0x000fc800078e4810 */
[----:B------:R-:W-:Y:S01]  /*2360*/  LOP3.LUT R16, R16, 0x7f800000, RZ, 0xfc, !PT ;  /* 0x7f80000010107812 */ /* 0x000fe200078efcff */
[----:B------:R-:W-:Y:S06]  /*2370*/  BRA `(.L_x_121) ;  /* 0x0000000000147947 */ /* 0x000fec0003800000 */
.L_x_115:
[----:B------:R-:W-:Y:S01]  /*2380*/  LOP3.LUT R16, R23, 0x80000000, R16, 0x48, !PT ;  /* 0x8000000017107812 */ /* 0x000fe200078e4810 */
[----:B------:R-:W-:Y:S06]  /*2390*/  BRA `(.L_x_121) ;  /* 0x00000000000c7947 */ /* 0x000fec0003800000 */
.L_x_114:
[----:B------:R-:W0:Y:S01]  /*23a0*/  MUFU.RSQ R16, -QNAN ;  /* 0xffc0000000107908 */ /* 0x000e220000001400 */
[----:B------:R-:W-:Y:S05]  /*23b0*/  BRA `(.L_x_121) ;  /* 0x0000000000047947 */ /* 0x000fea0003800000 */
.L_x_113:
[----:B------:R-:W-:-:S07]  /*23c0*/  FADD.FTZ R16, R16, R0 ;  /* 0x0000000010107221 */ /* 0x000fce0000010000 */
.L_x_121:
[----:B------:R-:W-:Y:S05]  /*23d0*/  BSYNC.RECONVERGENT B1 ;  /* 0x0000000000017941 */ /* 0x000fea0003800200 */
.L_x_111:
[----:B0-----:R-:W-:Y:S01]  /*23e0*/  IMAD.MOV.U32 R18, RZ, RZ, R16 ;  /* 0x000000ffff127224 */ /* 0x001fe200078e0010 */
[----:B------:R-:W-:Y:S01]  /*23f0*/  MOV R16, R19 ;  /* 0x0000001300107202 */ /* 0x000fe20000000f00 */
[----:B------:R-:W-:-:S04]  /*2400*/  IMAD.MOV.U32 R17, RZ, RZ, 0x0 ;  /* 0x00000000ff117424 */ /* 0x000fc800078e00ff */
[----:B------:R-:W-:Y:S05]  /*2410*/  RET.REL.NODEC R16 `(kernel_backprojectionWithUpdate_2pi) ;  /* 0xffffffd810f87950 */ /* 0x000fea0003c3ffff */
.L_x_122:
        /* <DEDUP_REMOVED lines=14> */
.L_x_316:


//--------------------- .text.kernel_radonWithDivision_2pi --------------------------
	.section	.text.kernel_radonWithDivision_2pi,"ax",@progbits
	.align	128
        .global         kernel_radonWithDivision_2pi
        .type           kernel_radonWithDivision_2pi,@function
        .size           kernel_radonWithDivision_2pi,(.L_x_319 - kernel_radonWithDivision_2pi)
        .other          kernel_radonWithDivision_2pi,@"STO_CUDA_ENTRY STV_DEFAULT"
kernel_radonWithDivision_2pi:
.text.kernel_radonWithDivision_2pi:
[----:B------:R-:W0:Y:S01]  /*0000*/  LDC R1, c[0x0][0x37c] ;  /* 0x0000df00ff017b82 */ /* 0x000e220000000800 */
[----:B------:R-:W1:Y:S07]  /*0010*/  S2R R13, SR_TID.Y ;  /* 0x00000000000d7919 */ /* 0x000e6e0000002200 */
[----:B------:R-:W2:Y:S01]  /*0020*/  LDC R0, c[0x0][0x360] ;  /* 0x0000d800ff007b82 */ /* 0x000ea20000000800 */
[----:B------:R-:W3:Y:S01]  /*0030*/  LDCU.64 UR8, c[0x0][0x3a0] ;  /* 0x00007400ff0877ac */ /* 0x000ee20008000a00 */
[----:B0-----:R-:W-:Y:S01]  /*0040*/  VIADD R1, R1, 0xffffffe0 ;  /* 0xffffffe001017836 */ /* 0x001fe20000000000 */
[----:B------:R-:W2:Y:S01]  /*0050*/  S2R R11, SR_TID.X ;  /* 0x00000000000b7919 */ /* 0x000ea20000002100 */
[----:B------:R-:W0:Y:S01]  /*0060*/  LDCU UR4, c[0x0][0x39c] ;  /* 0x00007380ff0477ac */ /* 0x000e220008000800 */
[----:B------:R-:W4:Y:S03]  /*0070*/  S2R R10, SR_TID.Z ;  /* 0x00000000000a7919 */ /* 0x000f260000002300 */
[----:B------:R-:W1:Y:S08]  /*0080*/  S2UR UR6, SR_CTAID.Y ;  /* 0x00000000000679c3 */ /* 0x000e700000002600 */
[----:B------:R-:W1:Y:S08]  /*0090*/  LDC R2, c[0x0][0x364] ;  /* 0x0000d900ff027b82 */ /* 0x000e700000000800 */
[----:B------:R-:W2:Y:S08]  /*00a0*/  S2UR UR5, SR_CTAID.X ;  /* 0x00000000000579c3 */ /* 0x000eb00000002500 */
[----:B------:R-:W4:Y:S08]  /*00b0*/  S2UR UR7, SR_CTAID.Z ;  /* 0x00000000000779c3 */ /* 0x000f300000002700 */
[----:B------:R-:W4:Y:S01]  /*00c0*/  LDC R3, c[0x0][0x368] ;  /* 0x0000da00ff037b82 */ /* 0x000f220000000800 */
[----:B-1----:R-:W-:-:S05]  /*00d0*/  IMAD R13, R2, UR6, R13 ;  /* 0x00000006020d7c24 */ /* 0x002fca000f8e020d */
[----:B---3--:R-:W-:Y:S01]  /*00e0*/  ISETP.GE.AND P0, PT, R13, UR8, PT ;  /* 0x000000080d007c0c */ /* 0x008fe2000bf06270 */
[----:B--2---:R-:W-:-:S05]  /*00f0*/  IMAD R11, R0, UR5, R11 ;  /* 0x00000005000b7c24 */ /* 0x004fca000f8e020b */
[----:B0-----:R-:W-:Y:S01]  /*0100*/  ISETP.GE.OR P0, PT, R11, UR4, P0 ;  /* 0x000000040b007c0c */ /* 0x001fe20008706670 */
[----:B----4-:R-:W-:-:S05]  /*0110*/  IMAD R10, R3, UR7, R10 ;  /* 0x00000007030a7c24 */ /* 0x010fca000f8e020a */
[----:B------:R-:W-:-:S13]  /*0120*/  ISETP.GE.OR P0, PT, R10, UR9, P0 ;  /* 0x000000090a007c0c */ /* 0x000fda0008706670 */
[----:B------:R-:W-:Y:S05]  /*0130*/  @P0 EXIT ;  /* 0x000000000000094d */ /* 0x000fea0003800000 */
[----:B------:R-:W-:Y:S01]  /*0140*/  UIADD3 UR4, UPT, UPT, UR4, -0x1, URZ ;  /* 0xffffffff04047890 */ /* 0x000fe2000fffe0ff */
[----:B------:R-:W-:-:S08]  /*0150*/  IMAD.MOV.U32 R6, RZ, RZ, 0x1 ;  /* 0x00000001ff067424 */ /* 0x000fd000078e00ff */
[----:B------:R-:W0:Y:S02]  /*0160*/  I2F.F64 R4, UR4 ;  /* 0x0000000400047d12 */ /* 0x000e240008201c00 */
[----:B------:R-:W1:Y:S06]  /*0170*/  LDCU UR4, c[0x0][0x3a8] ;  /* 0x00007500ff0477ac */ /* 0x000e6c0008000800 */
[----:B0-----:R-:W0:Y:S02]  /*0180*/  MUFU.RCP64H R7, R5 ;  /* 0x0000000500077308 */ /* 0x001e240000001800 */
[----:B0-----:R-:W-:-:S08]  /*0190*/  DFMA R2, -R4, R6, 1 ;  /* 0x3ff000000402742b */ /* 0x001fd00000000106 */
[----:B------:R-:W-:Y:S02]  /*01a0*/  DFMA R8, R2, R2, R2 ;  /* 0x000000020208722b */ /* 0x000fe40000000002 */
[----:B-1----:R-:W0:Y:S06]  /*01b0*/  F2F.F64.F32 R2, UR4 ;  /* 0x0000000400027d10 */ /* 0x002e2c0008201800 */
[----:B------:R-:W-:-:S08]  /*01c0*/  DFMA R8, R6, R8, R6 ;  /* 0x000000080608722b */ /* 0x000fd00000000006 */
[----:B------:R-:W-:Y:S02]  /*01d0*/  DFMA R14, -R4, R8, 1 ;  /* 0x3ff00000040e742b */ /* 0x000fe40000000108 */
[----:B0-----:R-:W-:-:S06]  /*01e0*/  DADD R6, R2, R2 ;  /* 0x0000000002067229 */ /* 0x001fcc0000000002 */
[----:B------:R-:W-:-:S04]  /*01f0*/  DFMA R14, R8, R14, R8 ;  /* 0x0000000e080e722b */ /* 0x000fc80000000008 */
[----:B------:R-:W-:-:S04]  /*0200*/  FSETP.GEU.AND P1, PT, |R7|, 6.5827683646048100446e-37, PT ;  /* 0x036000000700780b */ /* 0x000fc80003f2e200 */
[----:B------:R-:W-:-:S08]  /*0210*/  DMUL R2, R6, R14 ;  /* 0x0000000e06027228 */ /* 0x000fd00000000000 */
[----:B------:R-:W-:-:S08]  /*0220*/  DFMA R8, -R4, R2, R6 ;  /* 0x000000020408722b */ /* 0x000fd00000000106 */
[----:B------:R-:W-:-:S10]  /*0230*/  DFMA R2, R14, R8, R2 ;  /* 0x000000080e02722b */ /* 0x000fd40000000002 */
[----:B------:R-:W-:-:S05]  /*0240*/  FFMA R0, RZ, R5, R3 ;  /* 0x00000005ff007223 */ /* 0x000fca0000000003 */
[----:B------:R-:W-:-:S13]  /*0250*/  FSETP.GT.AND P0, PT, |R0|, 1.469367938527859385e-39, PT ;  /* 0x001000000000780b */ /* 0x000fda0003f04200 */
[----:B------:R-:W-:Y:S05]  /*0260*/  @P0 BRA P1, `(.L_x_123) ;  /* 0x0000000000100947 */ /* 0x000fea0000800000 */
[----:B------:R-:W-:Y:S02]  /*0270*/  MOV R9, R5 ;  /* 0x0000000500097202 */ /* 0x000fe40000000f00 */
[----:B------:R-:W-:-:S07]  /*0280*/  MOV R0, 0x2a0 ;  /* 0x000002a000007802 */ /* 0x000fce0000000f00 */
[----:B------:R-:W-:Y:S05]  /*0290*/  CALL.REL.NOINC `($__internal_7_$__cuda_sm20_div_rn_f64_full) ;  /* 0x00000024003c7944 */ /* 0x000fea0003c00000 */
[----:B------:R-:W-:-:S07]  /*02a0*/  IMAD.MOV.U32 R3, RZ, RZ, R17 ;  /* 0x000000ffff037224 */ /* 0x000fce00078e0011 */
.L_x_123:
[----:B------:R-:W0:Y:S01]  /*02b0*/  LDCU UR4, c[0x0][0x3a0] ;  /* 0x00007400ff0477ac */ /* 0x000e220008000800 */
[----:B------:R-:W-:Y:S01]  /*02c0*/  IMAD.MOV.U32 R4, RZ, RZ, 0x1 ;  /* 0x00000001ff047424 */ /* 0x000fe200078e00ff */
[----:B------:R-:W-:Y:S01]  /*02d0*/  F2F.F32.F64 R3, R2 ;  /* 0x0000000200037310 */ /* 0x000fe20000301000 */
[----:B------:R-:W-:Y:S01]  /*02e0*/  UMOV UR5, 0x401921fb ;  /* 0x401921fb00057882 */ /* 0x000fe20000000000 */
[----:B0-----:R-:W-:-:S09]  /*02f0*/  UIADD3 UR4, UPT, UPT, UR4, -0x1, URZ ;  /* 0xffffffff04047890 */ /* 0x001fd2000fffe0ff */
[----:B------:R-:W0:Y:S01]  /*0300*/  I2F.F64.U32 R6, UR4 ;  /* 0x0000000400067d12 */ /* 0x000e220008201800 */
        /* <DEDUP_REMOVED lines=13> */
[----:B------:R-:W-:Y:S01]  /*03e0*/  MOV R4, R6 ;  /* 0x0000000600047202 */ /* 0x000fe20000000f00 */
[----:B------:R-:W-:Y:S01]  /*03f0*/  IMAD.MOV.U32 R9, RZ, RZ, R7 ;  /* 0x000000ffff097224 */ /* 0x000fe200078e0007 */
[----:B------:R-:W-:Y:S01]  /*0400*/  MOV R7, 0x401921fb ;  /* 0x401921fb00077802 */ /* 0x000fe20000000f00 */
[----:B------:R-:W-:Y:S01]  /*0410*/  IMAD.MOV.U32 R6, RZ, RZ, 0x54442d18 ;  /* 0x54442d18ff067424 */ /* 0x000fe200078e00ff */
[----:B------:R-:W-:-:S07]  /*0420*/  MOV R0, 0x440 ;  /* 0x0000044000007802 */ /* 0x000fce0000000f00 */
[----:B------:R-:W-:Y:S05]  /*0430*/  CALL.REL.NOINC `($__internal_7_$__cuda_sm20_div_rn_f64_full) ;  /* 0x0000002000d47944 */ /* 0x000fea0003c00000 */
[----:B------:R-:W-:Y:S02]  /*0440*/  IMAD.MOV.U32 R4, RZ, RZ, R2 ;  /* 0x000000ffff047224 */ /* 0x000fe400078e0002 */
[----:B------:R-:W-:-:S07]  /*0450*/  IMAD.MOV.U32 R5, RZ, RZ, R17 ;  /* 0x000000ffff057224 */ /* 0x000fce00078e0011 */
.L_x_124:
[----:B------:R-:W0:Y:S01]  /*0460*/  F2F.F32.F64 R7, R4 ;  /* 0x0000000400077310 */ /* 0x000e220000301000 */
[----:B------:R-:W-:Y:S01]  /*0470*/  I2FP.F32.U32 R0, R13 ;  /* 0x0000000d00007245 */ /* 0x000fe20000201000 */
[----:B------:R-:W1:Y:S01]  /*0480*/  LDCU.64 UR8, c[0x0][0x358] ;  /* 0x00006b00ff0877ac */ /* 0x000e620008000a00 */
[----:B------:R-:W-:Y:S03]  /*0490*/  BSSY.RECONVERGENT B0, `(.L_x_125) ;  /* 0x000003f000007945 */ /* 0x000fe60003800200 */
[----:B0-----:R-:W-:-:S04]  /*04a0*/  FMUL R7, R7, R0 ;  /* 0x0000000007077220 */ /* 0x001fc80000400000 */
[C---:B------:R-:W-:Y:S01]  /*04b0*/  FMUL R0, R7.reuse, 0.63661974668502807617 ;  /* 0x3f22f98307007820 */ /* 0x040fe20000400000 */
[----:B------:R-:W-:-:S05]  /*04c0*/  FSETP.GE.AND P0, PT, |R7|, 105615, PT ;  /* 0x47ce47800700780b */ /* 0x000fca0003f06200 */
[----:B------:R-:W0:Y:S02]  /*04d0*/  F2I.NTZ R0, R0 ;  /* 0x0000000000007305 */ /* 0x000e240000203100 */
[-C--:B0-----:R-:W-:Y:S02]  /*04e0*/  I2FP.F32.S32 R12, R0.reuse ;  /* 0x00000000000c7245 */ /* 0x081fe40000201400 */
[----:B------:R-:W-:-:S03]  /*04f0*/  MOV R16, R0 ;  /* 0x0000000000107202 */ /* 0x000fc60000000f00 */
[----:B------:R-:W-:-:S04]  /*0500*/  FFMA R9, R12, -1.5707962512969970703, R7 ;  /* 0xbfc90fda0c097823 */ /* 0x000fc80000000007 */
[----:B------:R-:W-:-:S04]  /*0510*/  FFMA R9, R12, -7.5497894158615963534e-08, R9 ;  /* 0xb3a221680c097823 */ /* 0x000fc80000000009 */
[----:B------:R-:W-:-:S04]  /*0520*/  FFMA R12, R12, -5.3903029534742383927e-15, R9 ;  /* 0xa7c234c50c0c7823 */ /* 0x000fc80000000009 */
[----:B------:R-:W-:Y:S01]  /*0530*/  IMAD.MOV.U32 R2, RZ, RZ, R12 ;  /* 0x000000ffff027224 */ /* 0x000fe200078e000c */
[----:B-1----:R-:W-:Y:S06]  /*0540*/  @!P0 BRA `(.L_x_126) ;  /* 0x0000000000cc8947 */ /* 0x002fec0003800000 */
[----:B------:R-:W-:-:S13]  /*0550*/  FSETP.NEU.AND P0, PT, |R7|, +INF , PT ;  /* 0x7f8000000700780b */ /* 0x000fda0003f0d200 */
[----:B------:R-:W-:Y:S01]  /*0560*/  @!P0 FMUL R2, RZ, R7 ;  /* 0x00000007ff028220 */ /* 0x000fe20000400000 */
[----:B------:R-:W-:Y:S01]  /*0570*/  @!P0 IMAD.MOV.U32 R0, RZ, RZ, RZ ;  /* 0x000000ffff008224 */ /* 0x000fe200078e00ff */
[----:B------:R-:W-:Y:S06]  /*0580*/  @!P0 BRA `(.L_x_126) ;  /* 0x0000000000bc8947 */ /* 0x000fec0003800000 */
[----:B------:R-:W-:Y:S01]  /*0590*/  SHF.L.U32 R2, R7, 0x8, RZ ;  /* 0x0000000807027819 */ /* 0x000fe200000006ff */
[----:B------:R-:W-:Y:S01]  /*05a0*/  IMAD.MOV.U32 R6, RZ, RZ, RZ ;  /* 0x000000ffff067224 */ /* 0x000fe200078e00ff */
[----:B------:R-:W0:Y:S01]  /*05b0*/  LDCU.64 UR6, c[0x4][URZ] ;  /* 0x01000000ff0677ac */ /* 0x000e220008000a00 */
[----:B------:R-:W-:Y:S01]  /*05c0*/  IMAD.MOV.U32 R0, RZ, RZ, R1 ;  /* 0x000000ffff007224 */ /* 0x000fe200078e0001 */
[----:B------:R-:W-:Y:S01]  /*05d0*/  LOP3.LUT R17, R2, 0x80000000, RZ, 0xfc, !PT ;  /* 0x8000000002117812 */ /* 0x000fe200078efcff */
[----:B------:R-:W-:Y:S01]  /*05e0*/  UMOV UR5, URZ ;  /* 0x000000ff00057c82 */ /* 0x000fe20008000000 */
[----:B------:R-:W-:-:S05]  /*05f0*/  UMOV UR4, URZ ;  /* 0x000000ff00047c82 */ /* 0x000fca0008000000 */
.L_x_127:
[----:B0-----:R-:W-:Y:S01]  /*0600*/  MOV R8, UR6 ;  /* 0x0000000600087c02 */ /* 0x001fe20008000f00 */
[----:B------:R-:W-:-:S05]  /*0610*/  IMAD.U32 R9, RZ, RZ, UR7 ;  /* 0x00000007ff097e24 */ /* 0x000fca000f8e00ff */
[----:B------:R-:W2:Y:S01]  /*0620*/  LDG.E.CONSTANT R4, desc[UR8][R8.64] ;  /* 0x0000000808047981 */ /* 0x000ea2000c1e9900 */
[----:B------:R-:W-:Y:S02]  /*0630*/  UIADD3 UR6, UP0, UPT, UR6, 0x4, URZ ;  /* 0x0000000406067890 */ /* 0x000fe4000ff1e0ff */
[----:B------:R-:W-:Y:S02]  /*0640*/  UIADD3 UR4, UPT, UPT, UR4, 0x1, URZ ;  /* 0x0000000104047890 */ /* 0x000fe4000fffe0ff */
[----:B------:R-:W-:Y:S02]  /*0650*/  UIADD3.X UR7, UPT, UPT, URZ, UR7, URZ, UP0, !UPT ;  /* 0x00000007ff077290 */ /* 0x000fe400087fe4ff */
[----:B------:R-:W-:Y:S01]  /*0660*/  UISETP.NE.AND UP0, UPT, UR4, 0x6, UPT ;  /* 0x000000060400788c */ /* 0x000fe2000bf05270 */
[----:B--2---:R-:W-:-:S03]  /*0670*/  IMAD.WIDE.U32 R4, R4, R17, RZ ;  /* 0x0000001104047225 */ /* 0x004fc600078e00ff */
[----:B------:R-:W-:-:S04]  /*0680*/  IADD3 R15, P0, PT, R4, R6, RZ ;  /* 0x00000006040f7210 */ /* 0x000fc80007f1e0ff */
[----:B------:R-:W-:Y:S01]  /*0690*/  IADD3.X R6, PT, PT, R5, UR5, RZ, P0, !PT ;  /* 0x0000000505067c10 */ /* 0x000fe200087fe4ff */
[----:B------:R0:W-:Y:S02]  /*06a0*/  STL [R0], R15 ;  /* 0x0000000f00007387 */ /* 0x0001e40000100800 */
[----:B0-----:R-:W-:Y:S01]  /*06b0*/  VIADD R0, R0, 0x4 ;  /* 0x0000000400007836 */ /* 0x001fe20000000000 */
[----:B------:R-:W-:Y:S06]  /*06c0*/  BRA.U UP0, `(.L_x_127) ;  /* 0xfffffffd00cc7547 */ /* 0x000fec000b83ffff */
[----:B------:R-:W-:Y:S01]  /*06d0*/  SHF.R.U32.HI R4, RZ, 0x17, R7 ;  /* 0x00000017ff047819 */ /* 0x000fe20000011607 */
[----:B------:R0:W-:Y:S03]  /*06e0*/  STL [R1+0x18], R6 ;  /* 0x0000180601007387 */ /* 0x0001e60000100800 */
[C---:B------:R-:W-:Y:S02]  /*06f0*/  LOP3.LUT R0, R4.reuse, 0xe0, RZ, 0xc0, !PT ;  /* 0x000000e004007812 */ /* 0x040fe400078ec0ff */
[----:B------:R-:W-:Y:S02]  /*0700*/  LOP3.LUT P0, RZ, R4, 0x1f, RZ, 0xc0, !PT ;  /* 0x0000001f04ff7812 */ /* 0x000fe4000780c0ff */
[----:B------:R-:W-:-:S04]  /*0710*/  IADD3 R0, PT, PT, R0, -0x80, RZ ;  /* 0xffffff8000007810 */ /* 0x000fc80007ffe0ff */
[----:B------:R-:W-:-:S05]  /*0720*/  SHF.R.U32.HI R0, RZ, 0x5, R0 ;  /* 0x00000005ff007819 */ /* 0x000fca0000011600 */
[----:B------:R-:W-:-:S05]  /*0730*/  IMAD R14, R0, -0x4, R1 ;  /* 0xfffffffc000e7824 */ /* 0x000fca00078e0201 */
[----:B------:R-:W2:Y:S04]  /*0740*/  LDL R0, [R14+0x18] ;  /* 0x000018000e007983 */ /* 0x000ea80000100800 */
[----:B------:R-:W2:Y:S04]  /*0750*/  LDL R5, [R14+0x14] ;  /* 0x000014000e057983 */ /* 0x000ea80000100800 */
[----:B------:R-:W3:Y:S01]  /*0760*/  @P0 LDL R2, [R14+0x10] ;  /* 0x000010000e020983 */ /* 0x000ee20000100800 */
[----:B------:R-:W-:Y:S01]  /*0770*/  LOP3.LUT R4, R4, 0x1f, RZ, 0xc0, !PT ;  /* 0x0000001f04047812 */ /* 0x000fe200078ec0ff */
[----:B------:R-:W-:Y:S01]  /*0780*/  UMOV UR4, 0x54442d19 ;  /* 0x54442d1900047882 */ /* 0x000fe20000000000 */
[----:B------:R-:W-:-:S02]  /*0790*/  UMOV UR5, 0x3bf921fb ;  /* 0x3bf921fb00057882 */ /* 0x000fc40000000000 */
[-C--:B--2---:R-:W-:Y:S02]  /*07a0*/  @P0 SHF.L.W.U32.HI R0, R5, R4.reuse, R0 ;  /* 0x0000000405000219 */ /* 0x084fe40000010e00 */
[----:B---3--:R-:W-:Y:S02]  /*07b0*/  @P0 SHF.L.W.U32.HI R5, R2, R4, R5 ;  /* 0x0000000402050219 */ /* 0x008fe40000010e05 */
[--C-:B------:R-:W-:Y:S02]  /*07c0*/  SHF.R.U32.HI R15, RZ, 0x1e, R0.reuse ;  /* 0x0000001eff0f7819 */ /* 0x100fe40000011600 */
[C---:B------:R-:W-:Y:S01]  /*07d0*/  SHF.L.W.U32.HI R2, R5.reuse, 0x2, R0 ;  /* 0x0000000205027819 */ /* 0x040fe20000010e00 */
[----:B------:R-:W-:-:S03]  /*07e0*/  IMAD.SHL.U32 R5, R5, 0x4, RZ ;  /* 0x0000000405057824 */ /* 0x000fc600078e00ff */
[----:B------:R-:W-:Y:S02]  /*07f0*/  SHF.R.S32.HI R4, RZ, 0x1f, R2 ;  /* 0x0000001fff047819 */ /* 0x000fe40000011402 */
[----:B------:R-:W-:Y:S02]  /*0800*/  ISETP.GE.AND P0, PT, R2, RZ, PT ;  /* 0x000000ff0200720c */ /* 0x000fe40003f06270 */
[C---:B------:R-:W-:Y:S02]  /*0810*/  LOP3.LUT R8, R4.reuse, R5, RZ, 0x3c, !PT ;  /* 0x0000000504087212 */ /* 0x040fe400078e3cff */
[----:B------:R-:W-:Y:S02]  /*0820*/  LOP3.LUT R9, R4, R2, RZ, 0x3c, !PT ;  /* 0x0000000204097212 */ /* 0x000fe400078e3cff */
[----:B------:R-:W-:-:S04]  /*0830*/  LEA.HI R0, R2, R15, RZ, 0x1 ;  /* 0x0000000f02007211 */ /* 0x000fc800078f08ff */
[----:B------:R-:W1:Y:S02]  /*0840*/  I2F.F64.S64 R8, R8 ;  /* 0x0000000800087312 */ /* 0x000e640000301c00 */
[----:B-1----:R-:W-:-:S10]  /*0850*/  DMUL R4, R8, UR4 ;  /* 0x0000000408047c28 */ /* 0x002fd40008000000 */
[----:B------:R-:W1:Y:S02]  /*0860*/  F2F.F32.F64 R4, R4 ;  /* 0x0000000400047310 */ /* 0x000e640000301000 */
[----:B01----:R-:W-:-:S07]  /*0870*/  FSEL R2, -R4, R4, !P0 ;  /* 0x0000000404027208 */ /* 0x003fce0004000100 */
.L_x_126:
[----:B------:R-:W-:Y:S05]  /*0880*/  BSYNC.RECONVERGENT B0 ;  /* 0x0000000000007941 */ /* 0x000fea0003800200 */
.L_x_125:
[----:B------:R-:W-:Y:S01]  /*0890*/  MOV R9, 0x37cbac00 ;  /* 0x37cbac0000097802 */ /* 0x000fe20000000f00 */
[----:B------:R-:W-:Y:S01]  /*08a0*/  FMUL R4, R2, R2 ;  /* 0x0000000202047220 */ /* 0x000fe20000400000 */
[----:B------:R-:W-:Y:S01]  /*08b0*/  LOP3.LUT R6, R0, 0x1, RZ, 0xc0, !PT ;  /* 0x0000000100067812 */ /* 0x000fe200078ec0ff */
[----:B------:R-:W-:Y:S01]  /*08c0*/  IMAD.MOV.U32 R15, RZ, RZ, 0x3c0885e4 ;  /* 0x3c0885e4ff0f7424 */ /* 0x000fe200078e00ff */
[----:B------:R-:W-:Y:S01]  /*08d0*/  BSSY.RECONVERGENT B0, `(.L_x_128) ;  /* 0x0000044000007945 */ /* 0x000fe20003800200 */
[----:B------:R-:W-:Y:S01]  /*08e0*/  FFMA R5, R4, R9, -0.0013887860113754868507 ;  /* 0xbab607ed04057423 */ /* 0x000fe20000000009 */
[----:B------:R-:W-:Y:S02]  /*08f0*/  ISETP.NE.U32.AND P0, PT, R6, 0x1, PT ;  /* 0x000000010600780c */ /* 0x000fe40003f05070 */
[----:B------:R-:W-:Y:S01]  /*0900*/  IADD3 R6, PT, PT, R0, 0x1, RZ ;  /* 0x0000000100067810 */ /* 0x000fe20007ffe0ff */
[----:B------:R-:W-:Y:S01]  /*0910*/  IMAD.MOV.U32 R0, RZ, RZ, 0x3e2aaaa8 ;  /* 0x3e2aaaa8ff007424 */ /* 0x000fe200078e00ff */
[----:B------:R-:W-:-:S02]  /*0920*/  FSEL R5, R5, -0.00019574658654164522886, P0 ;  /* 0xb94d415305057808 */ /* 0x000fc40000000000 */
[----:B------:R-:W-:Y:S02]  /*0930*/  FSEL R15, R15, 0.041666727513074874878, !P0 ;  /* 0x3d2aaabb0f0f7808 */ /* 0x000fe40004000000 */
[----:B------:R-:W-:Y:S02]  /*0940*/  FSEL R8, R2, 1, !P0 ;  /* 0x3f80000002087808 */ /* 0x000fe40004000000 */
[----:B------:R-:W-:Y:S01]  /*0950*/  FSEL R0, -R0, -0.4999999701976776123, !P0 ;  /* 0xbeffffff00007808 */ /* 0x000fe20004000100 */
[C---:B------:R-:W-:Y:S01]  /*0960*/  FFMA R15, R4.reuse, R5, R15 ;  /* 0x00000005040f7223 */ /* 0x040fe2000000000f */
[----:B------:R-:W-:Y:S01]  /*0970*/  FSETP.GE.AND P0, PT, |R7|, 105615, PT ;  /* 0x47ce47800700780b */ /* 0x000fe20003f06200 */
[----:B------:R-:W-:Y:S01]  /*0980*/  FFMA R5, R4, R8, RZ ;  /* 0x0000000804057223 */ /* 0x000fe200000000ff */
[----:B------:R-:W-:Y:S01]  /*0990*/  LOP3.LUT P1, RZ, R6, 0x2, RZ, 0xc0, !PT ;  /* 0x0000000206ff7812 */ /* 0x000fe2000782c0ff */
[----:B------:R-:W-:-:S04]  /*09a0*/  FFMA R0, R4, R15, R0 ;  /* 0x0000000f04007223 */ /* 0x000fc80000000000 */
[----:B------:R-:W-:-:S08]  /*09b0*/  FFMA R8, R5, R0, R8 ;  /* 0x0000000005087223 */ /* 0x000fd00000000008 */
[----:B------:R-:W-:Y:S01]  /*09c0*/  @P1 FADD R8, RZ, -R8 ;  /* 0x80000008ff081221 */ /* 0x000fe20000000000 */
[----:B------:R-:W-:Y:S06]  /*09d0*/  @!P0 BRA `(.L_x_129) ;  /* 0x0000000000cc8947 */ /* 0x000fec0003800000 */
[----:B------:R-:W-:-:S13]  /*09e0*/  FSETP.NEU.AND P0, PT, |R7|, +INF , PT ;  /* 0x7f8000000700780b */ /* 0x000fda0003f0d200 */
[----:B------:R-:W-:Y:S01]  /*09f0*/  @!P0 FMUL R12, RZ, R7 ;  /* 0x00000007ff0c8220 */ /* 0x000fe20000400000 */
[----:B------:R-:W-:Y:S01]  /*0a00*/  @!P0 MOV R16, RZ ;  /* 0x000000ff00108202 */ /* 0x000fe20000000f00 */
[----:B------:R-:W-:Y:S06]  /*0a10*/  @!P0 BRA `(.L_x_129) ;  /* 0x0000000000bc8947 */ /* 0x000fec0003800000 */
[----:B------:R-:W-:Y:S02]  /*0a20*/  IMAD.SHL.U32 R2, R7, 0x100, RZ ;  /* 0x0000010007027824 */ /* 0x000fe400078e00ff */
[----:B------:R-:W-:Y:S02]  /*0a30*/  HFMA2 R6, -RZ, RZ, 0, 0 ;  /* 0x00000000ff067431 */ /* 0x000fe400000001ff */
[----:B------:R-:W-:Y:S01]  /*0a40*/  IMAD.MOV.U32 R0, RZ, RZ, R1 ;  /* 0x000000ffff007224 */ /* 0x000fe200078e0001 */
[----:B------:R-:W0:Y:S01]  /*0a50*/  LDCU.64 UR6, c[0x4][URZ] ;  /* 0x01000000ff0677ac */ /* 0x000e220008000a00 */
[----:B------:R-:W-:Y:S01]  /*0a60*/  LOP3.LUT R19, R2, 0x80000000, RZ, 0xfc, !PT ;  /* 0x8000000002137812 */ /* 0x000fe200078efcff */
[----:B------:R-:W-:Y:S01]  /*0a70*/  UMOV UR5, URZ ;  /* 0x000000ff00057c82 */ /* 0x000fe20008000000 */
[----:B------:R-:W-:-:S05]  /*0a80*/  UMOV UR4, URZ ;  /* 0x000000ff00047c82 */ /* 0x000fca0008000000 */
.L_x_130:
        /* <DEDUP_REMOVED lines=11> */
[----:B0-----:R-:W-:Y:S01]  /*0b40*/  IADD3 R0, PT, PT, R0, 0x4, RZ ;  /* 0x0000000400007810 */ /* 0x001fe20007ffe0ff */
[----:B------:R-:W-:Y:S06]  /*0b50*/  BRA.U UP0, `(.L_x_130) ;  /* 0xfffffffd00cc7547 */ /* 0x000fec000b83ffff */
[----:B------:R-:W-:Y:S01]  /*0b60*/  SHF.R.U32.HI R4, RZ, 0x17, R7 ;  /* 0x00000017ff047819 */ /* 0x000fe20000011607 */
[----:B------:R0:W-:Y:S03]  /*0b70*/  STL [R1+0x18], R6 ;  /* 0x0000180601007387 */ /* 0x0001e60000100800 */
[C---:B------:R-:W-:Y:S02]  /*0b80*/  LOP3.LUT R0, R4.reuse, 0xe0, RZ, 0xc0, !PT ;  /* 0x000000e004007812 */ /* 0x040fe400078ec0ff */
[----:B------:R-:W-:-:S03]  /*0b90*/  LOP3.LUT P0, RZ, R4, 0x1f, RZ, 0xc0, !PT ;  /* 0x0000001f04ff7812 */ /* 0x000fc6000780c0ff */
[----:B------:R-:W-:-:S05]  /*0ba0*/  VIADD R0, R0, 0xffffff80 ;  /* 0xffffff8000007836 */ /* 0x000fca0000000000 */
        /* <DEDUP_REMOVED lines=11> */
[C---:B------:R-:W-:Y:S02]  /*0c60*/  SHF.L.W.U32.HI R2, R5.reuse, 0x2, R0 ;  /* 0x0000000205027819 */ /* 0x040fe40000010e00 */
[----:B------:R-:W-:Y:S02]  /*0c70*/  SHF.L.U32 R5, R5, 0x2, RZ ;  /* 0x0000000205057819 */ /* 0x000fe400000006ff */
[----:B------:R-:W-:-:S02]  /*0c80*/  SHF.R.S32.HI R4, RZ, 0x1f, R2 ;  /* 0x0000001fff047819 */ /* 0x000fc40000011402 */
        /* <DEDUP_REMOVED lines=8> */
.L_x_129:
[----:B------:R-:W-:Y:S05]  /*0d10*/  BSYNC.RECONVERGENT B0 ;  /* 0x0000000000007941 */ /* 0x000fea0003800200 */
.L_x_128:
[----:B------:R-:W0:Y:S01]  /*0d20*/  LDCU UR5, c[0x0][0x39c] ;  /* 0x00007380ff0577ac */ /* 0x000e220008000800 */
[----:B------:R-:W-:Y:S01]  /*0d30*/  FMUL R0, R12, R12 ;  /* 0x0000000c0c007220 */ /* 0x000fe20000400000 */
[C---:B------:R-:W-:Y:S01]  /*0d40*/  LOP3.LUT R2, R16.reuse, 0x1, RZ, 0xc0, !PT ;  /* 0x0000000110027812 */ /* 0x040fe200078ec0ff */
[----:B------:R-:W-:Y:S01]  /*0d50*/  IMAD.MOV.U32 R5, RZ, RZ, 0x3d2aaabb ;  /* 0x3d2aaabbff057424 */ /* 0x000fe200078e00ff */
[----:B------:R-:W-:Y:S01]  /*0d60*/  LOP3.LUT P1, RZ, R16, 0x2, RZ, 0xc0, !PT ;  /* 0x0000000210ff7812 */ /* 0x000fe2000782c0ff */
[----:B------:R-:W-:Y:S01]  /*0d70*/  FFMA R9, R0, R9, -0.0013887860113754868507 ;  /* 0xbab607ed00097423 */ /* 0x000fe20000000009 */
[----:B------:R-:W-:Y:S01]  /*0d80*/  ISETP.NE.U32.AND P0, PT, R2, 0x1, PT ;  /* 0x000000010200780c */ /* 0x000fe20003f05070 */
[----:B------:R-:W-:Y:S01]  /*0d90*/  IMAD.MOV.U32 R7, RZ, RZ, RZ ;  /* 0x000000ffff077224 */ /* 0x000fe200078e00ff */
[----:B------:R-:W-:Y:S02]  /*0da0*/  MOV R2, 0x3effffff ;  /* 0x3effffff00027802 */ /* 0x000fe40000000f00 */
[----:B------:R-:W-:-:S02]  /*0db0*/  FSEL R9, R9, -0.00019574658654164522886, !P0 ;  /* 0xb94d415309097808 */ /* 0x000fc40004000000 */
[----:B------:R-:W-:Y:S02]  /*0dc0*/  FSEL R5, R5, 0.0083327032625675201416, !P0 ;  /* 0x3c0885e405057808 */ /* 0x000fe40004000000 */
[----:B------:R-:W-:-:S03]  /*0dd0*/  FSEL R2, -R2, -0.16666662693023681641, !P0 ;  /* 0xbe2aaaa802027808 */ /* 0x000fc60004000100 */
[----:B------:R-:W-:Y:S01]  /*0de0*/  FFMA R5, R0, R9, R5 ;  /* 0x0000000900057223 */ /* 0x000fe20000000005 */
[----:B------:R-:W-:Y:S01]  /*0df0*/  FSEL R9, R12, 1, P0 ;  /* 0x3f8000000c097808 */ /* 0x000fe20000000000 */
[----:B0-----:R-:W-:Y:S02]  /*0e00*/  UISETP.GE.AND UP0, UPT, UR5, 0x1, UPT ;  /* 0x000000010500788c */ /* 0x001fe4000bf06270 */
[C---:B------:R-:W-:Y:S02]  /*0e10*/  FFMA R2, R0.reuse, R5, R2 ;  /* 0x0000000500027223 */ /* 0x040fe40000000002 */
[----:B------:R-:W-:-:S04]  /*0e20*/  FFMA R0, R0, R9, RZ ;  /* 0x0000000900007223 */ /* 0x000fc800000000ff */
[----:B------:R-:W-:-:S04]  /*0e30*/  FFMA R9, R0, R2, R9 ;  /* 0x0000000200097223 */ /* 0x000fc80000000009 */
[----:B------:R-:W-:Y:S01]  /*0e40*/  @P1 FADD R9, RZ, -R9 ;  /* 0x80000009ff091221 */ /* 0x000fe20000000000 */
[----:B------:R-:W-:Y:S06]  /*0e50*/  BRA.U !UP0, `(.L_x_131) ;  /* 0x00000015088c7547 */ /* 0x000fec000b800000 */
[----:B------:R-:W0:Y:S01]  /*0e60*/  LDCU UR4, c[0x0][0x3a8] ;  /* 0x00007500ff0477ac */ /* 0x000e220008000800 */
[----:B------:R-:W-:Y:S01]  /*0e70*/  I2FP.F32.S32 R0, R11 ;  /* 0x0000000b00007245 */ /* 0x000fe20000201400 */
[----:B------:R-:W-:Y:S01]  /*0e80*/  HFMA2 R7, -RZ, RZ, 0, 0 ;  /* 0x00000000ff077431 */ /* 0x000fe200000001ff */
[----:B------:R-:W-:Y:S02]  /*0e90*/  UISETP.GE.U32.AND UP0, UPT, UR5, 0x4, UPT ;  /* 0x000000040500788c */ /* 0x000fe4000bf06070 */
[----:B------:R-:W-:Y:S01]  /*0ea0*/  ULOP3.LUT UR6, UR5, 0x3, URZ, 0xc0, !UPT ;  /* 0x0000000305067892 */ /* 0x000fe2000f8ec0ff */
[----:B0-----:R-:W-:Y:S01]  /*0eb0*/  FFMA R0, R3, R0, -UR4 ;  /* 0x8000000403007e23 */ /* 0x001fe20008000000 */
[----:B------:R-:W-:-:S03]  /*0ec0*/  UMOV UR4, URZ ;  /* 0x000000ff00047c82 */ /* 0x000fc60008000000 */
[-C--:B------:R-:W-:Y:S01]  /*0ed0*/  FMUL R6, R8, R0.reuse ;  /* 0x0000000008067220 */ /* 0x080fe20000400000 */
[----:B------:R-:W-:Y:S01]  /*0ee0*/  FMUL R5, R9, R0 ;  /* 0x0000000009057220 */ /* 0x000fe20000400000 */
[----:B------:R-:W-:Y:S06]  /*0ef0*/  BRA.U !UP0, `(.L_x_132) ;  /* 0x0000000908f87547 */ /* 0x000fec000b800000 */
[----:B------:R-:W0:Y:S01]  /*0f00*/  LDC.64 R14, c[0x0][0x388] ;  /* 0x0000e200ff0e7b82 */ /* 0x000e220000000a00 */
[----:B------:R-:W-:Y:S01]  /*0f10*/  IMAD.MOV.U32 R7, RZ, RZ, RZ ;  /* 0x000000ffff077224 */ /* 0x000fe200078e00ff */
[----:B------:R-:W-:Y:S01]  /*0f20*/  ULOP3.LUT UR4, UR5, 0x7ffffffc, URZ, 0xc0, !UPT ;  /* 0x7ffffffc05047892 */ /* 0x000fe2000f8ec0ff */
[----:B------:R-:W1:Y:S01]  /*0f30*/  LDCU UR11, c[0x0][0x3a8] ;  /* 0x00007500ff0b77ac */ /* 0x000e620008000800 */
[----:B------:R-:W2:Y:S01]  /*0f40*/  LDCU UR10, c[0x0][0x398] ;  /* 0x00007300ff0a77ac */ /* 0x000ea20008000800 */
[----:B------:R-:W-:-:S09]  /*0f50*/  UMOV UR5, URZ ;  /* 0x000000ff00057c82 */ /* 0x000fd20008000000 */
.L_x_151:
[----:B------:R-:W-:Y:S01]  /*0f60*/  I2FP.F32.U32 R0, UR5 ;  /* 0x0000000500007c45 */ /* 0x000fe20008201000 */
[----:B------:R-:W3:Y:S01]  /*0f70*/  MUFU.RCP R2, R3 ;  /* 0x0000000300027308 */ /* 0x000ee20000001000 */
[----:B------:R-:W-:Y:S03]  /*0f80*/  BSSY.RECONVERGENT B2, `(.L_x_133) ;  /* 0x000000f000027945 */ /* 0x000fe60003800200 */
[----:B-1----:R-:W-:-:S04]  /*0f90*/  FFMA R17, R3, R0, -UR11 ;  /* 0x8000000b03117e23 */ /* 0x002fc80008000000 */
[-C--:B------:R-:W-:Y:S01]  /*0fa0*/  FFMA R0, -R9, R17.reuse, R6 ;  /* 0x0000001109007223 */ /* 0x080fe20000000106 */
[----:B------:R-:W-:-:S03]  /*0fb0*/  FFMA R17, R8, R17, R5 ;  /* 0x0000001108117223 */ /* 0x000fc60000000005 */
[----:B------:R-:W-:-:S04]  /*0fc0*/  FADD R0, R0, 1 ;  /* 0x3f80000000007421 */ /* 0x000fc80000000000 */
[----:B------:R-:W1:Y:S01]  /*0fd0*/  FCHK P0, R0, R3 ;  /* 0x0000000300007302 */ /* 0x000e620000000000 */
[----:B---3--:R-:W-:-:S04]  /*0fe0*/  FFMA R19, -R3, R2, 1 ;  /* 0x3f80000003137423 */ /* 0x008fc80000000102 */
[----:B------:R-:W-:-:S04]  /*0ff0*/  FFMA R19, R2, R19, R2 ;  /* 0x0000001302137223 */ /* 0x000fc80000000002 */
[----:B------:R-:W-:-:S04]  /*1000*/  FFMA R2, R0, R19, RZ ;  /* 0x0000001300027223 */ /* 0x000fc800000000ff */
[----:B------:R-:W-:-:S04]  /*1010*/  FFMA R4, -R3, R2, R0 ;  /* 0x0000000203047223 */ /* 0x000fc80000000100 */
[----:B------:R-:W-:Y:S01]  /*1020*/  FFMA R16, R19, R4, R2 ;  /* 0x0000000413107223 */ /* 0x000fe20000000002 */
[----:B-1----:R-:W-:Y:S06]  /*1030*/  @!P0 BRA `(.L_x_134) ;  /* 0x00000000000c8947 */ /* 0x002fec0003800000 */
[----:B------:R-:W-:-:S07]  /*1040*/  MOV R12, 0x1060 ;  /* 0x00001060000c7802 */ /* 0x000fce0000000f00 */
[----:B0-2---:R-:W-:Y:S05]  /*1050*/  CALL.REL.NOINC `($__internal_9_$__cuda_sm3x_div_rn_noftz_f32_slowpath) ;  /* 0x0000001c009c7944 */ /* 0x005fea0003c00000 */
[----:B------:R-:W-:-:S07]  /*1060*/  MOV R16, R0 ;  /* 0x0000000000107202 */ /* 0x000fce0000000f00 */
.L_x_134:
[----:B--2---:R-:W-:Y:S05]  /*1070*/  BSYNC.RECONVERGENT B2 ;  /* 0x0000000000027941 */ /* 0x004fea0003800200 */
.L_x_133:
[----:B------:R-:W1:Y:S01]  /*1080*/  MUFU.RCP R0, R3 ;  /* 0x0000000300007308 */ /* 0x000e620000001000 */
[----:B------:R-:W-:Y:S01]  /*1090*/  FADD R4, R17, 1 ;  /* 0x3f80000011047421 */ /* 0x000fe20000000000 */
[----:B------:R-:W-:Y:S06]  /*10a0*/  BSSY.RECONVERGENT B2, `(.L_x_135) ;  /* 0x000000c000027945 */ /* 0x000fec0003800200 */
[----:B------:R-:W2:Y:S08]  /*10b0*/  FCHK P0, R4, R3 ;  /* 0x0000000304007302 */ /* 0x000eb00000000000 */
[----:B------:R-:W3:Y:S01]  /*10c0*/  F2I.TRUNC.NTZ R16, R16 ;  /* 0x0000001000107305 */ /* 0x000ee2000020f100 */
[----:B-1----:R-:W-:-:S04]  /*10d0*/  FFMA R19, -R3, R0, 1 ;  /* 0x3f80000003137423 */ /* 0x002fc80000000100 */
[----:B------:R-:W-:-:S04]  /*10e0*/  FFMA R0, R0, R19, R0 ;  /* 0x0000001300007223 */ /* 0x000fc80000000000 */
[----:B------:R-:W-:-:S04]  /*10f0*/  FFMA R2, R0, R4, RZ ;  /* 0x0000000400027223 */ /* 0x000fc800000000ff */
[----:B------:R-:W-:-:S04]  /*1100*/  FFMA R17, -R3, R2, R4 ;  /* 0x0000000203117223 */ /* 0x000fc80000000104 */
[----:B------:R-:W-:Y:S01]  /*1110*/  FFMA R0, R0, R17, R2 ;  /* 0x0000001100007223 */ /* 0x000fe20000000002 */
[----:B--23--:R-:W-:Y:S06]  /*1120*/  @!P0 BRA `(.L_x_136) ;  /* 0x00000000000c8947 */ /* 0x00cfec0003800000 */
[----:B------:R-:W-:Y:S01]  /*1130*/  IMAD.MOV.U32 R0, RZ, RZ, R4 ;  /* 0x000000ffff007224 */ /* 0x000fe200078e0004 */
[----:B------:R-:W-:-:S07]  /*1140*/  MOV R12, 0x1160 ;  /* 0x00001160000c7802 */ /* 0x000fce0000000f00 */
[----:B0-----:R-:W-:Y:S05]  /*1150*/  CALL.REL.NOINC `($__internal_9_$__cuda_sm3x_div_rn_noftz_f32_slowpath) ;  /* 0x0000001c005c7944 */ /* 0x001fea0003c00000 */
.L_x_136:
[----:B------:R-:W-:Y:S05]  /*1160*/  BSYNC.RECONVERGENT B2 ;  /* 0x0000000000027941 */ /* 0x000fea0003800200 */
.L_x_135:
[----:B------:R-:W1:Y:S02]  /*1170*/  F2I.TRUNC.NTZ R17, R0 ;  /* 0x0000000000117305 */ /* 0x000e64000020f100 */
[----:B-1----:R-:W-:Y:S02]  /*1180*/  LOP3.LUT R2, R17, R16, RZ, 0xfc, !PT ;  /* 0x0000001011027212 */ /* 0x002fe400078efcff */
[----:B------:R-:W-:Y:S02]  /*1190*/  VIMNMX R4, PT, PT, R16, R17, !PT ;  /* 0x0000001110047248 */ /* 0x000fe40007fe0100 */
[----:B------:R-:W-:-:S04]  /*11a0*/  ISETP.GE.AND P0, PT, R2, RZ, PT ;  /* 0x000000ff0200720c */ /* 0x000fc80003f06270 */
[----:B------:R-:W-:-:S13]  /*11b0*/  ISETP.GE.OR P0, PT, R4, UR10, !P0 ;  /* 0x0000000a04007c0c */ /* 0x000fda000c706670 */
[----:B------:R-:W1:Y:S01]  /*11c0*/  @!P0 LDC.64 R18, c[0x0][0x388] ;  /* 0x0000e200ff128b82 */ /* 0x000e620000000a00 */
[----:B------:R-:W-:-:S04]  /*11d0*/  @!P0 IMAD R17, R10, UR10, R17 ;  /* 0x0000000a0a118c24 */ /* 0x000fc8000f8e0211 */
[----:B------:R-:W-:-:S04]  /*11e0*/  @!P0 IMAD R17, R17, UR10, R16 ;  /* 0x0000000a11118c24 */ /* 0x000fc8000f8e0210 */
[----:B-1----:R-:W-:-:S06]  /*11f0*/  @!P0 IMAD.WIDE R18, R17, 0x4, R18 ;  /* 0x0000000411128825 */ /* 0x002fcc00078e0212 */
[----:B------:R1:W2:Y:S01]  /*1200*/  @!P0 LDG.E R18, desc[UR8][R18.64] ;  /* 0x0000000812128981 */ /* 0x0002a2000c1e1900 */
[----:B------:R-:W3:Y:S01]  /*1210*/  MUFU.RCP R4, R3 ;  /* 0x0000000300047308 */ /* 0x000ee20000001000 */
[----:B------:R-:W-:Y:S01]  /*1220*/  UIADD3 UR7, UPT, UPT, UR5, 0x1, URZ ;  /* 0x0000000105077890 */ /* 0x000fe2000fffe0ff */
[----:B------:R-:W-:Y:S05]  /*1230*/  BSSY.RECONVERGENT B2, `(.L_x_137) ;  /* 0x0000011000027945 */ /* 0x000fea0003800200 */
[----:B------:R-:W-:-:S05]  /*1240*/  I2FP.F32.U32 R0, UR7 ;  /* 0x0000000700007c45 */ /* 0x000fca0008201000 */
[----:B------:R-:W-:-:S04]  /*1250*/  FFMA R17, R3, R0, -UR11 ;  /* 0x8000000b03117e23 */ /* 0x000fc80008000000 */
[-C--:B------:R-:W-:Y:S01]  /*1260*/  FFMA R2, -R9, R17.reuse, R6 ;  /* 0x0000001109027223 */ /* 0x080fe20000000106 */
[----:B---3--:R-:W-:Y:S01]  /*1270*/  FFMA R21, -R3, R4, 1 ;  /* 0x3f80000003157423 */ /* 0x008fe20000000104 */
[----:B------:R-:W-:-:S03]  /*1280*/  FFMA R17, R8, R17, R5 ;  /* 0x0000001108117223 */ /* 0x000fc60000000005 */
[----:B------:R-:W-:Y:S01]  /*1290*/  FFMA R0, R4, R21, R4 ;  /* 0x0000001504007223 */ /* 0x000fe20000000004 */
[----:B------:R-:W-:-:S04]  /*12a0*/  FADD R4, R2, 1 ;  /* 0x3f80000002047421 */ /* 0x000fc80000000000 */
[----:B------:R-:W3:Y:S01]  /*12b0*/  FCHK P1, R4, R3 ;  /* 0x0000000304007302 */ /* 0x000ee20000020000 */
[----:B------:R-:W-:-:S04]  /*12c0*/  FFMA R2, R0, R4, RZ ;  /* 0x0000000400027223 */ /* 0x000fc800000000ff */
[----:B-1----:R-:W-:-:S04]  /*12d0*/  FFMA R19, -R3, R2, R4 ;  /* 0x0000000203137223 */ /* 0x002fc80000000104 */
[----:B------:R-:W-:Y:S01]  /*12e0*/  FFMA R0, R0, R19, R2 ;  /* 0x0000001300007223 */ /* 0x000fe20000000002 */
[----:B--2---:R-:W-:Y:S01]  /*12f0*/  @!P0 FADD R7, R7, R18 ;  /* 0x0000001207078221 */ /* 0x004fe20000000000 */
[----:B---3--:R-:W-:Y:S06]  /*1300*/  @!P1 BRA `(.L_x_138) ;  /* 0x00000000000c9947 */ /* 0x008fec0003800000 */
[----:B------:R-:W-:Y:S02]  /*1310*/  MOV R0, R4 ;  /* 0x0000000400007202 */ /* 0x000fe40000000f00 */
[----:B------:R-:W-:-:S07]  /*1320*/  MOV R12, 0x1340 ;  /* 0x00001340000c7802 */ /* 0x000fce0000000f00 */
[----:B0-----:R-:W-:Y:S05]  /*1330*/  CALL.REL.NOINC `($__internal_9_$__cuda_sm3x_div_rn_noftz_f32_slowpath) ;  /* 0x0000001800e47944 */ /* 0x001fea0003c00000 */
.L_x_138:
[----:B------:R-:W-:Y:S05]  /*1340*/  BSYNC.RECONVERGENT B2 ;  /* 0x0000000000027941 */ /* 0x000fea0003800200 */
.L_x_137:
[----:B------:R-:W1:Y:S01]  /*1350*/  MUFU.RCP R2, R3 ;  /* 0x0000000300027308 */ /* 0x000e620000001000 */
[----:B------:R-:W-:Y:S01]  /*1360*/  FADD R4, R17, 1 ;  /* 0x3f80000011047421 */ /* 0x000fe20000000000 */
[----:B------:R-:W-:Y:S06]  /*1370*/  BSSY.RECONVERGENT B2, `(.L_x_139) ;  /* 0x000000c000027945 */ /* 0x000fec0003800200 */
[----:B------:R-:W2:Y:S08]  /*1380*/  FCHK P0, R4, R3 ;  /* 0x0000000304007302 */ /* 0x000eb00000000000 */
[----:B------:R3:W4:Y:S01]  /*1390*/  F2I.TRUNC.NTZ R16, R0 ;  /* 0x0000000000107305 */ /* 0x000722000020f100 */
[----:B-1----:R-:W-:-:S04]  /*13a0*/  FFMA R19, -R3, R2, 1 ;  /* 0x3f80000003137423 */ /* 0x002fc80000000102 */
[----:B---3--:R-:W-:-:S04]  /*13b0*/  FFMA R0, R2, R19, R2 ;  /* 0x0000001302007223 */ /* 0x008fc80000000002 */
[----:B------:R-:W-:-:S04]  /*13c0*/  FFMA R2, R0, R4, RZ ;  /* 0x0000000400027223 */ /* 0x000fc800000000ff */
[----:B------:R-:W-:-:S04]  /*13d0*/  FFMA R17, -R3, R2, R4 ;  /* 0x0000000203117223 */ /* 0x000fc80000000104 */
[----:B------:R-:W-:Y:S01]  /*13e0*/  FFMA R0, R0, R17, R2 ;  /* 0x0000001100007223 */ /* 0x000fe20000000002 */
[----:B--2-4-:R-:W-:Y:S06]  /*13f0*/  @!P0 BRA `(.L_x_140) ;  /* 0x00000000000c8947 */ /* 0x014fec0003800000 */
[----:B------:R-:W-:Y:S01]  /*1400*/  IMAD.MOV.U32 R0, RZ, RZ, R4 ;  /* 0x000000ffff007224 */ /* 0x000fe200078e0004 */
[----:B------:R-:W-:-:S07]  /*1410*/  MOV R12, 0x1430 ;  /* 0x00001430000c7802 */ /* 0x000fce0000000f00 */
[----:B0-----:R-:W-:Y:S05]  /*1420*/  CALL.REL.NOINC `($__internal_9_$__cuda_sm3x_div_rn_noftz_f32_slowpath) ;  /* 0x0000001800a87944 */ /* 0x001fea0003c00000 */
.L_x_140:
[----:B------:R-:W-:Y:S05]  /*1430*/  BSYNC.RECONVERGENT B2 ;  /* 0x0000000000027941 */ /* 0x000fea0003800200 */
.L_x_139:
        /* <DEDUP_REMOVED lines=29> */
.L_x_142:
[----:B------:R-:W-:Y:S05]  /*1610*/  BSYNC.RECONVERGENT B2 ;  /* 0x0000000000027941 */ /* 0x000fea0003800200 */
.L_x_141:
        /* <DEDUP_REMOVED lines=14> */
.L_x_144:
[----:B------:R-:W-:Y:S05]  /*1700*/  BSYNC.RECONVERGENT B2 ;  /* 0x0000000000027941 */ /* 0x000fea0003800200 */
.L_x_143:
        /* <DEDUP_REMOVED lines=29> */
.L_x_146:
[----:B------:R-:W-:Y:S05]  /*18e0*/  BSYNC.RECONVERGENT B2 ;  /* 0x0000000000027941 */ /* 0x000fea0003800200 */
.L_x_145:
        /* <DEDUP_REMOVED lines=14> */
.L_x_148:
[----:B------:R-:W-:Y:S05]  /*19d0*/  BSYNC.RECONVERGENT B2 ;  /* 0x0000000000027941 */ /* 0x000fea0003800200 */
.L_x_147:
[----:B------:R-:W1:Y:S01]  /*19e0*/  F2I.TRUNC.NTZ R17, R0 ;  /* 0x0000000000117305 */ /* 0x000e62000020f100 */
[----:B------:R-:W-:Y:S01]  /*19f0*/  BSSY.RECONVERGENT B0, `(.L_x_149) ;  /* 0x000000b000007945 */ /* 0x000fe20003800200 */
[----:B-1----:R-:W-:Y:S02]  /*1a00*/  LOP3.LUT R2, R17, R16, RZ, 0xfc, !PT ;  /* 0x0000001011027212 */ /* 0x002fe400078efcff */
[----:B------:R-:W-:Y:S02]  /*1a10*/  VIMNMX R4, PT, PT, R16, R17, !PT ;  /* 0x0000001110047248 */ /* 0x000fe40007fe0100 */
[----:B------:R-:W-:-:S04]  /*1a20*/  ISETP.GE.AND P0, PT, R2, RZ, PT ;  /* 0x000000ff0200720c */ /* 0x000fc80003f06270 */
[----:B------:R-:W-:-:S13]  /*1a30*/  ISETP.GE.OR P0, PT, R4, UR10, !P0 ;  /* 0x0000000a04007c0c */ /* 0x000fda000c706670 */
[----:B------:R-:W-:Y:S05]  /*1a40*/  @P0 BRA `(.L_x_150) ;  /* 0x0000000000140947 */ /* 0x000fea0003800000 */
[----:B------:R-:W-:-:S04]  /*1a50*/  IMAD R17, R10, UR10, R17 ;  /* 0x0000000a0a117c24 */ /* 0x000fc8000f8e0211 */
[----:B------:R-:W-:-:S04]  /*1a60*/  IMAD R17, R17, UR10, R16 ;  /* 0x0000000a11117c24 */ /* 0x000fc8000f8e0210 */
[----:B0-----:R-:W-:-:S06]  /*1a70*/  IMAD.WIDE R16, R17, 0x4, R14 ;  /* 0x0000000411107825 */ /* 0x001fcc00078e020e */
[----:B------:R-:W2:Y:S02]  /*1a80*/  LDG.E R16, desc[UR8][R16.64] ;  /* 0x0000000810107981 */ /* 0x000ea4000c1e1900 */
[----:B--2---:R-:W-:-:S07]  /*1a90*/  FADD R7, R7, R16 ;  /* 0x0000001007077221 */ /* 0x004fce0000000000 */
.L_x_150:
[----:B------:R-:W-:Y:S05]  /*1aa0*/  BSYNC.RECONVERGENT B0 ;  /* 0x0000000000007941 */ /* 0x000fea0003800200 */
.L_x_149:
[----:B------:R-:W-:-:S04]  /*1ab0*/  UIADD3 UR5, UPT, UPT, UR5, 0x4, URZ ;  /* 0x0000000405057890 */ /* 0x000fc8000fffe0ff */
[----:B------:R-:W-:-:S09]  /*1ac0*/  UISETP.NE.AND UP0, UPT, UR5, UR4, UPT ;  /* 0x000000040500728c */ /* 0x000fd2000bf05270 */
[----:B------:R-:W-:Y:S05]  /*1ad0*/  BRA.U UP0, `(.L_x_151) ;  /* 0xfffffff500207547 */ /* 0x000fea000b83ffff */
.L_x_132:
[----:B------:R-:W-:-:S09]  /*1ae0*/  UISETP.NE.AND UP0, UPT, UR6, URZ, UPT ;  /* 0x000000ff0600728c */ /* 0x000fd2000bf05270 */
[----:B------:R-:W-:Y:S05]  /*1af0*/  BRA.U !UP0, `(.L_x_131) ;  /* 0x0000000908647547 */ /* 0x000fea000b800000 */
[----:B------:R-:W-:-:S09]  /*1b00*/  UISETP.NE.AND UP0, UPT, UR6, 0x1, UPT ;  /* 0x000000010600788c */ /* 0x000fd2000bf05270 */
[----:B------:R-:W-:Y:S05]  /*1b10*/  BRA.U !UP0, `(.L_x_152) ;  /* 0x0000000508887547 */ /* 0x000fea000b800000 */
[----:B------:R-:W0:Y:S01]  /*1b20*/  LDCU UR5, c[0x0][0x3a8] ;  /* 0x00007500ff0577ac */ /* 0x000e220008000800 */
[----:B------:R-:W-:Y:S01]  /*1b30*/  I2FP.F32.U32 R0, UR4 ;  /* 0x0000000400007c45 */ /* 0x000fe20008201000 */
[----:B------:R-:W1:Y:S01]  /*1b40*/  MUFU.RCP R2, R3 ;  /* 0x0000000300027308 */ /* 0x000e620000001000 */
[----:B------:R-:W-:Y:S03]  /*1b50*/  BSSY.RECONVERGENT B2, `(.L_x_153) ;  /* 0x000000f000027945 */ /* 0x000fe60003800200 */
[C---:B0-----:R-:W-:Y:S01]  /*1b60*/  FFMA R15, R3.reuse, R0, -UR5 ;  /* 0x80000005030f7e23 */ /* 0x041fe20008000000 */
[----:B-1----:R-:W-:-:S03]  /*1b70*/  FFMA R17, -R3, R2, 1 ;  /* 0x3f80000003117423 */ /* 0x002fc60000000102 */
[-C--:B------:R-:W-:Y:S01]  /*1b80*/  FFMA R0, -R9, R15.reuse, R6 ;  /* 0x0000000f09007223 */ /* 0x080fe20000000106 */
[----:B------:R-:W-:-:S03]  /*1b90*/  FFMA R15, R8, R15, R5 ;  /* 0x0000000f080f7223 */ /* 0x000fc60000000005 */
[----:B------:R-:W-:Y:S01]  /*1ba0*/  FADD R4, R0, 1 ;  /* 0x3f80000000047421 */ /* 0x000fe20000000000 */
[----:B------:R-:W-:-:S03]  /*1bb0*/  FFMA R0, R2, R17, R2 ;  /* 0x0000001102007223 */ /* 0x000fc60000000002 */
[----:B------:R-:W0:Y:S01]  /*1bc0*/  FCHK P0, R4, R3 ;  /* 0x0000000304007302 */ /* 0x000e220000000000 */
[----:B------:R-:W-:-:S04]  /*1bd0*/  FFMA R2, R0, R4, RZ ;  /* 0x0000000400027223 */ /* 0x000fc800000000ff */
[----:B------:R-:W-:-:S04]  /*1be0*/  FFMA R17, -R3, R2, R4 ;  /* 0x0000000203117223 */ /* 0x000fc80000000104 */
[----:B------:R-:W-:Y:S01]  /*1bf0*/  FFMA R0, R0, R17, R2 ;  /* 0x0000001100007223 */ /* 0x000fe20000000002 */
[----:B0-----:R-:W-:Y:S06]  /*1c00*/  @!P0 BRA `(.L_x_154) ;  /* 0x00000000000c8947 */ /* 0x001fec0003800000 */
[----:B------:R-:W-:Y:S02]  /*1c10*/  MOV R0, R4 ;  /* 0x0000000400007202 */ /* 0x000fe40000000f00 */
[----:B------:R-:W-:-:S07]  /*1c20*/  MOV R12, 0x1c40 ;  /* 0x00001c40000c7802 */ /* 0x000fce0000000f00 */
[----:B------:R-:W-:Y:S05]  /*1c30*/  CALL.REL.NOINC `($__internal_9_$__cuda_sm3x_div_rn_noftz_f32_slowpath) ;  /* 0x0000001000a47944 */ /* 0x000fea0003c00000 */
.L_x_154:
[----:B------:R-:W-:Y:S05]  /*1c40*/  BSYNC.RECONVERGENT B2 ;  /* 0x0000000000027941 */ /* 0x000fea0003800200 */
.L_x_153:
[----:B------:R-:W0:Y:S01]  /*1c50*/  MUFU.RCP R2, R3 ;  /* 0x0000000300027308 */ /* 0x000e220000001000 */
[----:B------:R-:W-:Y:S01]  /*1c60*/  FADD R4, R15, 1 ;  /* 0x3f8000000f047421 */ /* 0x000fe20000000000 */
[----:B------:R-:W-:Y:S06]  /*1c70*/  BSSY.RECONVERGENT B2, `(.L_x_155) ;  /* 0x000000c000027945 */ /* 0x000fec0003800200 */
[----:B------:R-:W1:Y:S08]  /*1c80*/  FCHK P0, R4, R3 ;  /* 0x0000000304007302 */ /* 0x000e700000000000 */
[----:B------:R2:W3:Y:S01]  /*1c90*/  F2I.TRUNC.NTZ R14, R0 ;  /* 0x00000000000e7305 */ /* 0x0004e2000020f100 */
[----:B0-----:R-:W-:-:S04]  /*1ca0*/  FFMA R17, -R3, R2, 1 ;  /* 0x3f80000003117423 */ /* 0x001fc80000000102 */
[----:B--2---:R-:W-:-:S04]  /*1cb0*/  FFMA R0, R2, R17, R2 ;  /* 0x0000001102007223 */ /* 0x004fc80000000002 */
[----:B------:R-:W-:-:S04]  /*1cc0*/  FFMA R2, R0, R4, RZ ;  /* 0x0000000400027223 */ /* 0x000fc800000000ff */
[----:B------:R-:W-:-:S04]  /*1cd0*/  FFMA R15, -R3, R2, R4 ;  /* 0x00000002030f7223 */ /* 0x000fc80000000104 */
[----:B------:R-:W-:Y:S01]  /*1ce0*/  FFMA R0, R0, R15, R2 ;  /* 0x0000000f00007223 */ /* 0x000fe20000000002 */
[----:B-1-3--:R-:W-:Y:S06]  /*1cf0*/  @!P0 BRA `(.L_x_156) ;  /* 0x00000000000c8947 */ /* 0x00afec0003800000 */
[----:B------:R-:W-:Y:S01]  /*1d00*/  IMAD.MOV.U32 R0, RZ, RZ, R4 ;  /* 0x000000ffff007224 */ /* 0x000fe200078e0004 */
[----:B------:R-:W-:-:S07]  /*1d10*/  MOV R12, 0x1d30 ;  /* 0x00001d30000c7802 */ /* 0x000fce0000000f00 */
[----:B------:R-:W-:Y:S05]  /*1d20*/  CALL.REL.NOINC `($__internal_9_$__cuda_sm3x_div_rn_noftz_f32_slowpath) ;  /* 0x0000001000687944 */ /* 0x000fea0003c00000 */
.L_x_156:
[----:B------:R-:W-:Y:S05]  /*1d30*/  BSYNC.RECONVERGENT B2 ;  /* 0x0000000000027941 */ /* 0x000fea0003800200 */
.L_x_155:
[----:B------:R-:W0:Y:S01]  /*1d40*/  F2I.TRUNC.NTZ R15, R0 ;  /* 0x00000000000f7305 */ /* 0x000e22000020f100 */
[----:B------:R-:W1:Y:S01]  /*1d50*/  LDCU UR5, c[0x0][0x398] ;  /* 0x00007300ff0577ac */ /* 0x000e620008000800 */
[----:B------:R-:W2:Y:S01]  /*1d60*/  LDCU UR6, c[0x0][0x3a8] ;  /* 0x00007500ff0677ac */ /* 0x000ea20008000800 */
[----:B0-----:R-:W-:Y:S02]  /*1d70*/  LOP3.LUT R2, R15, R14, RZ, 0xfc, !PT ;  /* 0x0000000e0f027212 */ /* 0x001fe400078efcff */
[----:B------:R-:W-:Y:S02]  /*1d80*/  VIMNMX R4, PT, PT, R14, R15, !PT ;  /* 0x0000000f0e047248 */ /* 0x000fe40007fe0100 */
[----:B------:R-:W-:-:S04]  /*1d90*/  ISETP.GE.AND P0, PT, R2, RZ, PT ;  /* 0x000000ff0200720c */ /* 0x000fc80003f06270 */
[----:B-1----:R-:W-:-:S13]  /*1da0*/  ISETP.GE.OR P0, PT, R4, UR5, !P0 ;  /* 0x0000000504007c0c */ /* 0x002fda000c706670 */
[----:B------:R-:W0:Y:S01]  /*1db0*/  @!P0 LDC.64 R16, c[0x0][0x388] ;  /* 0x0000e200ff108b82 */ /* 0x000e220000000a00 */
[----:B------:R-:W-:-:S04]  /*1dc0*/  @!P0 IMAD R15, R10, UR5, R15 ;  /* 0x000000050a0f8c24 */ /* 0x000fc8000f8e020f */
[----:B------:R-:W-:-:S04]  /*1dd0*/  @!P0 IMAD R15, R15, UR5, R14 ;  /* 0x000000050f0f8c24 */ /* 0x000fc8000f8e020e */
[----:B0-----:R-:W-:-:S06]  /*1de0*/  @!P0 IMAD.WIDE R14, R15, 0x4, R16 ;  /* 0x000000040f0e8825 */ /* 0x001fcc00078e0210 */
[----:B------:R0:W3:Y:S01]  /*1df0*/  @!P0 LDG.E R14, desc[UR8][R14.64] ;  /* 0x000000080e0e8981 */ /* 0x0000e2000c1e1900 */
[----:B------:R-:W1:Y:S01]  /*1e00*/  MUFU.RCP R12, R3 ;  /* 0x00000003000c7308 */ /* 0x000e620000001000 */
[----:B------:R-:W-:Y:S01]  /*1e10*/  UIADD3 UR5, UPT, UPT, UR4, 0x1, URZ ;  /* 0x0000000104057890 */ /* 0x000fe2000fffe0ff */
[----:B------:R-:W-:Y:S05]  /*1e20*/  BSSY.RECONVERGENT B2, `(.L_x_157) ;  /* 0x0000012000027945 */ /* 0x000fea0003800200 */
[----:B------:R-:W-:-:S05]  /*1e30*/  I2FP.F32.U32 R0, UR5 ;  /* 0x0000000500007c45 */ /* 0x000fca0008201000 */
[----:B--2---:R-:W-:-:S04]  /*1e40*/  FFMA R2, R3, R0, -UR6 ;  /* 0x8000000603027e23 */ /* 0x004fc80008000000 */
[----:B------:R-:W-:Y:S01]  /*1e50*/  FFMA R4, -R9, R2, R6 ;  /* 0x0000000209047223 */ /* 0x000fe20000000106 */
[----:B-1----:R-:W-:-:S04]  /*1e60*/  FFMA R17, -R3, R12, 1 ;  /* 0x3f80000003117423 */ /* 0x002fc8000000010c */
[----:B------:R-:W-:Y:S01]  /*1e70*/  FFMA R0, R12, R17, R12 ;  /* 0x000000110c007223 */ /* 0x000fe2000000000c */
[----:B------:R-:W-:-:S04]  /*1e80*/  FADD R12, R4, 1 ;  /* 0x3f800000040c7421 */ /* 0x000fc80000000000 */
[----:B------:R-:W1:Y:S01]  /*1e90*/  FCHK P1, R12, R3 ;  /* 0x000000030c007302 */ /* 0x000e620000020000 */
[----:B------:R-:W-:-:S04]  /*1ea0*/  FFMA R4, R0, R12, RZ ;  /* 0x0000000c00047223 */ /* 0x000fc800000000ff */
[----:B0-----:R-:W-:-:S04]  /*1eb0*/  FFMA R15, -R3, R4, R12 ;  /* 0x00000004030f7223 */ /* 0x001fc8000000010c */
[----:B------:R-:W-:Y:S01]  /*1ec0*/  FFMA R15, R0, R15, R4 ;  /* 0x0000000f000f7223 */ /* 0x000fe20000000004 */
[----:B---3--:R-:W-:Y:S01]  /*1ed0*/  @!P0 FADD R7, R7, R14 ;  /* 0x0000000e07078221 */ /* 0x008fe20000000000 */
[----:B------:R-:W-:Y:S01]  /*1ee0*/  FFMA R14, R8, R2, R5 ;  /* 0x00000002080e7223 */ /* 0x000fe20000000005 */
[----:B-1----:R-:W-:Y:S06]  /*1ef0*/  @!P1 BRA `(.L_x_158) ;  /* 0x0000000000109947 */ /* 0x002fec0003800000 */
[----:B------:R-:W-:Y:S02]  /*1f00*/  MOV R0, R12 ;  /* 0x0000000c00007202 */ /* 0x000fe40000000f00 */
[----:B------:R-:W-:-:S07]  /*1f10*/  MOV R12, 0x1f30 ;  /* 0x00001f30000c7802 */ /* 0x000fce0000000f00 */
[----:B------:R-:W-:Y:S05]  /*1f20*/  CALL.REL.NOINC `($__internal_9_$__cuda_sm3x_div_rn_noftz_f32_slowpath) ;  /* 0x0000000c00e87944 */ /* 0x000fea0003c00000 */
[----:B------:R-:W-:-:S07]  /*1f30*/  IMAD.MOV.U32 R15, RZ, RZ, R0 ;  /* 0x000000ffff0f7224 */ /* 0x000fce00078e0000 */
.L_x_158:
[----:B------:R-:W-:Y:S05]  /*1f40*/  BSYNC.RECONVERGENT B2 ;  /* 0x0000000000027941 */ /* 0x000fea0003800200 */
.L_x_157:
[----:B------:R-:W0:Y:S01]  /*1f50*/  MUFU.RCP R0, R3 ;  /* 0x0000000300007308 */ /* 0x000e220000001000 */
[----:B------:R-:W-:Y:S01]  /*1f60*/  FADD R14, R14, 1 ;  /* 0x3f8000000e0e7421 */ /* 0x000fe20000000000 */
[----:B------:R-:W-:Y:S06]  /*1f70*/  BSSY.RECONVERGENT B2, `(.L_x_159) ;  /* 0x000000c000027945 */ /* 0x000fec0003800200 */
[----:B------:R-:W1:Y:S08]  /*1f80*/  FCHK P0, R14, R3 ;  /* 0x000000030e007302 */ /* 0x000e700000000000 */
[----:B------:R-:W2:Y:S01]  /*1f90*/  F2I.TRUNC.NTZ R15, R15 ;  /* 0x0000000f000f7305 */ /* 0x000ea2000020f100 */
[----:B0-----:R-:W-:-:S04]  /*1fa0*/  FFMA R17, -R3, R0, 1 ;  /* 0x3f80000003117423 */ /* 0x001fc80000000100 */
[----:B------:R-:W-:-:S04]  /*1fb0*/  FFMA R0, R0, R17, R0 ;  /* 0x0000001100007223 */ /* 0x000fc80000000000 */
[----:B------:R-:W-:-:S04]  /*1fc0*/  FFMA R2, R0, R14, RZ ;  /* 0x0000000e00027223 */ /* 0x000fc800000000ff */
[----:B------:R-:W-:-:S04]  /*1fd0*/  FFMA R17, -R3, R2, R14 ;  /* 0x0000000203117223 */ /* 0x000fc8000000010e */
[----:B------:R-:W-:Y:S01]  /*1fe0*/  FFMA R0, R0, R17, R2 ;  /* 0x0000001100007223 */ /* 0x000fe20000000002 */
[----:B-12---:R-:W-:Y:S06]  /*1ff0*/  @!P0 BRA `(.L_x_160) ;  /* 0x00000000000c8947 */ /* 0x006fec0003800000 */
[----:B------:R-:W-:Y:S02]  /*2000*/  MOV R0, R14 ;  /* 0x0000000e00007202 */ /* 0x000fe40000000f00 */
[----:B------:R-:W-:-:S07]  /*2010*/  MOV R12, 0x2030 ;  /* 0x00002030000c7802 */ /* 0x000fce0000000f00 */
[----:B------:R-:W-:Y:S05]  /*2020*/  CALL.REL.NOINC `($__internal_9_$__cuda_sm3x_div_rn_noftz_f32_slowpath) ;  /* 0x0000000c00a87944 */ /* 0x000fea0003c00000 */
.L_x_160:
[----:B------:R-:W-:Y:S05]  /*2030*/  BSYNC.RECONVERGENT B2 ;  /* 0x0000000000027941 */ /* 0x000fea0003800200 */
.L_x_159:
[----:B------:R-:W0:Y:S01]  /*2040*/  F2I.TRUNC.NTZ R0, R0 ;  /* 0x0000000000007305 */ /* 0x000e22000020f100 */
[----:B------:R-:W1:Y:S01]  /*2050*/  LDCU UR5, c[0x0][0x398] ;  /* 0x00007300ff0577ac */ /* 0x000e620008000800 */
[----:B------:R-:W-:Y:S01]  /*2060*/  BSSY.RECONVERGENT B0, `(.L_x_152) ;  /* 0x000000d000007945 */ /* 0x000fe20003800200 */
[----:B------:R-:W-:Y:S01]  /*2070*/  UIADD3 UR4, UPT, UPT, UR4, 0x2, URZ ;  /* 0x0000000204047890 */ /* 0x000fe2000fffe0ff */
[----:B0-----:R-:W-:Y:S02]  /*2080*/  LOP3.LUT R2, R0, R15, RZ, 0xfc, !PT ;  /* 0x0000000f00027212 */ /* 0x001fe400078efcff */
[----:B------:R-:W-:Y:S02]  /*2090*/  VIMNMX R4, PT, PT, R15, R0, !PT ;  /* 0x000000000f047248 */ /* 0x000fe40007fe0100 */
[----:B------:R-:W-:-:S04]  /*20a0*/  ISETP.GE.AND P0, PT, R2, RZ, PT ;  /* 0x000000ff0200720c */ /* 0x000fc80003f06270 */
[----:B-1----:R-:W-:-:S13]  /*20b0*/  ISETP.GE.OR P0, PT, R4, UR5, !P0 ;  /* 0x0000000504007c0c */ /* 0x002fda000c706670 */
[----:B------:R-:W-:Y:S05]  /*20c0*/  @P0 BRA `(.L_x_161) ;  /* 0x0000000000180947 */ /* 0x000fea0003800000 */
[----:B------:R-:W0:Y:S01]  /*20d0*/  LDC.64 R16, c[0x0][0x388] ;  /* 0x0000e200ff107b82 */ /* 0x000e220000000a00 */
[----:B------:R-:W-:-:S04]  /*20e0*/  IMAD R0, R10, UR5, R0 ;  /* 0x000000050a007c24 */ /* 0x000fc8000f8e0200 */
[----:B------:R-:W-:-:S04]  /*20f0*/  IMAD R15, R0, UR5, R15 ;  /* 0x00000005000f7c24 */ /* 0x000fc8000f8e020f */
[----:B0-----:R-:W-:-:S06]  /*2100*/  IMAD.WIDE R14, R15, 0x4, R16 ;  /* 0x000000040f0e7825 */ /* 0x001fcc00078e0210 */
[----:B------:R-:W2:Y:S02]  /*2110*/  LDG.E R14, desc[UR8][R14.64] ;  /* 0x000000080e0e7981 */ /* 0x000ea4000c1e1900 */
[----:B--2---:R-:W-:-:S07]  /*2120*/  FADD R7, R7, R14 ;  /* 0x0000000e07077221 */ /* 0x004fce0000000000 */
.L_x_161:
[----:B------:R-:W-:Y:S05]  /*2130*/  BSYNC.RECONVERGENT B0 ;  /* 0x0000000000007941 */ /* 0x000fea0003800200 */
.L_x_152:
[----:B------:R-:W1:Y:S02]  /*2140*/  LDCU UR5, c[0x0][0x39c] ;  /* 0x00007380ff0577ac */ /* 0x000e640008000800 */
[----:B-1----:R-:W-:-:S04]  /*2150*/  ULOP3.LUT UR5, UR5, 0x1, URZ, 0xc0, !UPT ;  /* 0x0000000105057892 */ /* 0x002fc8000f8ec0ff */
[----:B------:R-:W-:-:S09]  /*2160*/  UISETP.NE.U32.AND UP0, UPT, UR5, 0x1, UPT ;  /* 0x000000010500788c */ /* 0x000fd2000bf05070 */
[----:B------:R-:W-:Y:S05]  /*2170*/  BRA.U UP0, `(.L_x_131) ;  /* 0x0000000100c47547 */ /* 0x000fea000b800000 */
[----:B------:R-:W1:Y:S01]  /*2180*/  LDCU UR5, c[0x0][0x3a8] ;  /* 0x00007500ff0577ac */ /* 0x000e620008000800 */
[----:B------:R-:W-:Y:S01]  /*2190*/  I2FP.F32.U32 R0, UR4 ;  /* 0x0000000400007c45 */ /* 0x000fe20008201000 */
[----:B------:R-:W2:Y:S01]  /*21a0*/  MUFU.RCP R4, R3 ;  /* 0x0000000300047308 */ /* 0x000ea20000001000 */
[----:B------:R-:W-:Y:S03]  /*21b0*/  BSSY.RECONVERGENT B2, `(.L_x_162) ;  /* 0x000000f000027945 */ /* 0x000fe60003800200 */
[----:B-1----:R-:W-:-:S04]  /*21c0*/  FFMA R2, R3, R0, -UR5 ;  /* 0x8000000503027e23 */ /* 0x002fc80008000000 */
[----:B------:R-:W-:Y:S01]  /*21d0*/  FFMA R6, -R9, R2, R6 ;  /* 0x0000000209067223 */ /* 0x000fe20000000106 */
[----:B--2---:R-:W-:Y:S01]  /*21e0*/  FFMA R9, -R3, R4, 1 ;  /* 0x3f80000003097423 */ /* 0x004fe20000000104 */
[----:B------:R-:W-:Y:S02]  /*21f0*/  FFMA R8, R8, R2, R5 ;  /* 0x0000000208087223 */ /* 0x000fe40000000005 */
        /* <DEDUP_REMOVED lines=8> */
[----:B------:R-:W-:-:S07]  /*2280*/  MOV R12, 0x22a0 ;  /* 0x000022a0000c7802 */ /* 0x000fce0000000f00 */
[----:B0-----:R-:W-:Y:S05]  /*2290*/  CALL.REL.NOINC `($__internal_9_$__cuda_sm3x_div_rn_noftz_f32_slowpath) ;  /* 0x0000000c000c7944 */ /* 0x001fea0003c00000 */
.L_x_163:
[----:B------:R-:W-:Y:S05]  /*22a0*/  BSYNC.RECONVERGENT B2 ;  /* 0x0000000000027941 */ /* 0x000fea0003800200 */
.L_x_162:
        /* <DEDUP_REMOVED lines=11> */
[----:B------:R-:W-:Y:S02]  /*2360*/  MOV R0, R8 ;  /* 0x0000000800007202 */ /* 0x000fe40000000f00 */
[----:B------:R-:W-:-:S07]  /*2370*/  MOV R12, 0x2390 ;  /* 0x00002390000c7802 */ /* 0x000fce0000000f00 */
[----:B0-----:R-:W-:Y:S05]  /*2380*/  CALL.REL.NOINC `($__internal_9_$__cuda_sm3x_div_rn_noftz_f32_slowpath) ;  /* 0x0000000800d07944 */ /* 0x001fea0003c00000 */
.L_x_165:
[----:B------:R-:W-:Y:S05]  /*2390*/  BSYNC.RECONVERGENT B2 ;  /* 0x0000000000027941 */ /* 0x000fea0003800200 */
.L_x_164:
[----:B------:R-:W1:Y:S01]  /*23a0*/  F2I.TRUNC.NTZ R0, R0 ;  /* 0x0000000000007305 */ /* 0x000e62000020f100 */
[----:B------:R-:W2:Y:S01]  /*23b0*/  LDCU UR4, c[0x0][0x398] ;  /* 0x00007300ff0477ac */ /* 0x000ea20008000800 */
[----:B------:R-:W-:Y:S01]  /*23c0*/  BSSY.RECONVERGENT B0, `(.L_x_131) ;  /* 0x000000c000007945 */ /* 0x000fe20003800200 */
[----:B-1----:R-:W-:Y:S02]  /*23d0*/  LOP3.LUT R2, R0, R5, RZ, 0xfc, !PT ;  /* 0x0000000500027212 */ /* 0x002fe400078efcff */
[----:B------:R-:W-:Y:S02]  /*23e0*/  VIMNMX R4, PT, PT, R5, R0, !PT ;  /* 0x0000000005047248 */ /* 0x000fe40007fe0100 */
[----:B------:R-:W-:-:S04]  /*23f0*/  ISETP.GE.AND P0, PT, R2, RZ, PT ;  /* 0x000000ff0200720c */ /* 0x000fc80003f06270 */
[----:B--2---:R-:W-:-:S13]  /*2400*/  ISETP.GE.OR P0, PT, R4, UR4, !P0 ;  /* 0x0000000404007c0c */ /* 0x004fda000c706670 */
[----:B------:R-:W-:Y:S05]  /*2410*/  @P0 BRA `(.L_x_166) ;  /* 0x0000000000180947 */ /* 0x000fea0003800000 */
[----:B------:R-:W1:Y:S01]  /*2420*/  LDC.64 R8, c[0x0][0x388] ;  /* 0x0000e200ff087b82 */ /* 0x000e620000000a00 */
[----:B------:R-:W-:-:S04]  /*2430*/  IMAD R0, R10, UR4, R0 ;  /* 0x000000040a007c24 */ /* 0x000fc8000f8e0200 */
[----:B------:R-:W-:-:S04]  /*2440*/  IMAD R5, R0, UR4, R5 ;  /* 0x0000000400057c24 */ /* 0x000fc8000f8e0205 */
[----:B-1----:R-:W-:-:S06]  /*2450*/  IMAD.WIDE R4, R5, 0x4, R8 ;  /* 0x0000000405047825 */ /* 0x002fcc00078e0208 */
[----:B------:R-:W2:Y:S02]  /*2460*/  LDG.E R4, desc[UR8][R4.64] ;  /* 0x0000000804047981 */ /* 0x000ea4000c1e1900 */
[----:B--2---:R-:W-:-:S07]  /*2470*/  FADD R7, R7, R4 ;  /* 0x0000000407077221 */ /* 0x004fce0000000000 */
.L_x_166:
[----:B------:R-:W-:Y:S05]  /*2480*/  BSYNC.RECONVERGENT B0 ;  /* 0x0000000000007941 */ /* 0x000fea0003800200 */
.L_x_131:
[----:B------:R-:W1:Y:S01]  /*2490*/  LDCU UR4, c[0x0][0x3a0] ;  /* 0x00007400ff0477ac */ /* 0x000e620008000800 */
[----:B------:R-:W2:Y:S01]  /*24a0*/  LDC.64 R4, c[0x0][0x390] ;  /* 0x0000e400ff047b82 */ /* 0x000ea20000000a00 */
[----:B------:R-:W3:Y:S01]  /*24b0*/  LDCU UR5, c[0x0][0x39c] ;  /* 0x00007380ff0577ac */ /* 0x000ee20008000800 */
[----:B-1----:R-:W-:-:S04]  /*24c0*/  IMAD R10, R10, UR4, R13 ;  /* 0x000000040a0a7c24 */ /* 0x002fc8000f8e020d */
[----:B---3--:R-:W-:-:S04]  /*24d0*/  IMAD R11, R10, UR5, R11 ;  /* 0x000000050a0b7c24 */ /* 0x008fc8000f8e020b */
[----:B--2---:R-:W-:-:S06]  /*24e0*/  IMAD.WIDE R4, R11, 0x4, R4 ;  /* 0x000000040b047825 */ /* 0x004fcc00078e0204 */
[----:B------:R1:W5:Y:S01]  /*24f0*/  LDG.E R5, desc[UR8][R4.64] ;  /* 0x0000000804057981 */ /* 0x000362000c1e1900 */
[----:B------:R-:W-:Y:S01]  /*2500*/  FMUL R3, R3, R7 ;  /* 0x0000000703037220 */ /* 0x000fe20000400000 */
[----:B------:R-:W-:Y:S03]  /*2510*/  BSSY.RECONVERGENT B0, `(.L_x_167) ;  /* 0x0000012000007945 */ /* 0x000fe60003800200 */
[C---:B------:R-:W-:Y:S01]  /*2520*/  FFMA R6, R3.reuse, R3, 9.9999990510468705907e-09 ;  /* 0x322bcc7603067423 */ /* 0x040fe20000000003 */
[----:B------:R-:W-:-:S03]  /*2530*/  FSETP.LT.AND P0, PT, R3, RZ, PT ;  /* 0x000000ff0300720b */ /* 0x000fc60003f01000 */
[----:B------:R-:W-:Y:S01]  /*2540*/  VIADD R0, R6, 0xf3000000 ;  /* 0xf300000006007836 */ /* 0x000fe20000000000 */
[----:B------:R1:W2:Y:S01]  /*2550*/  MUFU.RSQ R7, R6 ;  /* 0x0000000600077308 */ /* 0x0002a20000001400 */
[----:B------:R-:W-:Y:S02]  /*2560*/  SEL R2, RZ, 0xffffffff, !P0 ;  /* 0xffffffffff027807 */ /* 0x000fe40004000000 */
[----:B------:R-:W-:Y:S02]  /*2570*/  FSETP.GT.AND P0, PT, R3, RZ, PT ;  /* 0x000000ff0300720b */ /* 0x000fe40003f04000 */
[----:B------:R-:W-:Y:S02]  /*2580*/  ISETP.GT.U32.AND P1, PT, R0, 0x727fffff, PT ;  /* 0x727fffff0000780c */ /* 0x000fe40003f24070 */
[----:B------:R-:W-:-:S04]  /*2590*/  I2FP.F32.S32 R2, R2 ;  /* 0x0000000200027245 */ /* 0x000fc80000201400 */
[----:B------:R-:W-:-:S07]  /*25a0*/  FSEL R2, R2, 1, !P0 ;  /* 0x3f80000002027808 */ /* 0x000fce0004000000 */
[----:B-12---:R-:W-:Y:S05]  /*25b0*/  @!P1 BRA `(.L_x_168) ;  /* 0x00000000000c9947 */ /* 0x006fea0003800000 */
[----:B------:R-:W-:-:S07]  /*25c0*/  MOV R9, 0x25e0 ;  /* 0x000025e000097802 */ /* 0x000fce0000000f00 */
[----:B0----5:R-:W-:Y:S05]  /*25d0*/  CALL.REL.NOINC `($__internal_8_$__cuda_sm20_sqrt_rn_f32_slowpath) ;  /* 0x0000000400e07944 */ /* 0x021fea0003c00000 */
[----:B------:R-:W-:Y:S05]  /*25e0*/  BRA `(.L_x_169) ;  /* 0x0000000000107947 */ /* 0x000fea0003800000 */
.L_x_168:
[----:B------:R-:W-:Y:S01]  /*25f0*/  FMUL.FTZ R3, R6, R7 ;  /* 0x0000000706037220 */ /* 0x000fe20000410000 */
[----:B------:R-:W-:-:S03]  /*2600*/  FMUL.FTZ R4, R7, 0.5 ;  /* 0x3f00000007047820 */ /* 0x000fc60000410000 */
[----:B------:R-:W-:-:S04]  /*2610*/  FFMA R0, -R3, R3, R6 ;  /* 0x0000000303007223 */ /* 0x000fc80000000106 */
[----:B------:R-:W-:-:S07]  /*2620*/  FFMA R3, R0, R4, R3 ;  /* 0x0000000400037223 */ /* 0x000fce0000000003 */
.L_x_169:
[----:B------:R-:W-:Y:S05]  /*2630*/  BSYNC.RECONVERGENT B0 ;  /* 0x0000000000007941 */ /* 0x000fea0003800200 */
.L_x_167:
[----:B------:R-:W1:Y:S01]  /*2640*/  MUFU.RCP R0, R3 ;  /* 0x0000000300007308 */ /* 0x000e620000001000 */
[----:B------:R-:W-:Y:S07]  /*2650*/  BSSY.RECONVERGENT B2, `(.L_x_170) ;  /* 0x000000b000027945 */ /* 0x000fee0003800200 */
[----:B------:R-:W2:Y:S01]  /*2660*/  FCHK P0, R2, R3 ;  /* 0x0000000302007302 */ /* 0x000ea20000000000 */
[----:B-1----:R-:W-:-:S04]  /*2670*/  FFMA R7, R0, -R3, 1 ;  /* 0x3f80000000077423 */ /* 0x002fc80000000803 */
[----:B------:R-:W-:-:S04]  /*2680*/  FFMA R7, R0, R7, R0 ;  /* 0x0000000700077223 */ /* 0x000fc80000000000 */
[----:B------:R-:W-:-:S04]  /*2690*/  FFMA R0, R2, R7, RZ ;  /* 0x0000000702007223 */ /* 0x000fc800000000ff */
[----:B------:R-:W-:-:S04]  /*26a0*/  FFMA R4, R0, -R3, R2 ;  /* 0x8000000300047223 */ /* 0x000fc80000000002 */
[----:B------:R-:W-:Y:S01]  /*26b0*/  FFMA R0, R7, R4, R0 ;  /* 0x0000000407007223 */ /* 0x000fe20000000000 */
[----:B--2---:R-:W-:Y:S06]  /*26c0*/  @!P0 BRA `(.L_x_171) ;  /* 0x00000000000c8947 */ /* 0x004fec0003800000 */
[----:B------:R-:W-:Y:S02]  /*26d0*/  MOV R0, R2 ;  /* 0x0000000200007202 */ /* 0x000fe40000000f00 */
[----:B------:R-:W-:-:S07]  /*26e0*/  MOV R12, 0x2700 ;  /* 0x00002700000c7802 */ /* 0x000fce0000000f00 */
[----:B0----5:R-:W-:Y:S05]  /*26f0*/  CALL.REL.NOINC `($__internal_9_$__cuda_sm3x_div_rn_noftz_f32_slowpath) ;  /* 0x0000000400f47944 */ /* 0x021fea0003c00000 */
.L_x_171:
[----:B------:R-:W-:Y:S05]  /*2700*/  BSYNC.RECONVERGENT B2 ;  /* 0x0000000000027941 */ /* 0x000fea0003800200 */
.L_x_170:
[----:B------:R-:W1:Y:S01]  /*2710*/  LDC.64 R2, c[0x0][0x380] ;  /* 0x0000e000ff027b82 */ /* 0x000e620000000a00 */
[----:B-----5:R-:W-:-:S05]  /*2720*/  FMUL R5, R5, R0 ;  /* 0x0000000005057220 */ /* 0x020fca0000400000 */
[----:B------:R-:W-:Y:S01]  /*2730*/  FSETP.GEU.AND P0, PT, R5, RZ, PT ;  /* 0x000000ff0500720b */ /* 0x000fe20003f0e000 */
[----:B-1----:R-:W-:-:S05]  /*2740*/  IMAD.WIDE R2, R11, 0x4, R2 ;  /* 0x000000040b027825 */ /* 0x002fca00078e0202 */
[----:B------:R1:W-:Y:S07]  /*2750*/  STG.E desc[UR8][R2.64], R5 ;  /* 0x0000000502007986 */ /* 0x0003ee000c101908 */
[----:B------:R-:W-:Y:S05]  /*2760*/  @P0 EXIT ;  /* 0x000000000000094d */ /* 0x000fea0003800000 */
[----:B------:R-:W-:Y:S01]  /*2770*/  STG.E desc[UR8][R2.64], RZ ;  /* 0x000000ff02007986 */ /* 0x000fe2000c101908 */
[----:B------:R-:W-:Y:S05]  /*2780*/  EXIT ;  /* 0x000000000000794d */ /* 0x000fea0003800000 */
        .weak           $__internal_7_$__cuda_sm20_div_rn_f64_full
        .type           $__internal_7_$__cuda_sm20_div_rn_f64_full,@function
        .size           $__internal_7_$__cuda_sm20_div_rn_f64_full,($__internal_8_$__cuda_sm20_sqrt_rn_f32_slowpath - $__internal_7_$__cuda_sm20_div_rn_f64_full)
$__internal_7_$__cuda_sm20_div_rn_f64_full:
[C---:B------:R-:W-:Y:S01]  /*2790*/  FSETP.GEU.AND P0, PT, |R9|.reuse, 1.469367938527859385e-39, PT ;  /* 0x001000000900780b */ /* 0x040fe20003f0e200 */
[----:B------:R-:W-:Y:S01]  /*27a0*/  IMAD.MOV.U32 R8, RZ, RZ, R4 ;  /* 0x000000ffff087224 */ /* 0x000fe200078e0004 */
[C---:B------:R-:W-:Y:S01]  /*27b0*/  LOP3.LUT R14, R9.reuse, 0x800fffff, RZ, 0xc0, !PT ;  /* 0x800fffff090e7812 */ /* 0x040fe200078ec0ff */
[----:B------:R-:W-:Y:S01]  /*27c0*/  IMAD.MOV.U32 R18, RZ, RZ, 0x1 ;  /* 0x00000001ff127424 */ /* 0x000fe200078e00ff */
[----:B------:R-:W-:Y:S02]  /*27d0*/  LOP3.LUT R21, R9, 0x7ff00000, RZ, 0xc0, !PT ;  /* 0x7ff0000009157812 */ /* 0x000fe400078ec0ff */
[----:B------:R-:W-:Y:S02]  /*27e0*/  LOP3.LUT R15, R14, 0x3ff00000, RZ, 0xfc, !PT ;  /* 0x3ff000000e0f7812 */ /* 0x000fe400078efcff */
[----:B------:R-:W-:Y:S02]  /*27f0*/  MOV R14, R4 ;  /* 0x00000004000e7202 */ /* 0x000fe40000000f00 */
[----:B------:R-:W-:-:S02]  /*2800*/  LOP3.LUT R2, R7, 0x7ff00000, RZ, 0xc0, !PT ;  /* 0x7ff0000007027812 */ /* 0x000fc400078ec0ff */
[----:B------:R-:W-:Y:S01]  /*2810*/  MOV R12, 0x1ca00000 ;  /* 0x1ca00000000c7802 */ /* 0x000fe20000000f00 */
[----:B------:R-:W-:Y:S01]  /*2820*/  @!P0 DMUL R14, R8, 8.98846567431157953865e+307 ;  /* 0x7fe00000080e8828 */ /* 0x000fe20000000000 */
[----:B------:R-:W-:Y:S01]  /*2830*/  ISETP.GE.U32.AND P1, PT, R2, R21, PT ;  /* 0x000000150200720c */ /* 0x000fe20003f26070 */
[----:B------:R-:W-:-:S04]  /*2840*/  IMAD.MOV.U32 R22, RZ, RZ, R2 ;  /* 0x000000ffff167224 */ /* 0x000fc800078e0002 */
[----:B------:R-:W0:Y:S02]  /*2850*/  MUFU.RCP64H R19, R15 ;  /* 0x0000000f00137308 */ /* 0x000e240000001800 */
[----:B0-----:R-:W-:-:S08]  /*2860*/  DFMA R4, R18, -R14, 1 ;  /* 0x3ff000001204742b */ /* 0x001fd0000000080e */
[----:B------:R-:W-:-:S08]  /*2870*/  DFMA R4, R4, R4, R4 ;  /* 0x000000040404722b */ /* 0x000fd00000000004 */
[----:B------:R-:W-:Y:S01]  /*2880*/  DFMA R18, R18, R4, R18 ;  /* 0x000000041212722b */ /* 0x000fe20000000012 */
[----:B------:R-:W-:Y:S02]  /*2890*/  SEL R5, R12, 0x63400000, !P1 ;  /* 0x634000000c057807 */ /* 0x000fe40004800000 */
[----:B------:R-:W-:Y:S02]  /*28a0*/  FSETP.GEU.AND P1, PT, |R7|, 1.469367938527859385e-39, PT ;  /* 0x001000000700780b */ /* 0x000fe40003f2e200 */
[----:B------:R-:W-:-:S03]  /*28b0*/  LOP3.LUT R5, R5, 0x800fffff, R7, 0xf8, !PT ;  /* 0x800fffff05057812 */ /* 0x000fc600078ef807 */
[----:B------:R-:W-:Y:S01]  /*28c0*/  DFMA R16, R18, -R14, 1 ;  /* 0x3ff000001210742b */ /* 0x000fe2000000080e */
[----:B------:R-:W-:-:S07]  /*28d0*/  MOV R4, R6 ;  /* 0x0000000600047202 */ /* 0x000fce0000000f00 */
[----:B------:R-:W-:Y:S01]  /*28e0*/  DFMA R16, R18, R16, R18 ;  /* 0x000000101210722b */ /* 0x000fe20000000012 */
[----:B------:R-:W-:Y:S10]  /*28f0*/  @P1 BRA `(.L_x_172) ;  /* 0x0000000000201947 */ /* 0x000ff40003800000 */
[----:B------:R-:W-:Y:S01]  /*2900*/  LOP3.LUT R19, R9, 0x7ff00000, RZ, 0xc0, !PT ;  /* 0x7ff0000009137812 */ /* 0x000fe200078ec0ff */
[----:B------:R-:W-:-:S03]  /*2910*/  IMAD.MOV.U32 R18, RZ, RZ, RZ ;  /* 0x000000ffff127224 */ /* 0x000fc600078e00ff */
[----:B------:R-:W-:-:S04]  /*2920*/  ISETP.GE.U32.AND P1, PT, R2, R19, PT ;  /* 0x000000130200720c */ /* 0x000fc80003f26070 */
[----:B------:R-:W-:-:S04]  /*2930*/  SEL R19, R12, 0x63400000, !P1 ;  /* 0x634000000c137807 */ /* 0x000fc80004800000 */
[----:B------:R-:W-:-:S04]  /*2940*/  LOP3.LUT R19, R19, 0x80000000, R7, 0xf8, !PT ;  /* 0x8000000013137812 */ /* 0x000fc800078ef807 */
[----:B------:R-:W-:-:S06]  /*2950*/  LOP3.LUT R19, R19, 0x100000, RZ, 0xfc, !PT ;  /* 0x0010000013137812 */ /* 0x000fcc00078efcff */
[----:B------:R-:W-:-:S10]  /*2960*/  DFMA R4, R4, 2, -R18 ;  /* 0x400000000404782b */ /* 0x000fd40000000812 */
[----:B------:R-:W-:-:S07]  /*2970*/  LOP3.LUT R22, R5, 0x7ff00000, RZ, 0xc0, !PT ;  /* 0x7ff0000005167812 */ /* 0x000fce00078ec0ff */
.L_x_172:
[----:B------:R-:W-:Y:S01]  /*2980*/  MOV R23, R21 ;  /* 0x0000001500177202 */ /* 0x000fe20000000f00 */
[----:B------:R-:W-:Y:S01]  /*2990*/  VIADD R24, R22, 0xffffffff ;  /* 0xffffffff16187836 */ /* 0x000fe20000000000 */
[----:B------:R-:W-:Y:S01]  /*29a0*/  @!P0 LOP3.LUT R23, R15, 0x7ff00000, RZ, 0xc0, !PT ;  /* 0x7ff000000f178812 */ /* 0x000fe200078ec0ff */
[----:B------:R-:W-:-:S03]  /*29b0*/  DMUL R18, R16, R4 ;  /* 0x0000000410127228 */ /* 0x000fc60000000000 */
[----:B------:R-:W-:Y:S02]  /*29c0*/  IADD3 R25, PT, PT, R23, -0x1, RZ ;  /* 0xffffffff17197810 */ /* 0x000fe40007ffe0ff */
[----:B------:R-:W-:-:S03]  /*29d0*/  ISETP.GT.U32.AND P0, PT, R24, 0x7feffffe, PT ;  /* 0x7feffffe1800780c */ /* 0x000fc60003f04070 */
        /* <DEDUP_REMOVED lines=31> */
.L_x_173:
        /* <DEDUP_REMOVED lines=16> */
.L_x_176:
[----:B------:R-:W-:Y:S02]  /*2cd0*/  LOP3.LUT R17, R9, 0x80000, RZ, 0xfc, !PT ;  /* 0x0008000009117812 */ /* 0x000fe400078efcff */
[----:B------:R-:W-:Y:S01]  /*2ce0*/  MOV R16, R8 ;  /* 0x0000000800107202 */ /* 0x000fe20000000f00 */
[----:B------:R-:W-:Y:S06]  /*2cf0*/  BRA `(.L_x_174) ;  /* 0x0000000000087947 */ /* 0x000fec0003800000 */
.L_x_175:
[----:B------:R-:W-:Y:S01]  /*2d00*/  LOP3.LUT R17, R7, 0x80000, RZ, 0xfc, !PT ;  /* 0x0008000007117812 */ /* 0x000fe200078efcff */
[----:B------:R-:W-:-:S07]  /*2d10*/  IMAD.MOV.U32 R16, RZ, RZ, R6 ;  /* 0x000000ffff107224 */ /* 0x000fce00078e0006 */
.L_x_174:
[----:B------:R-:W-:Y:S01]  /*2d20*/  IMAD.MOV.U32 R4, RZ, RZ, R0 ;  /* 0x000000ffff047224 */ /* 0x000fe200078e0000 */
[----:B------:R-:W-:Y:S02]  /*2d30*/  MOV R5, 0x0 ;  /* 0x0000000000057802 */ /* 0x000fe40000000f00 */
[----:B------:R-:W-:Y:S02]  /*2d40*/  MOV R2, R16 ;  /* 0x0000001000027202 */ /* 0x000fe40000000f00 */
[----:B------:R-:W-:Y:S05]  /*2d50*/  RET.REL.NODEC R4 `(kernel_radonWithDivision_2pi) ;  /* 0xffffffd004a87950 */ /* 0x000fea0003c3ffff */
        .weak           $__internal_8_$__cuda_sm20_sqrt_rn_f32_slowpath
        .type           $__internal_8_$__cuda_sm20_sqrt_rn_f32_slowpath,@function
        .size           $__internal_8_$__cuda_sm20_sqrt_rn_f32_slowpath,($__internal_9_$__cuda_sm3x_div_rn_noftz_f32_slowpath - $__internal_8_$__cuda_sm20_sqrt_rn_f32_slowpath)
$__internal_8_$__cuda_sm20_sqrt_rn_f32_slowpath:
[----:B------:R-:W-:-:S13]  /*2d60*/  LOP3.LUT P0, RZ, R6, 0x7fffffff, RZ, 0xc0, !PT ;  /* 0x7fffffff06ff7812 */ /* 0x000fda000780c0ff */
[----:B------:R-:W-:Y:S01]  /*2d70*/  @!P0 IMAD.MOV.U32 R3, RZ, RZ, R6 ;  /* 0x000000ffff038224 */ /* 0x000fe200078e0006 */
[----:B------:R-:W-:Y:S06]  /*2d80*/  @!P0 BRA `(.L_x_177) ;  /* 0x0000000000448947 */ /* 0x000fec0003800000 */
[----:B------:R-:W-:Y:S02]  /*2d90*/  FSETP.GEU.FTZ.AND P0, PT, R6, RZ, PT ;  /* 0x000000ff0600720b */ /* 0x000fe40003f1e000 */
[----:B------:R-:W-:-:S11]  /*2da0*/  MOV R0, R6 ;  /* 0x0000000600007202 */ /* 0x000fd60000000f00 */
        /* <DEDUP_REMOVED lines=15> */
.L_x_177:
[----:B------:R-:W-:Y:S02]  /*2ea0*/  HFMA2 R7, -RZ, RZ, 0, 0 ;  /* 0x00000000ff077431 */ /* 0x000fe400000001ff */
[----:B------:R-:W-:-:S04]  /*2eb0*/  IMAD.MOV.U32 R6, RZ, RZ, R9 ;  /* 0x000000ffff067224 */ /* 0x000fc800078e0009 */
[----:B------:R-:W-:Y:S05]  /*2ec0*/  RET.REL.NODEC R6 `(kernel_radonWithDivision_2pi) ;  /* 0xffffffd0064c7950 */ /* 0x000fea0003c3ffff */
        .weak           $__internal_9_$__cuda_sm3x_div_rn_noftz_f32_slowpath
        .type           $__internal_9_$__cuda_sm3x_div_rn_noftz_f32_slowpath,@function
        .size           $__internal_9_$__cuda_sm3x_div_rn_noftz_f32_slowpath,(.L_x_319 - $__internal_9_$__cuda_sm3x_div_rn_noftz_f32_slowpath)
$__internal_9_$__cuda_sm3x_div_rn_noftz_f32_slowpath:
        /* <DEDUP_REMOVED lines=8> */
[----:B------:R-:W-:Y:S01]  /*2f50*/  ISETP.GT.U32.OR P0, PT, R19, 0xfd, P0 ;  /* 0x000000fd1300780c */ /* 0x000fe20000704470 */
[----:B------:R-:W-:-:S12]  /*2f60*/  IMAD.MOV.U32 R19, RZ, RZ, R3 ;  /* 0x000000ffff137224 */ /* 0x000fd800078e0003 */
        /* <DEDUP_REMOVED lines=18> */
[----:B------:R-:W-:-:S05]  /*3090*/  VIADD R2, R18, 0xffffffff ;  /* 0xffffffff12027836 */ /* 0x000fca0000000000 */
[----:B------:R-:W-:Y:S02]  /*30a0*/  ISETP.GE.AND P0, PT, R2, RZ, PT ;  /* 0x000000ff0200720c */ /* 0x000fe40003f06270 */
[----:B------:R-:W-:-:S04]  /*30b0*/  IADD3 R2, PT, PT, R4, -0x1, RZ ;  /* 0xffffffff04027810 */ /* 0x000fc80007ffe0ff */
[----:B------:R-:W-:-:S07]  /*30c0*/  ISETP.GE.AND P1, PT, R2, RZ, PT ;  /* 0x000000ff0200720c */ /* 0x000fce0003f26270 */
[----:B------:R-:W-:Y:S01]  /*30d0*/  @P0 IMAD.MOV.U32 R2, RZ, RZ, RZ ;  /* 0x000000ffff020224 */ /* 0x000fe200078e00ff */
[----:B------:R-:W-:Y:S01]  /*30e0*/  @!P0 MOV R2, 0xffffffc0 ;  /* 0xffffffc000028802 */ /* 0x000fe20000000f00 */
[----:B------:R-:W-:-:S04]  /*30f0*/  @!P0 FFMA R0, R0, 1.84467440737095516160e+19, RZ ;  /* 0x5f80000000008823 */ /* 0x000fc800000000ff */
[----:B------:R-:W-:Y:S01]  /*3100*/  @!P1 FFMA R19, R3, 1.84467440737095516160e+19, RZ ;  /* 0x5f80000003139823 */ /* 0x000fe200000000ff */
[----:B------:R-:W-:-:S07]  /*3110*/  @!P1 VIADD R2, R2, 0x40 ;  /* 0x0000004002029836 */ /* 0x000fce0000000000 */
.L_x_179:
[----:B------:R-:W-:Y:S01]  /*3120*/  LEA R22, R4, 0xc0800000, 0x17 ;  /* 0xc080000004167811 */ /* 0x000fe200078eb8ff */
[----:B------:R-:W-:Y:S01]  /*3130*/  VIADD R21, R18, 0xffffff81 ;  /* 0xffffff8112157836 */ /* 0x000fe20000000000 */
[----:B------:R-:W-:Y:S02]  /*3140*/  BSSY.RECONVERGENT B1, `(.L_x_184) ;  /* 0x0000035000017945 */ /* 0x000fe40003800200 */
[----:B------:R-:W-:Y:S01]  /*3150*/  IADD3 R22, PT, PT, -R22, R19, RZ ;  /* 0x0000001316167210 */ /* 0x000fe20007ffe1ff */
[C---:B------:R-:W-:Y:S01]  /*3160*/  IMAD R0, R21.reuse, -0x800000, R0 ;  /* 0xff80000015007824 */ /* 0x040fe200078e0200 */
[----:B------:R-:W-:Y:S02]  /*3170*/  IADD3 R21, PT, PT, R21, 0x7f, -R4 ;  /* 0x0000007f15157810 */ /* 0x000fe40007ffe804 */
[----:B------:R-:W0:Y:S01]  /*3180*/  MUFU.RCP R20, R22 ;  /* 0x0000001600147308 */ /* 0x000e220000001000 */
[----:B------:R-:W-:Y:S01]  /*3190*/  FADD.FTZ R19, -R22, -RZ ;  /* 0x800000ff16137221 */ /* 0x000fe20000010100 */
[----:B------:R-:W-:-:S03]  /*31a0*/  IADD3 R21, PT, PT, R21, R2, RZ ;  /* 0x0000000215157210 */ /* 0x000fc60007ffe0ff */
        /* <DEDUP_REMOVED lines=20> */
[CCC-:B------:R-:W-:Y:S01]  /*32f0*/  FFMA.RZ R4, R23.reuse, R19.reuse, R20.reuse ;  /* 0x0000001317047223 */ /* 0x1c0fe2000000c014 */
[CCC-:B------:R-:W-:Y:S01]  /*3300*/  FFMA.RP R18, R23.reuse, R19.reuse, R20.reuse ;  /* 0x0000001317127223 */ /* 0x1c0fe20000008014 */
[----:B------:R-:W-:Y:S01]  /*3310*/  FFMA.RM R23, R23, R19, R20 ;  /* 0x0000001317177223 */ /* 0x000fe20000004014 */
[C---:B------:R-:W-:Y:S01]  /*3320*/  VIADD R19, R2.reuse, 0x20 ;  /* 0x0000002002137836 */ /* 0x040fe20000000000 */
[----:B------:R-:W-:Y:S02]  /*3330*/  ISETP.NE.AND P2, PT, R2, RZ, PT ;  /* 0x000000ff0200720c */ /* 0x000fe40003f45270 */
[----:B------:R-:W-:Y:S02]  /*3340*/  LOP3.LUT R4, R4, 0x7fffff, RZ, 0xc0, !PT ;  /* 0x007fffff04047812 */ /* 0x000fe400078ec0ff */
[----:B------:R-:W-:Y:S02]  /*3350*/  ISETP.NE.AND P1, PT, R2, RZ, PT ;  /* 0x000000ff0200720c */ /* 0x000fe40003f25270 */
[----:B------:R-:W-:-:S02]  /*3360*/  LOP3.LUT R4, R4, 0x800000, RZ, 0xfc, !PT ;  /* 0x0080000004047812 */ /* 0x000fc400078efcff */
[----:B------:R-:W-:Y:S02]  /*3370*/  IADD3 R2, PT, PT, -R2, RZ, RZ ;  /* 0x000000ff02027210 */ /* 0x000fe40007ffe1ff */
[----:B------:R-:W-:Y:S02]  /*3380*/  SHF.L.U32 R19, R4, R19, RZ ;  /* 0x0000001304137219 */ /* 0x000fe400000006ff */
[----:B------:R-:W-:Y:S02]  /*3390*/  FSETP.NEU.FTZ.AND P0, PT, R18, R23, PT ;  /* 0x000000171200720b */ /* 0x000fe40003f1d000 */
[----:B------:R-:W-:Y:S02]  /*33a0*/  SEL R21, R2, RZ, P2 ;  /* 0x000000ff02157207 */ /* 0x000fe40001000000 */
[----:B------:R-:W-:Y:S02]  /*33b0*/  ISETP.NE.AND P1, PT, R19, RZ, P1 ;  /* 0x000000ff1300720c */ /* 0x000fe40000f25270 */
[----:B------:R-:W-:-:S02]  /*33c0*/  SHF.R.U32.HI R19, RZ, R21, R4 ;  /* 0x00000015ff137219 */ /* 0x000fc40000011604 */
[----:B------:R-:W-:Y:S02]  /*33d0*/  PLOP3.LUT P0, PT, P0, P1, PT, 0xf8, 0x8f ;  /* 0x00000000008f781c */ /* 0x000fe40000703f70 */
[----:B------:R-:W-:Y:S02]  /*33e0*/  SHF.R.U32.HI R4, RZ, 0x1, R19 ;  /* 0x00000001ff047819 */ /* 0x000fe40000011613 */
[----:B------:R-:W-:-:S04]  /*33f0*/  SEL R21, RZ, 0x1, !P0 ;  /* 0x00000001ff157807 */ /* 0x000fc80004000000 */
[----:B------:R-:W-:-:S04]  /*3400*/  LOP3.LUT R2, R21, 0x1, R4, 0xf8, !PT ;  /* 0x0000000115027812 */ /* 0x000fc800078ef804 */
[----:B------:R-:W-:-:S05]  /*3410*/  LOP3.LUT R19, R2, R19, RZ, 0xc0, !PT ;  /* 0x0000001302137212 */ /* 0x000fca00078ec0ff */
[----:B------:R-:W-:-:S05]  /*3420*/  IMAD.IADD R19, R4, 0x1, R19 ;  /* 0x0000000104137824 */ /* 0x000fca00078e0213 */
[----:B------:R-:W-:Y:S01]  /*3430*/  LOP3.LUT R0, R19, R0, RZ, 0xfc, !PT ;  /* 0x0000000013007212 */ /* 0x000fe200078efcff */
[----:B------:R-:W-:Y:S06]  /*3440*/  BRA `(.L_x_187) ;  /* 0x0000000000107947 */ /* 0x000fec0003800000 */
.L_x_186:
[----:B------:R-:W-:-:S04]  /*3450*/  LOP3.LUT R0, R0, 0x80000000, RZ, 0xc0, !PT ;  /* 0x8000000000007812 */ /* 0x000fc800078ec0ff */
[----:B------:R-:W-:Y:S01]  /*3460*/  LOP3.LUT R0, R0, 0x7f800000, RZ, 0xfc, !PT ;  /* 0x7f80000000007812 */ /* 0x000fe200078efcff */
[----:B------:R-:W-:Y:S06]  /*3470*/  BRA `(.L_x_187) ;  /* 0x0000000000047947 */ /* 0x000fec0003800000 */
.L_x_185:
[----:B------:R-:W-:-:S07]  /*3480*/  LEA R0, R21, R0, 0x17 ;  /* 0x0000000015007211 */ /* 0x000fce00078eb8ff */
.L_x_187:
[----:B------:R-:W-:Y:S05]  /*3490*/  BSYNC.RECONVERGENT B1 ;  /* 0x0000000000017941 */ /* 0x000fea0003800200 */
.L_x_184:
[----:B------:R-:W-:Y:S05]  /*34a0*/  BRA `(.L_x_188) ;  /* 0x0000000000207947 */ /* 0x000fea0003800000 */
.L_x_183:
[----:B------:R-:W-:-:S04]  /*34b0*/  LOP3.LUT R0, R19, 0x80000000, R0, 0x48, !PT ;  /* 0x8000000013007812 */ /* 0x000fc800078e4800 */
[----:B------:R-:W-:Y:S01]  /*34c0*/  LOP3.LUT R0, R0, 0x7f800000, RZ, 0xfc, !PT ;  /* 0x7f80000000007812 */ /* 0x000fe200078efcff */
[----:B------:R-:W-:Y:S06]  /*34d0*/  BRA `(.L_x_188) ;  /* 0x0000000000147947 */ /* 0x000fec0003800000 */
.L_x_182:
[----:B------:R-:W-:Y:S01]  /*34e0*/  LOP3.LUT R0, R19, 0x80000000, R0, 0x48, !PT ;  /* 0x8000000013007812 */ /* 0x000fe200078e4800 */
[----:B------:R-:W-:Y:S06]  /*34f0*/  BRA `(.L_x_188) ;  /* 0x00000000000c7947 */ /* 0x000fec0003800000 */
.L_x_181:
[----:B------:R-:W0:Y:S01]  /*3500*/  MUFU.RSQ R0, -QNAN ;  /* 0xffc0000000007908 */ /* 0x000e220000001400 */
[----:B------:R-:W-:Y:S05]  /*3510*/  BRA `(.L_x_188) ;  /* 0x0000000000047947 */ /* 0x000fea0003800000 */
.L_x_180:
[----:B------:R-:W-:-:S07]  /*3520*/  FADD.FTZ R0, R0, R3 ;  /* 0x0000000300007221 */ /* 0x000fce0000010000 */
.L_x_188:
[----:B------:R-:W-:Y:S05]  /*3530*/  BSYNC.RECONVERGENT B0 ;  /* 0x0000000000007941 */ /* 0x000fea0003800200 */
.L_x_178:
[----:B------:R-:W-:Y:S02]  /*3540*/  HFMA2 R19, -RZ, RZ, 0, 0 ;  /* 0x00000000ff137431 */ /* 0x000fe400000001ff */
[----:B------:R-:W-:-:S04]  /*3550*/  IMAD.MOV.U32 R18, RZ, RZ, R12 ;  /* 0x000000ffff127224 */ /* 0x000fc800078e000c */
[----:B0-----:R-:W-:Y:S05]  /*3560*/  RET.REL.NODEC R18 `(kernel_radonWithDivision_2pi) ;  /* 0xffffffc812a47950 */ /* 0x001fea0003c3ffff */
.L_x_189:
        /* <DEDUP_REMOVED lines=9> */
.L_x_319:


//--------------------- .text.kernel_radon_2pi    --------------------------
	.section	.text.kernel_radon_2pi,"ax",@progbits
	.align	128
        .global         kernel_radon_2pi
        .type           kernel_radon_2pi,@function
        .size           kernel_radon_2pi,(.L_x_321 - kernel_radon_2pi)
        .other          kernel_radon_2pi,@"STO_CUDA_ENTRY STV_DEFAULT"
kernel_radon_2pi:
.text.kernel_radon_2pi:
        /* <DEDUP_REMOVED lines=41> */
[----:B------:R-:W-:Y:S05]  /*0290*/  CALL.REL.NOINC `($__internal_10_$__cuda_sm20_div_rn_f64_full) ;  /* 0x0000002000b47944 */ /* 0x000fea0003c00000 */
[----:B------:R-:W-:-:S07]  /*02a0*/  IMAD.MOV.U32 R3, RZ, RZ, R17 ;  /* 0x000000ffff037224 */ /* 0x000fce00078e0011 */
.L_x_190:
        /* <DEDUP_REMOVED lines=24> */
[----:B------:R-:W-:Y:S05]  /*0430*/  CALL.REL.NOINC `($__internal_10_$__cuda_sm20_div_rn_f64_full) ;  /* 0x00000020004c7944 */ /* 0x000fea0003c00000 */
[----:B------:R-:W-:Y:S02]  /*0440*/  IMAD.MOV.U32 R8, RZ, RZ, R2 ;  /* 0x000000ffff087224 */ /* 0x000fe400078e0002 */
[----:B------:R-:W-:-:S07]  /*0450*/  IMAD.MOV.U32 R9, RZ, RZ, R17 ;  /* 0x000000ffff097224 */ /* 0x000fce00078e0011 */
.L_x_191:
        /* <DEDUP_REMOVED lines=26> */
.L_x_194:
        /* <DEDUP_REMOVED lines=36> */
[----:B------:R-:W0:Y:S02]  /*0840*/  I2F.F64.S64 R10, R10 ;  /* 0x0000000a000a7312 */ /* 0x000e240000301c00 */
[----:B0-----:R-:W-:-:S10]  /*0850*/  DMUL R8, R10, UR4 ;  /* 0x000000040a087c28 */ /* 0x001fd40008000000 */
[----:B------:R-:W0:Y:S02]  /*0860*/  F2F.F32.F64 R8, R8 ;  /* 0x0000000800087310 */ /* 0x000e240000301000 */
[----:B0-----:R-:W-:-:S07]  /*0870*/  FSEL R2, -R8, R8, !P0 ;  /* 0x0000000808027208 */ /* 0x001fce0004000100 */
.L_x_193:
[----:B------:R-:W-:Y:S05]  /*0880*/  BSYNC.RECONVERGENT B0 ;  /* 0x0000000000007941 */ /* 0x000fea0003800200 */
.L_x_192:
[----:B------:R-:W-:Y:S02]  /*0890*/  IMAD.MOV.U32 R11, RZ, RZ, 0x37cbac00 ;  /* 0x37cbac00ff0b7424 */ /* 0x000fe400078e00ff */
[----:B------:R-:W-:Y:S01]  /*08a0*/  FMUL R8, R2, R2 ;  /* 0x0000000202087220 */ /* 0x000fe20000400000 */
[C---:B------:R-:W-:Y:S01]  /*08b0*/  LOP3.LUT R9, R0.reuse, 0x1, RZ, 0xc0, !PT ;  /* 0x0000000100097812 */ /* 0x040fe200078ec0ff */
[----:B------:R-:W-:Y:S01]  /*08c0*/  VIADD R10, R0, 0x1 ;  /* 0x00000001000a7836 */ /* 0x000fe20000000000 */
[----:B------:R-:W-:Y:S01]  /*08d0*/  MOV R13, 0x3c0885e4 ;  /* 0x3c0885e4000d7802 */ /* 0x000fe20000000f00 */
[----:B------:R-:W-:Y:S01]  /*08e0*/  FFMA R6, R8, R11, -0.0013887860113754868507 ;  /* 0xbab607ed08067423 */ /* 0x000fe2000000000b */
[----:B------:R-:W-:Y:S01]  /*08f0*/  ISETP.NE.U32.AND P0, PT, R9, 0x1, PT ;  /* 0x000000010900780c */ /* 0x000fe20003f05070 */
[----:B------:R-:W-:Y:S01]  /*0900*/  IMAD.MOV.U32 R0, RZ, RZ, 0x3e2aaaa8 ;  /* 0x3e2aaaa8ff007424 */ /* 0x000fe200078e00ff */
[----:B------:R-:W-:Y:S01]  /*0910*/  LOP3.LUT P1, RZ, R10, 0x2, RZ, 0xc0, !PT ;  /* 0x000000020aff7812 */ /* 0x000fe2000782c0ff */
[----:B------:R-:W-:Y:S01]  /*0920*/  BSSY.RECONVERGENT B0, `(.L_x_195) ;  /* 0x000003f000007945 */ /* 0x000fe20003800200 */
[----:B------:R-:W-:-:S02]  /*0930*/  FSEL R9, R6, -0.00019574658654164522886, P0 ;  /* 0xb94d415306097808 */ /* 0x000fc40000000000 */
[----:B------:R-:W-:Y:S02]  /*0940*/  FSEL R13, R13, 0.041666727513074874878, !P0 ;  /* 0x3d2aaabb0d0d7808 */ /* 0x000fe40004000000 */
[----:B------:R-:W-:Y:S02]  /*0950*/  FSEL R6, R2, 1, !P0 ;  /* 0x3f80000002067808 */ /* 0x000fe40004000000 */
[----:B------:R-:W-:Y:S01]  /*0960*/  FSEL R0, -R0, -0.4999999701976776123, !P0 ;  /* 0xbeffffff00007808 */ /* 0x000fe20004000100 */
[----:B------:R-:W-:Y:S01]  /*0970*/  FFMA R13, R8, R9, R13 ;  /* 0x00000009080d7223 */ /* 0x000fe2000000000d */
[----:B------:R-:W-:Y:S01]  /*0980*/  FSETP.GE.AND P0, PT, |R12|, 105615, PT ;  /* 0x47ce47800c00780b */ /* 0x000fe20003f06200 */
[C---:B------:R-:W-:Y:S02]  /*0990*/  FFMA R9, R8.reuse, R6, RZ ;  /* 0x0000000608097223 */ /* 0x040fe400000000ff */
[----:B------:R-:W-:-:S04]  /*09a0*/  FFMA R0, R8, R13, R0 ;  /* 0x0000000d08007223 */ /* 0x000fc80000000000 */
[----:B------:R-:W-:-:S04]  /*09b0*/  FFMA R6, R9, R0, R6 ;  /* 0x0000000009067223 */ /* 0x000fc80000000006 */
[----:B------:R-:W-:Y:S02]  /*09c0*/  @P1 FADD R6, RZ, -R6 ;  /* 0x80000006ff061221 */ /* 0x000fe40000000000 */
[----:B------:R-:W-:Y:S05]  /*09d0*/  @!P0 BRA `(.L_x_196) ;  /* 0x0000000000cc8947 */ /* 0x000fea0003800000 */
[----:B------:R-:W-:-:S13]  /*09e0*/  FSETP.NEU.AND P0, PT, |R12|, +INF , PT ;  /* 0x7f8000000c00780b */ /* 0x000fda0003f0d200 */
[----:B------:R-:W-:Y:S01]  /*09f0*/  @!P0 FMUL R14, RZ, R12 ;  /* 0x0000000cff0e8220 */ /* 0x000fe20000400000 */
[----:B------:R-:W-:Y:S01]  /*0a00*/  @!P0 MOV R15, RZ ;  /* 0x000000ff000f8202 */ /* 0x000fe20000000f00 */
[----:B------:R-:W-:Y:S06]  /*0a10*/  @!P0 BRA `(.L_x_196) ;  /* 0x0000000000bc8947 */ /* 0x000fec0003800000 */
[----:B------:R-:W-:Y:S01]  /*0a20*/  IMAD.SHL.U32 R2, R12, 0x100, RZ ;  /* 0x000001000c027824 */ /* 0x000fe200078e00ff */
[----:B------:R-:W-:Y:S01]  /*0a30*/  MOV R0, R1 ;  /* 0x0000000100007202 */ /* 0x000fe20000000f00 */
[----:B------:R-:W-:Y:S01]  /*0a40*/  IMAD.MOV.U32 R10, RZ, RZ, RZ ;  /* 0x000000ffff0a7224 */ /* 0x000fe200078e00ff */
[----:B------:R-:W0:Y:S02]  /*0a50*/  LDCU.64 UR6, c[0x4][URZ] ;  /* 0x01000000ff0677ac */ /* 0x000e240008000a00 */
[----:B------:R-:W-:Y:S01]  /*0a60*/  LOP3.LUT R17, R2, 0x80000000, RZ, 0xfc, !PT ;  /* 0x8000000002117812 */ /* 0x000fe200078efcff */
[----:B------:R-:W-:Y:S01]  /*0a70*/  UMOV UR5, URZ ;  /* 0x000000ff00057c82 */ /* 0x000fe20008000000 */
[----:B------:R-:W-:-:S05]  /*0a80*/  UMOV UR4, URZ ;  /* 0x000000ff00047c82 */ /* 0x000fca0008000000 */
.L_x_197:
[----:B0-----:R-:W-:Y:S02]  /*0a90*/  IMAD.U32 R14, RZ, RZ, UR6 ;  /* 0x00000006ff0e7e24 */ /* 0x001fe4000f8e00ff */
        /* <DEDUP_REMOVED lines=39> */
.L_x_196:
[----:B------:R-:W-:Y:S05]  /*0d10*/  BSYNC.RECONVERGENT B0 ;  /* 0x0000000000007941 */ /* 0x000fea0003800200 */
.L_x_195:
[----:B------:R-:W0:Y:S01]  /*0d20*/  LDCU UR5, c[0x0][0x394] ;  /* 0x00007280ff0577ac */ /* 0x000e220008000800 */
[----:B------:R-:W-:Y:S01]  /*0d30*/  FMUL R0, R14, R14 ;  /* 0x0000000e0e007220 */ /* 0x000fe20000400000 */
[C---:B------:R-:W-:Y:S02]  /*0d40*/  LOP3.LUT R2, R15.reuse, 0x1, RZ, 0xc0, !PT ;  /* 0x000000010f027812 */ /* 0x040fe400078ec0ff */
[----:B------:R-:W-:Y:S01]  /*0d50*/  MOV R9, 0x3d2aaabb ;  /* 0x3d2aaabb00097802 */ /* 0x000fe20000000f00 */
[----:B------:R-:W-:Y:S01]  /*0d60*/  FFMA R11, R0, R11, -0.0013887860113754868507 ;  /* 0xbab607ed000b7423 */ /* 0x000fe2000000000b */
[----:B------:R-:W-:Y:S01]  /*0d70*/  ISETP.NE.U32.AND P0, PT, R2, 0x1, PT ;  /* 0x000000010200780c */ /* 0x000fe20003f05070 */
[----:B------:R-:W-:Y:S01]  /*0d80*/  IMAD.MOV.U32 R2, RZ, RZ, 0x3effffff ;  /* 0x3effffffff027424 */ /* 0x000fe200078e00ff */
[----:B------:R-:W-:Y:S02]  /*0d90*/  LOP3.LUT P1, RZ, R15, 0x2, RZ, 0xc0, !PT ;  /* 0x000000020fff7812 */ /* 0x000fe4000782c0ff */
[----:B------:R-:W-:-:S02]  /*0da0*/  FSEL R11, R11, -0.00019574658654164522886, !P0 ;  /* 0xb94d41530b0b7808 */ /* 0x000fc40004000000 */
[----:B------:R-:W-:Y:S02]  /*0db0*/  FSEL R9, R9, 0.0083327032625675201416, !P0 ;  /* 0x3c0885e409097808 */ /* 0x000fe40004000000 */
[----:B------:R-:W-:Y:S02]  /*0dc0*/  FSEL R2, -R2, -0.16666662693023681641, !P0 ;  /* 0xbe2aaaa802027808 */ /* 0x000fe40004000100 */
[----:B------:R-:W-:Y:S01]  /*0dd0*/  FSEL R8, R14, 1, P0 ;  /* 0x3f8000000e087808 */ /* 0x000fe20000000000 */
[----:B------:R-:W-:Y:S01]  /*0de0*/  FFMA R9, R0, R11, R9 ;  /* 0x0000000b00097223 */ /* 0x000fe20000000009 */
[----:B0-----:R-:W-:-:S03]  /*0df0*/  UISETP.GE.AND UP0, UPT, UR5, 0x1, UPT ;  /* 0x000000010500788c */ /* 0x001fc6000bf06270 */
[C---:B------:R-:W-:Y:S01]  /*0e00*/  FFMA R2, R0.reuse, R9, R2 ;  /* 0x0000000900027223 */ /* 0x040fe20000000002 */
[----:B------:R-:W-:-:S04]  /*0e10*/  FFMA R9, R0, R8, RZ ;  /* 0x0000000800097223 */ /* 0x000fc800000000ff */
[----:B------:R-:W-:Y:S01]  /*0e20*/  FFMA R8, R9, R2, R8 ;  /* 0x0000000209087223 */ /* 0x000fe20000000008 */
[----:B------:R-:W-:-:S03]  /*0e30*/  IMAD.MOV.U32 R9, RZ, RZ, RZ ;  /* 0x000000ffff097224 */ /* 0x000fc600078e00ff */
        /* <DEDUP_REMOVED lines=18> */
.L_x_218:
        /* <DEDUP_REMOVED lines=15> */
[----:B0-2---:R-:W-:Y:S05]  /*1050*/  CALL.REL.NOINC `($__internal_11_$__cuda_sm3x_div_rn_noftz_f32_slowpath) ;  /* 0x0000001800b87944 */ /* 0x005fea0003c00000 */
[----:B------:R-:W-:-:S07]  /*1060*/  IMAD.MOV.U32 R17, RZ, RZ, R0 ;  /* 0x000000ffff117224 */ /* 0x000fce00078e0000 */
.L_x_201:
[----:B--2---:R-:W-:Y:S05]  /*1070*/  BSYNC.RECONVERGENT B2 ;  /* 0x0000000000027941 */ /* 0x004fea0003800200 */
.L_x_200:
        /* <DEDUP_REMOVED lines=11> */
[----:B------:R-:W-:Y:S02]  /*1130*/  MOV R0, R16 ;  /* 0x0000001000007202 */ /* 0x000fe40000000f00 */
[----:B------:R-:W-:-:S07]  /*1140*/  MOV R2, 0x1160 ;  /* 0x0000116000027802 */ /* 0x000fce0000000f00 */
[----:B0-----:R-:W-:Y:S05]  /*1150*/  CALL.REL.NOINC `($__internal_11_$__cuda_sm3x_div_rn_noftz_f32_slowpath) ;  /* 0x0000001800787944 */ /* 0x001fea0003c00000 */
.L_x_203:
[----:B------:R-:W-:Y:S05]  /*1160*/  BSYNC.RECONVERGENT B2 ;  /* 0x0000000000027941 */ /* 0x000fea0003800200 */
.L_x_202:
        /* <DEDUP_REMOVED lines=9> */
[----:B------:R-:W2:Y:S01]  /*1200*/  @!P0 LDG.E R18, desc[UR8][R18.64] ;  /* 0x0000000812128981 */ /* 0x000ea2000c1e1900 */
[----:B------:R-:W1:Y:S01]  /*1210*/  MUFU.RCP R10, R3 ;  /* 0x00000003000a7308 */ /* 0x000e620000001000 */
[----:B------:R-:W-:Y:S01]  /*1220*/  UIADD3 UR7, UPT, UPT, UR5, 0x1, URZ ;  /* 0x0000000105077890 */ /* 0x000fe2000fffe0ff */
[----:B------:R-:W-:Y:S05]  /*1230*/  BSSY.RECONVERGENT B2, `(.L_x_204) ;  /* 0x0000012000027945 */ /* 0x000fea0003800200 */
[----:B------:R-:W-:-:S05]  /*1240*/  I2FP.F32.U32 R0, UR7 ;  /* 0x0000000700007c45 */ /* 0x000fca0008201000 */
[----:B------:R-:W-:-:S04]  /*1250*/  FFMA R16, R3, R0, -UR11 ;  /* 0x8000000b03107e23 */ /* 0x000fc80008000000 */
[----:B------:R-:W-:Y:S01]  /*1260*/  FFMA R2, -R8, R16, R11 ;  /* 0x0000001008027223 */ /* 0x000fe2000000010b */
[----:B-1----:R-:W-:Y:S01]  /*1270*/  FFMA R17, -R3, R10, 1 ;  /* 0x3f80000003117423 */ /* 0x002fe2000000010a */
[----:B------:R-:W-:-:S03]  /*1280*/  FFMA R16, R6, R16, R13 ;  /* 0x0000001006107223 */ /* 0x000fc6000000000d */
[----:B------:R-:W-:Y:S01]  /*1290*/  FFMA R0, R10, R17, R10 ;  /* 0x000000110a007223 */ /* 0x000fe2000000000a */
[----:B------:R-:W-:-:S04]  /*12a0*/  FADD R10, R2, 1 ;  /* 0x3f800000020a7421 */ /* 0x000fc80000000000 */
[----:B------:R-:W1:Y:S01]  /*12b0*/  FCHK P1, R10, R3 ;  /* 0x000000030a007302 */ /* 0x000e620000020000 */
[----:B------:R-:W-:-:S04]  /*12c0*/  FFMA R2, R0, R10, RZ ;  /* 0x0000000a00027223 */ /* 0x000fc800000000ff */
[----:B------:R-:W-:-:S04]  /*12d0*/  FFMA R17, -R3, R2, R10 ;  /* 0x0000000203117223 */ /* 0x000fc8000000010a */
[----:B------:R-:W-:Y:S01]  /*12e0*/  FFMA R17, R0, R17, R2 ;  /* 0x0000001100117223 */ /* 0x000fe20000000002 */
[----:B--2---:R-:W-:Y:S01]  /*12f0*/  @!P0 FADD R9, R9, R18 ;  /* 0x0000001209098221 */ /* 0x004fe20000000000 */
[----:B-1----:R-:W-:Y:S06]  /*1300*/  @!P1 BRA `(.L_x_205) ;  /* 0x0000000000109947 */ /* 0x002fec0003800000 */
[----:B------:R-:W-:Y:S01]  /*1310*/  IMAD.MOV.U32 R0, RZ, RZ, R10 ;  /* 0x000000ffff007224 */ /* 0x000fe200078e000a */
[----:B------:R-:W-:-:S07]  /*1320*/  MOV R2, 0x1340 ;  /* 0x0000134000027802 */ /* 0x000fce0000000f00 */
[----:B0-----:R-:W-:Y:S05]  /*1330*/  CALL.REL.NOINC `($__internal_11_$__cuda_sm3x_div_rn_noftz_f32_slowpath) ;  /* 0x0000001800007944 */ /* 0x001fea0003c00000 */
[----:B------:R-:W-:-:S07]  /*1340*/  MOV R17, R0 ;  /* 0x0000000000117202 */ /* 0x000fce0000000f00 */
.L_x_205:
[----:B------:R-:W-:Y:S05]  /*1350*/  BSYNC.RECONVERGENT B2 ;  /* 0x0000000000027941 */ /* 0x000fea0003800200 */
.L_x_204:
        /* <DEDUP_REMOVED lines=13> */
[----:B0-----:R-:W-:Y:S05]  /*1430*/  CALL.REL.NOINC `($__internal_11_$__cuda_sm3x_div_rn_noftz_f32_slowpath) ;  /* 0x0000001400c07944 */ /* 0x001fea0003c00000 */
.L_x_207:
[----:B------:R-:W-:Y:S05]  /*1440*/  BSYNC.RECONVERGENT B2 ;  /* 0x0000000000027941 */ /* 0x000fea0003800200 */
.L_x_206:
        /* <DEDUP_REMOVED lines=26> */
[----:B------:R-:W-:Y:S02]  /*15f0*/  MOV R0, R10 ;  /* 0x0000000a00007202 */ /* 0x000fe40000000f00 */
[----:B------:R-:W-:-:S07]  /*1600*/  MOV R2, 0x1620 ;  /* 0x0000162000027802 */ /* 0x000fce0000000f00 */
[----:B0-----:R-:W-:Y:S05]  /*1610*/  CALL.REL.NOINC `($__internal_11_$__cuda_sm3x_div_rn_noftz_f32_slowpath) ;  /* 0x0000001400487944 */ /* 0x001fea0003c00000 */
[----:B------:R-:W-:-:S07]  /*1620*/  IMAD.MOV.U32 R17, RZ, RZ, R0 ;  /* 0x000000ffff117224 */ /* 0x000fce00078e0000 */
.L_x_209:
[----:B------:R-:W-:Y:S05]  /*1630*/  BSYNC.RECONVERGENT B2 ;  /* 0x0000000000027941 */ /* 0x000fea0003800200 */
.L_x_208:
        /* <DEDUP_REMOVED lines=14> */
.L_x_211:
[----:B------:R-:W-:Y:S05]  /*1720*/  BSYNC.RECONVERGENT B2 ;  /* 0x0000000000027941 */ /* 0x000fea0003800200 */
.L_x_210:
        /* <DEDUP_REMOVED lines=30> */
.L_x_213:
[----:B------:R-:W-:Y:S05]  /*1910*/  BSYNC.RECONVERGENT B2 ;  /* 0x0000000000027941 */ /* 0x000fea0003800200 */
.L_x_212:
        /* <DEDUP_REMOVED lines=14> */
.L_x_215:
[----:B------:R-:W-:Y:S05]  /*1a00*/  BSYNC.RECONVERGENT B2 ;  /* 0x0000000000027941 */ /* 0x000fea0003800200 */
.L_x_214:
        /* <DEDUP_REMOVED lines=12> */
.L_x_217:
[----:B------:R-:W-:Y:S05]  /*1ad0*/  BSYNC.RECONVERGENT B0 ;  /* 0x0000000000007941 */ /* 0x000fea0003800200 */
.L_x_216:
[----:B------:R-:W-:-:S04]  /*1ae0*/  UIADD3 UR5, UPT, UPT, UR5, 0x4, URZ ;  /* 0x0000000405057890 */ /* 0x000fc8000fffe0ff */
[----:B------:R-:W-:-:S09]  /*1af0*/  UISETP.NE.AND UP0, UPT, UR5, UR4, UPT ;  /* 0x000000040500728c */ /* 0x000fd2000bf05270 */
[----:B------:R-:W-:Y:S05]  /*1b00*/  BRA.U UP0, `(.L_x_218) ;  /* 0xfffffff500147547 */ /* 0x000fea000b83ffff */
.L_x_199:
        /* <DEDUP_REMOVED lines=21> */
[----:B------:R-:W-:Y:S05]  /*1c60*/  CALL.REL.NOINC `($__internal_11_$__cuda_sm3x_div_rn_noftz_f32_slowpath) ;  /* 0x0000000c00b47944 */ /* 0x000fea0003c00000 */
[----:B------:R-:W-:-:S07]  /*1c70*/  IMAD.MOV.U32 R14, RZ, RZ, R0 ;  /* 0x000000ffff0e7224 */ /* 0x000fce00078e0000 */
.L_x_221:
[----:B------:R-:W-:Y:S05]  /*1c80*/  BSYNC.RECONVERGENT B2 ;  /* 0x0000000000027941 */ /* 0x000fea0003800200 */
.L_x_220:
        /* <DEDUP_REMOVED lines=13> */
[----:B------:R-:W-:Y:S05]  /*1d60*/  CALL.REL.NOINC `($__internal_11_$__cuda_sm3x_div_rn_noftz_f32_slowpath) ;  /* 0x0000000c00747944 */ /* 0x000fea0003c00000 */
.L_x_223:
[----:B------:R-:W-:Y:S05]  /*1d70*/  BSYNC.RECONVERGENT B2 ;  /* 0x0000000000027941 */ /* 0x000fea0003800200 */
.L_x_222:
        /* <DEDUP_REMOVED lines=25> */
[----:B------:R-:W-:Y:S01]  /*1f10*/  FFMA R15, R6, R2, R13 ;  /* 0x00000002060f7223 */ /* 0x000fe2000000000d */
[----:B---3--:R-:W-:Y:S01]  /*1f20*/  @!P0 FADD R9, R9, R14 ;  /* 0x0000000e09098221 */ /* 0x008fe20000000000 */
[----:B-1----:R-:W-:Y:S06]  /*1f30*/  @!P1 BRA `(.L_x_225) ;  /* 0x0000000000109947 */ /* 0x002fec0003800000 */
[----:B------:R-:W-:Y:S01]  /*1f40*/  IMAD.MOV.U32 R0, RZ, RZ, R12 ;  /* 0x000000ffff007224 */ /* 0x000fe200078e000c */
[----:B------:R-:W-:-:S07]  /*1f50*/  MOV R2, 0x1f70 ;  /* 0x00001f7000027802 */ /* 0x000fce0000000f00 */
[----:B------:R-:W-:Y:S05]  /*1f60*/  CALL.REL.NOINC `($__internal_11_$__cuda_sm3x_div_rn_noftz_f32_slowpath) ;  /* 0x0000000800f47944 */ /* 0x000fea0003c00000 */
[----:B------:R-:W-:-:S07]  /*1f70*/  MOV R10, R0 ;  /* 0x00000000000a7202 */ /* 0x000fce0000000f00 */
.L_x_225:
[----:B------:R-:W-:Y:S05]  /*1f80*/  BSYNC.RECONVERGENT B2 ;  /* 0x0000000000027941 */ /* 0x000fea0003800200 */
.L_x_224:
[----:B------:R-:W0:Y:S01]  /*1f90*/  MUFU.RCP R0, R3 ;  /* 0x0000000300007308 */ /* 0x000e220000001000 */
[----:B------:R-:W-:Y:S01]  /*1fa0*/  FADD R12, R15, 1 ;  /* 0x3f8000000f0c7421 */ /* 0x000fe20000000000 */
[----:B------:R-:W-:Y:S06]  /*1fb0*/  BSSY.RECONVERGENT B2, `(.L_x_226) ;  /* 0x000000c000027945 */ /* 0x000fec0003800200 */
[----:B------:R-:W1:Y:S08]  /*1fc0*/  FCHK P0, R12, R3 ;  /* 0x000000030c007302 */ /* 0x000e700000000000 */
[----:B------:R2:W3:Y:S01]  /*1fd0*/  F2I.TRUNC.NTZ R14, R10 ;  /* 0x0000000a000e7305 */ /* 0x0004e2000020f100 */
[----:B0-----:R-:W-:-:S04]  /*1fe0*/  FFMA R17, -R3, R0, 1 ;  /* 0x3f80000003117423 */ /* 0x001fc80000000100 */
[----:B------:R-:W-:-:S04]  /*1ff0*/  FFMA R0, R0, R17, R0 ;  /* 0x0000001100007223 */ /* 0x000fc80000000000 */
[----:B------:R-:W-:-:S04]  /*2000*/  FFMA R2, R0, R12, RZ ;  /* 0x0000000c00027223 */ /* 0x000fc800000000ff */
[----:B------:R-:W-:-:S04]  /*2010*/  FFMA R15, -R3, R2, R12 ;  /* 0x00000002030f7223 */ /* 0x000fc8000000010c */
[----:B------:R-:W-:Y:S01]  /*2020*/  FFMA R0, R0, R15, R2 ;  /* 0x0000000f00007223 */ /* 0x000fe20000000002 */
[----:B-123--:R-:W-:Y:S06]  /*2030*/  @!P0 BRA `(.L_x_227) ;  /* 0x00000000000c8947 */ /* 0x00efec0003800000 */
[----:B------:R-:W-:Y:S01]  /*2040*/  IMAD.MOV.U32 R0, RZ, RZ, R12 ;  /* 0x000000ffff007224 */ /* 0x000fe200078e000c */
[----:B------:R-:W-:-:S07]  /*2050*/  MOV R2, 0x2070 ;  /* 0x0000207000027802 */ /* 0x000fce0000000f00 */
[----:B------:R-:W-:Y:S05]  /*2060*/  CALL.REL.NOINC `($__internal_11_$__cuda_sm3x_div_rn_noftz_f32_slowpath) ;  /* 0x0000000800b47944 */ /* 0x000fea0003c00000 */
.L_x_227:
[----:B------:R-:W-:Y:S05]  /*2070*/  BSYNC.RECONVERGENT B2 ;  /* 0x0000000000027941 */ /* 0x000fea0003800200 */
.L_x_226:
        /* <DEDUP_REMOVED lines=15> */
.L_x_228:
[----:B------:R-:W-:Y:S05]  /*2170*/  BSYNC.RECONVERGENT B0 ;  /* 0x0000000000007941 */ /* 0x000fea0003800200 */
.L_x_219:
        /* <DEDUP_REMOVED lines=19> */
[----:B------:R-:W-:Y:S02]  /*22b0*/  MOV R0, R10 ;  /* 0x0000000a00007202 */ /* 0x000fe40000000f00 */
[----:B------:R-:W-:-:S07]  /*22c0*/  MOV R2, 0x22e0 ;  /* 0x000022e000027802 */ /* 0x000fce0000000f00 */
[----:B0-----:R-:W-:Y:S05]  /*22d0*/  CALL.REL.NOINC `($__internal_11_$__cuda_sm3x_div_rn_noftz_f32_slowpath) ;  /* 0x0000000800187944 */ /* 0x001fea0003c00000 */
[----:B------:R-:W-:-:S07]  /*22e0*/  IMAD.MOV.U32 R6, RZ, RZ, R0 ;  /* 0x000000ffff067224 */ /* 0x000fce00078e0000 */
.L_x_230:
[----:B------:R-:W-:Y:S05]  /*22f0*/  BSYNC.RECONVERGENT B2 ;  /* 0x0000000000027941 */ /* 0x000fea0003800200 */
.L_x_229:
        /* <DEDUP_REMOVED lines=14> */
.L_x_232:
[----:B------:R-:W-:Y:S05]  /*23e0*/  BSYNC.RECONVERGENT B2 ;  /* 0x0000000000027941 */ /* 0x000fea0003800200 */
.L_x_231:
        /* <DEDUP_REMOVED lines=14> */
.L_x_233:
[----:B------:R-:W-:Y:S05]  /*24d0*/  BSYNC.RECONVERGENT B0 ;  /* 0x0000000000007941 */ /* 0x000fea0003800200 */
.L_x_198:
[----:B------:R-:W1:Y:S01]  /*24e0*/  LDCU UR7, c[0x0][0x398] ;  /* 0x00007300ff0777ac */ /* 0x000e620008000800 */
[----:B------:R-:W2:Y:S01]  /*24f0*/  LDC.64 R10, c[0x0][0x380] ;  /* 0x0000e000ff0a7b82 */ /* 0x000ea20000000a00 */
[----:B------:R-:W-:Y:S01]  /*2500*/  FMUL R9, R3, R9 ;  /* 0x0000000903097220 */ /* 0x000fe20000400000 */
[----:B------:R-:W3:Y:S01]  /*2510*/  LDCU UR10, c[0x0][0x394] ;  /* 0x00007280ff0a77ac */ /* 0x000ee20008000800 */
[----:B-1----:R-:W-:-:S04]  /*2520*/  IMAD R4, R7, UR7, R4 ;  /* 0x0000000707047c24 */ /* 0x002fc8000f8e0204 */
[----:B---3--:R-:W-:-:S04]  /*2530*/  IMAD R5, R4, UR10, R5 ;  /* 0x0000000a04057c24 */ /* 0x008fc8000f8e0205 */
[----:B--2---:R-:W-:-:S05]  /*2540*/  IMAD.WIDE R2, R5, 0x4, R10 ;  /* 0x0000000405027825 */ /* 0x004fca00078e020a */
[----:B------:R-:W-:Y:S01]  /*2550*/  STG.E desc[UR8][R2.64], R9 ;  /* 0x0000000902007986 */ /* 0x000fe2000c101908 */
[----:B------:R-:W-:Y:S05]  /*2560*/  EXIT ;  /* 0x000000000000794d */ /* 0x000fea0003800000 */
        .weak           $__internal_10_$__cuda_sm20_div_rn_f64_full
        .type           $__internal_10_$__cuda_sm20_div_rn_f64_full,@function
        .size           $__internal_10_$__cuda_sm20_div_rn_f64_full,($__internal_11_$__cuda_sm3x_div_rn_noftz_f32_slowpath - $__internal_10_$__cuda_sm20_div_rn_f64_full)
$__internal_10_$__cuda_sm20_div_rn_f64_full:
        /* <DEDUP_REMOVED lines=31> */
.L_x_234:
        /* <DEDUP_REMOVED lines=37> */
.L_x_235:
        /* <DEDUP_REMOVED lines=16> */
.L_x_238:
[----:B------:R-:W-:Y:S02]  /*2ab0*/  LOP3.LUT R17, R13, 0x80000, RZ, 0xfc, !PT ;  /* 0x000800000d117812 */ /* 0x000fe400078efcff */
[----:B------:R-:W-:Y:S01]  /*2ac0*/  MOV R16, R12 ;  /* 0x0000000c00107202 */ /* 0x000fe20000000f00 */
[----:B------:R-:W-:Y:S06]  /*2ad0*/  BRA `(.L_x_236) ;  /* 0x0000000000087947 */ /* 0x000fec0003800000 */
.L_x_237:
[----:B------:R-:W-:Y:S01]  /*2ae0*/  LOP3.LUT R17, R11, 0x80000, RZ, 0xfc, !PT ;  /* 0x000800000b117812 */ /* 0x000fe200078efcff */
[----:B------:R-:W-:-:S07]  /*2af0*/  IMAD.MOV.U32 R16, RZ, RZ, R10 ;  /* 0x000000ffff107224 */ /* 0x000fce00078e000a */
.L_x_236:
[----:B------:R-:W-:Y:S01]  /*2b00*/  IMAD.MOV.U32 R8, RZ, RZ, R0 ;  /* 0x000000ffff087224 */ /* 0x000fe200078e0000 */
[----:B------:R-:W-:Y:S02]  /*2b10*/  MOV R9, 0x0 ;  /* 0x0000000000097802 */ /* 0x000fe40000000f00 */
[----:B------:R-:W-:Y:S02]  /*2b20*/  MOV R2, R16 ;  /* 0x0000001000027202 */ /* 0x000fe40000000f00 */
[----:B------:R-:W-:Y:S05]  /*2b30*/  RET.REL.NODEC R8 `(kernel_radon_2pi) ;  /* 0xffffffd408307950 */ /* 0x000fea0003c3ffff */
        .weak           $__internal_11_$__cuda_sm3x_div_rn_noftz_f32_slowpath
        .type           $__internal_11_$__cuda_sm3x_div_rn_noftz_f32_slowpath,@function
        .size           $__internal_11_$__cuda_sm3x_div_rn_noftz_f32_slowpath,(.L_x_321 - $__internal_11_$__cuda_sm3x_div_rn_noftz_f32_slowpath)
$__internal_11_$__cuda_sm3x_div_rn_noftz_f32_slowpath:
[--C-:B------:R-:W-:Y:S01]  /*2b40*/  SHF.R.U32.HI R10, RZ, 0x17, R3.reuse ;  /* 0x00000017ff0a7819 */ /* 0x100fe20000011603 */
        /* <DEDUP_REMOVED lines=34> */
.L_x_240:
[----:B------:R-:W-:Y:S01]  /*2d70*/  LEA R22, R10, 0xc0800000, 0x17 ;  /* 0xc08000000a167811 */ /* 0x000fe200078eb8ff */
[----:B------:R-:W-:Y:S03]  /*2d80*/  BSSY.RECONVERGENT B1, `(.L_x_245) ;  /* 0x0000036000017945 */ /* 0x000fe60003800200 */
[----:B------:R-:W-:Y:S01]  /*2d90*/  IADD3 R22, PT, PT, -R22, R21, RZ ;  /* 0x0000001516167210 */ /* 0x000fe20007ffe1ff */
[----:B------:R-:W-:-:S03]  /*2da0*/  VIADD R21, R18, 0xffffff81 ;  /* 0xffffff8112157836 */ /* 0x000fc60000000000 */
[----:B------:R-:W0:Y:S01]  /*2db0*/  MUFU.RCP R20, R22 ;  /* 0x0000001600147308 */ /* 0x000e220000001000 */
[----:B------:R-:W-:Y:S01]  /*2dc0*/  FADD.FTZ R19, -R22, -RZ ;  /* 0x800000ff16137221 */ /* 0x000fe20000010100 */
[C---:B------:R-:W-:Y:S01]  /*2dd0*/  IMAD R0, R21.reuse, -0x800000, R0 ;  /* 0xff80000015007824 */ /* 0x040fe200078e0200 */
[----:B------:R-:W-:-:S04]  /*2de0*/  IADD3 R21, PT, PT, R21, 0x7f, -R10 ;  /* 0x0000007f15157810 */ /* 0x000fc80007ffe80a */
[----:B------:R-:W-:Y:S01]  /*2df0*/  IADD3 R21, PT, PT, R21, R12, RZ ;  /* 0x0000000c15157210 */ /* 0x000fe20007ffe0ff */
        /* <DEDUP_REMOVED lines=42> */
.L_x_247:
[----:B------:R-:W-:-:S04]  /*30a0*/  LOP3.LUT R0, R0, 0x80000000, RZ, 0xc0, !PT ;  /* 0x8000000000007812 */ /* 0x000fc800078ec0ff */
[----:B------:R-:W-:Y:S01]  /*30b0*/  LOP3.LUT R0, R0, 0x7f800000, RZ, 0xfc, !PT ;  /* 0x7f80000000007812 */ /* 0x000fe200078efcff */
[----:B------:R-:W-:Y:S06]  /*30c0*/  BRA `(.L_x_248) ;  /* 0x0000000000047947 */ /* 0x000fec0003800000 */
.L_x_246:
[----:B------:R-:W-:-:S07]  /*30d0*/  LEA R0, R21, R0, 0x17 ;  /* 0x0000000015007211 */ /* 0x000fce00078eb8ff */
.L_x_248:
[----:B------:R-:W-:Y:S05]  /*30e0*/  BSYNC.RECONVERGENT B1 ;  /* 0x0000000000017941 */ /* 0x000fea0003800200 */
.L_x_245:
[----:B------:R-:W-:Y:S05]  /*30f0*/  BRA `(.L_x_249) ;  /* 0x0000000000207947 */ /* 0x000fea0003800000 */
.L_x_244:
[----:B------:R-:W-:-:S04]  /*3100*/  LOP3.LUT R0, R21, 0x80000000, R0, 0x48, !PT ;  /* 0x8000000015007812 */ /* 0x000fc800078e4800 */
[----:B------:R-:W-:Y:S01]  /*3110*/  LOP3.LUT R0, R0, 0x7f800000, RZ, 0xfc, !PT ;  /* 0x7f80000000007812 */ /* 0x000fe200078efcff */
[----:B------:R-:W-:Y:S06]  /*3120*/  BRA `(.L_x_249) ;  /* 0x0000000000147947 */ /* 0x000fec0003800000 */
.L_x_243:
[----:B------:R-:W-:Y:S01]  /*3130*/  LOP3.LUT R0, R21, 0x80000000, R0, 0x48, !PT ;  /* 0x8000000015007812 */ /* 0x000fe200078e4800 */
[----:B------:R-:W-:Y:S06]  /*3140*/  BRA `(.L_x_249) ;  /* 0x00000000000c7947 */ /* 0x000fec0003800000 */
.L_x_242:
[----:B------:R-:W0:Y:S01]  /*3150*/  MUFU.RSQ R0, -QNAN ;  /* 0xffc0000000007908 */ /* 0x000e220000001400 */
[----:B------:R-:W-:Y:S05]  /*3160*/  BRA `(.L_x_249) ;  /* 0x0000000000047947 */ /* 0x000fea0003800000 */
.L_x_241:
[----:B------:R-:W-:-:S07]  /*3170*/  FADD.FTZ R0, R0, R3 ;  /* 0x0000000300007221 */ /* 0x000fce0000010000 */
.L_x_249:
[----:B------:R-:W-:Y:S05]  /*3180*/  BSYNC.RECONVERGENT B0 ;  /* 0x0000000000007941 */ /* 0x000fea0003800200 */
.L_x_239:
[----:B------:R-:W-:Y:S02]  /*3190*/  HFMA2 R19, -RZ, RZ, 0, 0 ;  /* 0x00000000ff137431 */ /* 0x000fe400000001ff */
[----:B------:R-:W-:-:S04]  /*31a0*/  IMAD.MOV.U32 R18, RZ, RZ, R2 ;  /* 0x000000ffff127224 */ /* 0x000fc800078e0002 */
[----:B0-----:R-:W-:Y:S05]  /*31b0*/  RET.REL.NODEC R18 `(kernel_radon_2pi) ;  /* 0xffffffcc12907950 */ /* 0x001fea0003c3ffff */
.L_x_250:
        /* <DEDUP_REMOVED lines=12> */
.L_x_321:


//--------------------- .text.kernel_backprojection_2pi --------------------------
	.section	.text.kernel_backprojection_2pi,"ax",@progbits
	.align	128
        .global         kernel_backprojection_2pi
        .type           kernel_backprojection_2pi,@function
        .size           kernel_backprojection_2pi,(.L_x_323 - kernel_backprojection_2pi)
        .other          kernel_backprojection_2pi,@"STO_CUDA_ENTRY STV_DEFAULT"
kernel_backprojection_2pi:
.text.kernel_backprojection_2pi:
        /* <DEDUP_REMOVED lines=18> */
[----:B------:R-:W-:Y:S01]  /*0120*/  MOV R9, R5 ;  /* 0x0000000500097202 */ /* 0x000fe20000000f00 */
[----:B------:R-:W-:Y:S01]  /*0130*/  IMAD.MOV.U32 R12, RZ, RZ, RZ ;  /* 0x000000ffff0c7224 */ /* 0x000fe200078e00ff */
[----:B------:R-:W-:Y:S01]  /*0140*/  MOV R22, 0x170 ;  /* 0x0000017000167802 */ /* 0x000fe20000000f00 */
[----:B------:R-:W-:-:S07]  /*0150*/  IMAD.MOV.U32 R13, RZ, RZ, 0x40000000 ;  /* 0x40000000ff0d7424 */ /* 0x000fce00078e00ff */
[----:B------:R-:W-:Y:S05]  /*0160*/  CALL.REL.NOINC `($__internal_12_$__cuda_sm20_div_rn_f64_full) ;  /* 0x0000001400587944 */ /* 0x000fea0003c00000 */
[----:B------:R-:W-:Y:S01]  /*0170*/  MOV R2, R6 ;  /* 0x0000000600027202 */ /* 0x000fe20000000f00 */
[----:B------:R-:W-:-:S07]  /*0180*/  IMAD.MOV.U32 R3, RZ, RZ, R7 ;  /* 0x000000ffff037224 */ /* 0x000fce00078e0007 */
.L_x_251:
[----:B------:R-:W0:Y:S01]  /*0190*/  LDCU UR4, c[0x0][0x398] ;  /* 0x00007300ff0477ac */ /* 0x000e220008000800 */
[----:B------:R-:W-:Y:S01]  /*01a0*/  IMAD.MOV.U32 R6, RZ, RZ, 0x1 ;  /* 0x00000001ff067424 */ /* 0x000fe200078e00ff */
[----:B------:R-:W-:Y:S01]  /*01b0*/  F2F.F32.F64 R0, R2 ;  /* 0x0000000200007310 */ /* 0x000fe20000301000 */
[----:B------:R-:W-:Y:S01]  /*01c0*/  UMOV UR5, 0x401921fb ;  /* 0x401921fb00057882 */ /* 0x000fe20000000000 */
[----:B0-----:R-:W-:-:S09]  /*01d0*/  UIADD3 UR4, UPT, UPT, UR4, -0x1, URZ ;  /* 0xffffffff04047890 */ /* 0x001fd2000fffe0ff */
[----:B------:R-:W0:Y:S01]  /*01e0*/  I2F.F64 R4, UR4 ;  /* 0x0000000400047d12 */ /* 0x000e220008201c00 */
        /* <DEDUP_REMOVED lines=18> */
[----:B------:R-:W-:Y:S05]  /*0310*/  CALL.REL.NOINC `($__internal_12_$__cuda_sm20_div_rn_f64_full) ;  /* 0x0000001000ec7944 */ /* 0x000fea0003c00000 */
.L_x_252:
        /* <DEDUP_REMOVED lines=35> */
[----:B------:R-:W-:Y:S02]  /*0550*/  MOV R13, 0x40000000 ;  /* 0x40000000000d7802 */ /* 0x000fe40000000f00 */
[----:B------:R-:W-:-:S07]  /*0560*/  MOV R22, 0x580 ;  /* 0x0000058000167802 */ /* 0x000fce0000000f00 */
[----:B------:R-:W-:Y:S05]  /*0570*/  CALL.REL.NOINC `($__internal_12_$__cuda_sm20_div_rn_f64_full) ;  /* 0x0000001000547944 */ /* 0x000fea0003c00000 */
[----:B------:R-:W-:Y:S01]  /*0580*/  IMAD.MOV.U32 R10, RZ, RZ, R6 ;  /* 0x000000ffff0a7224 */ /* 0x000fe200078e0006 */
[----:B------:R-:W-:-:S07]  /*0590*/  MOV R11, R7 ;  /* 0x00000007000b7202 */ /* 0x000fce0000000f00 */
.L_x_253:
        /* <DEDUP_REMOVED lines=11> */
[----:B------:R-:W-:Y:S02]  /*0650*/  HFMA2 R8, -RZ, RZ, 0, 0 ;  /* 0x00000000ff087431 */ /* 0x000fe400000001ff */
[----:B------:R-:W-:Y:S01]  /*0660*/  IMAD R9, R4, UR5, RZ ;  /* 0x0000000504097c24 */ /* 0x000fe2000f8e02ff */
[----:B------:R-:W-:Y:S01]  /*0670*/  ULOP3.LUT UR7, UR5, 0x3, URZ, 0xc0, !UPT ;  /* 0x0000000305077892 */ /* 0x000fe2000f8ec0ff */
[----:B------:R-:W-:-:S04]  /*0680*/  UMOV UR4, URZ ;  /* 0x000000ff00047c82 */ /* 0x000fc80008000000 */
[----:B------:R-:W-:Y:S07]  /*0690*/  BRA.U !UP0, `(.L_x_255) ;  /* 0x0000000908387547 */ /* 0x000fee000b800000 */
[----:B------:R-:W0:Y:S01]  /*06a0*/  LDC R12, c[0x0][0x394] ;  /* 0x0000e500ff0c7b82 */ /* 0x000e220000000800 */
[C---:B------:R-:W-:Y:S01]  /*06b0*/  VIADD R10, R9.reuse, 0x3 ;  /* 0x00000003090a7836 */ /* 0x040fe20000000000 */
[C---:B------:R-:W-:Y:S01]  /*06c0*/  IADD3 R11, PT, PT, R9.reuse, 0x2, RZ ;  /* 0x00000002090b7810 */ /* 0x040fe20007ffe0ff */
[----:B------:R-:W-:Y:S01]  /*06d0*/  IMAD.MOV.U32 R8, RZ, RZ, RZ ;  /* 0x000000ffff087224 */ /* 0x000fe200078e00ff */
        /* <DEDUP_REMOVED lines=8> */
.L_x_266:
        /* <DEDUP_REMOVED lines=18> */
[----:B--2---:R-:W-:Y:S05]  /*0880*/  CALL.REL.NOINC `($__internal_13_$__cuda_sm3x_div_rn_noftz_f32_slowpath) ;  /* 0x0000001400087944 */ /* 0x004fea0003c00000 */
[----:B------:R-:W-:-:S07]  /*0890*/  MOV R18, R19 ;  /* 0x0000001300127202 */ /* 0x000fce0000000f00 */
.L_x_257:
[----:B------:R-:W-:Y:S05]  /*08a0*/  BSYNC.RECONVERGENT B0 ;  /* 0x0000000000007941 */ /* 0x000fea0003800200 */
.L_x_256:
        /* <DEDUP_REMOVED lines=28> */
[----:B--2---:R-:W-:Y:S05]  /*0a70*/  CALL.REL.NOINC `($__internal_13_$__cuda_sm3x_div_rn_noftz_f32_slowpath) ;  /* 0x00000010008c7944 */ /* 0x004fea0003c00000 */
[----:B------:R-:W-:-:S07]  /*0a80*/  MOV R18, R19 ;  /* 0x0000001300127202 */ /* 0x000fce0000000f00 */
.L_x_259:
[----:B------:R-:W-:Y:S05]  /*0a90*/  BSYNC.RECONVERGENT B0 ;  /* 0x0000000000007941 */ /* 0x000fea0003800200 */
.L_x_258:
        /* <DEDUP_REMOVED lines=30> */
.L_x_261:
[----:B------:R-:W-:Y:S05]  /*0c80*/  BSYNC.RECONVERGENT B0 ;  /* 0x0000000000007941 */ /* 0x000fea0003800200 */
.L_x_260:
        /* <DEDUP_REMOVED lines=29> */
[----:B--2---:R-:W-:Y:S05]  /*0e60*/  CALL.REL.NOINC `($__internal_13_$__cuda_sm3x_div_rn_noftz_f32_slowpath) ;  /* 0x0000000c00907944 */ /* 0x004fea0003c00000 */
[----:B------:R-:W-:-:S07]  /*0e70*/  IMAD.MOV.U32 R16, RZ, RZ, R19 ;  /* 0x000000ffff107224 */ /* 0x000fce00078e0013 */
.L_x_263:
[----:B------:R-:W-:Y:S05]  /*0e80*/  BSYNC.RECONVERGENT B0 ;  /* 0x0000000000007941 */ /* 0x000fea0003800200 */
.L_x_262:
        /* <DEDUP_REMOVED lines=10> */
.L_x_265:
[----:B------:R-:W-:Y:S05]  /*0f30*/  BSYNC.RECONVERGENT B0 ;  /* 0x0000000000007941 */ /* 0x000fea0003800200 */
.L_x_264:
[----:B------:R-:W-:Y:S02]  /*0f40*/  UIADD3 UR6, UPT, UPT, UR6, 0x4, URZ ;  /* 0x0000000406067890 */ /* 0x000fe4000fffe0ff */
[----:B------:R-:W-:Y:S02]  /*0f50*/  ULEA UR5, UR9, UR5, 0x2 ;  /* 0x0000000509057291 */ /* 0x000fe4000f8e10ff */
[----:B------:R-:W-:-:S09]  /*0f60*/  UISETP.NE.AND UP0, UPT, UR6, UR4, UPT ;  /* 0x000000040600728c */ /* 0x000fd2000bf05270 */
[----:B------:R-:W-:Y:S05]  /*0f70*/  BRA.U UP0, `(.L_x_266) ;  /* 0xfffffff500f87547 */ /* 0x000fea000b83ffff */
.L_x_255:
        /* <DEDUP_REMOVED lines=22> */
[----:B------:R-:W-:Y:S05]  /*10e0*/  CALL.REL.NOINC `($__internal_13_$__cuda_sm3x_div_rn_noftz_f32_slowpath) ;  /* 0x0000000800f07944 */ /* 0x000fea0003c00000 */
[----:B------:R-:W-:-:S07]  /*10f0*/  IMAD.MOV.U32 R12, RZ, RZ, R19 ;  /* 0x000000ffff0c7224 */ /* 0x000fce00078e0013 */
.L_x_269:
[----:B------:R-:W-:Y:S05]  /*1100*/  BSYNC.RECONVERGENT B0 ;  /* 0x0000000000007941 */ /* 0x000fea0003800200 */
.L_x_268:
        /* <DEDUP_REMOVED lines=29> */
[----:B------:R-:W-:Y:S05]  /*12e0*/  CALL.REL.NOINC `($__internal_13_$__cuda_sm3x_div_rn_noftz_f32_slowpath) ;  /* 0x0000000800707944 */ /* 0x000fea0003c00000 */
[----:B------:R-:W-:-:S07]  /*12f0*/  IMAD.MOV.U32 R10, RZ, RZ, R19 ;  /* 0x000000ffff0a7224 */ /* 0x000fce00078e0013 */
.L_x_271:
[----:B------:R-:W-:Y:S05]  /*1300*/  BSYNC.RECONVERGENT B0 ;  /* 0x0000000000007941 */ /* 0x000fea0003800200 */
.L_x_270:
        /* <DEDUP_REMOVED lines=13> */
.L_x_272:
[----:B------:R-:W-:Y:S05]  /*13e0*/  BSYNC.RECONVERGENT B0 ;  /* 0x0000000000007941 */ /* 0x000fea0003800200 */
.L_x_267:
        /* <DEDUP_REMOVED lines=23> */
[----:B------:R-:W-:-:S07]  /*1560*/  IMAD.MOV.U32 R6, RZ, RZ, R19 ;  /* 0x000000ffff067224 */ /* 0x000fce00078e0013 */
.L_x_274:
[----:B------:R-:W-:Y:S05]  /*1570*/  BSYNC.RECONVERGENT B0 ;  /* 0x0000000000007941 */ /* 0x000fea0003800200 */
.L_x_273:
        /* <DEDUP_REMOVED lines=12> */
.L_x_275:
[----:B------:R-:W-:Y:S05]  /*1640*/  BSYNC.RECONVERGENT B0 ;  /* 0x0000000000007941 */ /* 0x000fea0003800200 */
.L_x_254:
        /* <DEDUP_REMOVED lines=8> */
        .weak           $__internal_12_$__cuda_sm20_div_rn_f64_full
        .type           $__internal_12_$__cuda_sm20_div_rn_f64_full,@function
        .size           $__internal_12_$__cuda_sm20_div_rn_f64_full,($__internal_13_$__cuda_sm3x_div_rn_noftz_f32_slowpath - $__internal_12_$__cuda_sm20_div_rn_f64_full)
$__internal_12_$__cuda_sm20_div_rn_f64_full:
[C---:B------:R-:W-:Y:S01]  /*16d0*/  FSETP.GEU.AND P0, PT, |R9|.reuse, 1.469367938527859385e-39, PT ;  /* 0x001000000900780b */ /* 0x040fe20003f0e200 */
[----:B------:R-:W-:Y:S01]  /*16e0*/  IMAD.MOV.U32 R20, RZ, RZ, 0x1ca00000 ;  /* 0x1ca00000ff147424 */ /* 0x000fe200078e00ff */
[C---:B------:R-:W-:Y:S02]  /*16f0*/  LOP3.LUT R6, R9.reuse, 0x800fffff, RZ, 0xc0, !PT ;  /* 0x800fffff09067812 */ /* 0x040fe400078ec0ff */
[----:B------:R-:W-:Y:S02]  /*1700*/  MOV R14, 0x1 ;  /* 0x00000001000e7802 */ /* 0x000fe40000000f00 */
[----:B------:R-:W-:Y:S01]  /*1710*/  LOP3.LUT R7, R6, 0x3ff00000, RZ, 0xfc, !PT ;  /* 0x3ff0000006077812 */ /* 0x000fe200078efcff */
[----:B------:R-:W-:Y:S01]  /*1720*/  IMAD.MOV.U32 R6, RZ, RZ, R8 ;  /* 0x000000ffff067224 */ /* 0x000fe200078e0008 */
[----:B------:R-:W-:-:S05]  /*1730*/  LOP3.LUT R18, R9, 0x7ff00000, RZ, 0xc0, !PT ;  /* 0x7ff0000009127812 */ /* 0x000fca00078ec0ff */
[----:B------:R-:W-:-:S06]  /*1740*/  @!P0 DMUL R6, R8, 8.98846567431157953865e+307 ;  /* 0x7fe0000008068828 */ /* 0x000fcc0000000000 */
[----:B------:R-:W0:Y:S02]  /*1750*/  MUFU.RCP64H R15, R7 ;  /* 0x00000007000f7308 */ /* 0x000e240000001800 */
[----:B0-----:R-:W-:-:S08]  /*1760*/  DFMA R10, R14, -R6, 1 ;  /* 0x3ff000000e0a742b */ /* 0x001fd00000000806 */
[----:B------:R-:W-:-:S08]  /*1770*/  DFMA R10, R10, R10, R10 ;  /* 0x0000000a0a0a722b */ /* 0x000fd0000000000a */
[----:B------:R-:W-:Y:S01]  /*1780*/  DFMA R14, R14, R10, R14 ;  /* 0x0000000a0e0e722b */ /* 0x000fe2000000000e */
[----:B------:R-:W-:Y:S01]  /*1790*/  MOV R11, R13 ;  /* 0x0000000d000b7202 */ /* 0x000fe20000000f00 */
[----:B------:R-:W-:-:S03]  /*17a0*/  IMAD.MOV.U32 R10, RZ, RZ, R12 ;  /* 0x000000ffff0a7224 */ /* 0x000fc600078e000c */
[----:B------:R-:W-:Y:S01]  /*17b0*/  LOP3.LUT R21, R11, 0x7ff00000, RZ, 0xc0, !PT ;  /* 0x7ff000000b157812 */ /* 0x000fe200078ec0ff */
[----:B------:R-:W-:Y:S02]  /*17c0*/  IMAD.MOV.U32 R12, RZ, RZ, R10 ;  /* 0x000000ffff0c7224 */ /* 0x000fe400078e000a */
[C---:B------:R-:W-:Y:S01]  /*17d0*/  DFMA R16, R14.reuse, -R6, 1 ;  /* 0x3ff000000e10742b */ /* 0x040fe20000000806 */
[----:B------:R-:W-:Y:S02]  /*17e0*/  ISETP.GE.U32.AND P1, PT, R21, R18, PT ;  /* 0x000000121500720c */ /* 0x000fe40003f26070 */
[----:B------:R-:W-:Y:S02]  /*17f0*/  MOV R23, R21 ;  /* 0x0000001500177202 */ /* 0x000fe40000000f00 */
[----:B------:R-:W-:Y:S02]  /*1800*/  SEL R13, R20, 0x63400000, !P1 ;  /* 0x63400000140d7807 */ /* 0x000fe40004800000 */
[----:B------:R-:W-:Y:S01]  /*1810*/  FSETP.GEU.AND P1, PT, |R11|, 1.469367938527859385e-39, PT ;  /* 0x001000000b00780b */ /* 0x000fe20003f2e200 */
[----:B------:R-:W-:Y:S01]  /*1820*/  DFMA R14, R14, R16, R14 ;  /* 0x000000100e0e722b */ /* 0x000fe2000000000e */
[----:B------:R-:W-:-:S11]  /*1830*/  LOP3.LUT R13, R13, 0x800fffff, R11, 0xf8, !PT ;  /* 0x800fffff0d0d7812 */ /* 0x000fd600078ef80b */
[----:B------:R-:W-:Y:S05]  /*1840*/  @P1 BRA `(.L_x_276) ;  /* 0x0000000000201947 */ /* 0x000fea0003800000 */
[----:B------:R-:W-:-:S04]  /*1850*/  LOP3.LUT R16, R9, 0x7ff00000, RZ, 0xc0, !PT ;  /* 0x7ff0000009107812 */ /* 0x000fc800078ec0ff */
[----:B------:R-:W-:Y:S02]  /*1860*/  ISETP.GE.U32.AND P1, PT, R21, R16, PT ;  /* 0x000000101500720c */ /* 0x000fe40003f26070 */
[----:B------:R-:W-:Y:S02]  /*1870*/  MOV R16, RZ ;  /* 0x000000ff00107202 */ /* 0x000fe40000000f00 */
[----:B------:R-:W-:-:S04]  /*1880*/  SEL R17, R20, 0x63400000, !P1 ;  /* 0x6340000014117807 */ /* 0x000fc80004800000 */
[----:B------:R-:W-:-:S04]  /*1890*/  LOP3.LUT R17, R17, 0x80000000, R11, 0xf8, !PT ;  /* 0x8000000011117812 */ /* 0x000fc800078ef80b */
[----:B------:R-:W-:-:S06]  /*18a0*/  LOP3.LUT R17, R17, 0x100000, RZ, 0xfc, !PT ;  /* 0x0010000011117812 */ /* 0x000fcc00078efcff */
[----:B------:R-:W-:-:S10]  /*18b0*/  DFMA R12, R12, 2, -R16 ;  /* 0x400000000c0c782b */ /* 0x000fd40000000810 */
[----:B------:R-:W-:-:S07]  /*18c0*/  LOP3.LUT R23, R13, 0x7ff00000, RZ, 0xc0, !PT ;  /* 0x7ff000000d177812 */ /* 0x000fce00078ec0ff */
.L_x_276:
[----:B------:R-:W-:Y:S01]  /*18d0*/  IMAD.MOV.U32 R24, RZ, RZ, R18 ;  /* 0x000000ffff187224 */ /* 0x000fe200078e0012 */
[----:B------:R-:W-:Y:S01]  /*18e0*/  IADD3 R25, PT, PT, R23, -0x1, RZ ;  /* 0xffffffff17197810 */ /* 0x000fe20007ffe0ff */
[----:B------:R-:W-:Y:S01]  /*18f0*/  DMUL R16, R14, R12 ;  /* 0x0000000c0e107228 */ /* 0x000fe20000000000 */
[----:B------:R-:W-:Y:S02]  /*1900*/  @!P0 LOP3.LUT R24, R7, 0x7ff00000, RZ, 0xc0, !PT ;  /* 0x7ff0000007188812 */ /* 0x000fe400078ec0ff */
[----:B------:R-:W-:-:S03]  /*1910*/  ISETP.GT.U32.AND P0, PT, R25, 0x7feffffe, PT ;  /* 0x7feffffe1900780c */ /* 0x000fc60003f04070 */
[----:B------:R-:W-:Y:S02]  /*1920*/  VIADD R25, R24, 0xffffffff ;  /* 0xffffffff18197836 */ /* 0x000fe40000000000 */
[----:B------:R-:W-:-:S03]  /*1930*/  DFMA R18, R16, -R6, R12 ;  /* 0x800000061012722b */ /* 0x000fc6000000000c */
[----:B------:R-:W-:-:S05]  /*1940*/  ISETP.GT.U32.OR P0, PT, R25, 0x7feffffe, P0 ;  /* 0x7feffffe1900780c */ /* 0x000fca0000704470 */
[----:B------:R-:W-:-:S08]  /*1950*/  DFMA R18, R14, R18, R16 ;  /* 0x000000120e12722b */ /* 0x000fd00000000010 */
[----:B------:R-:W-:Y:S05]  /*1960*/  @P0 BRA `(.L_x_277) ;  /* 0x00000000006c0947 */ /* 0x000fea0003800000 */
[----:B------:R-:W-:-:S04]  /*1970*/  LOP3.LUT R14, R9, 0x7ff00000, RZ, 0xc0, !PT ;  /* 0x7ff00000090e7812 */ /* 0x000fc800078ec0ff */
[CC--:B------:R-:W-:Y:S02]  /*1980*/  VIADDMNMX R10, R21.reuse, -R14.reuse, 0xb9600000, !PT ;  /* 0xb9600000150a7446 */ /* 0x0c0fe4000780090e */
[----:B------:R-:W-:Y:S02]  /*1990*/  ISETP.GE.U32.AND P0, PT, R21, R14, PT ;  /* 0x0000000e1500720c */ /* 0x000fe40003f06070 */
[----:B------:R-:W-:Y:S02]  /*19a0*/  VIMNMX R10, PT, PT, R10, 0x46a00000, PT ;  /* 0x46a000000a0a7848 */ /* 0x000fe40003fe0100 */
[----:B------:R-:W-:-:S04]  /*19b0*/  SEL R11, R20, 0x63400000, !P0 ;  /* 0x63400000140b7807 */ /* 0x000fc80004000000 */
[----:B------:R-:W-:Y:S02]  /*19c0*/  IADD3 R16, PT, PT, -R11, R10, RZ ;  /* 0x0000000a0b107210 */ /* 0x000fe40007ffe1ff */
[----:B------:R-:W-:-:S03]  /*19d0*/  MOV R10, RZ ;  /* 0x000000ff000a7202 */ /* 0x000fc60000000f00 */
[----:B------:R-:W-:-:S06]  /*19e0*/  VIADD R11, R16, 0x7fe00000 ;  /* 0x7fe00000100b7836 */ /* 0x000fcc0000000000 */
        /* <DEDUP_REMOVED lines=9> */
[----:B------:R-:W-:Y:S01]  /*1a80*/  IADD3 R7, PT, PT, -R16, RZ, RZ ;  /* 0x000000ff10077210 */ /* 0x000fe20007ffe1ff */
[----:B------:R-:W-:Y:S01]  /*1a90*/  IMAD.MOV.U32 R6, RZ, RZ, RZ ;  /* 0x000000ffff067224 */ /* 0x000fe200078e00ff */
        /* <DEDUP_REMOVED lines=8> */
.L_x_277:
[----:B------:R-:W-:-:S14]  /*1b20*/  DSETP.NAN.AND P0, PT, R10, R10, PT ;  /* 0x0000000a0a00722a */ /* 0x000fdc0003f08000 */
[----:B------:R-:W-:Y:S05]  /*1b30*/  @P0 BRA `(.L_x_279) ;  /* 0x0000000000440947 */ /* 0x000fea0003800000 */
[----:B------:R-:W-:-:S14]  /*1b40*/  DSETP.NAN.AND P0, PT, R8, R8, PT ;  /* 0x000000080800722a */ /* 0x000fdc0003f08000 */
[----:B------:R-:W-:Y:S05]  /*1b50*/  @P0 BRA `(.L_x_280) ;  /* 0x0000000000300947 */ /* 0x000fea0003800000 */
[----:B------:R-:W-:Y:S01]  /*1b60*/  ISETP.NE.AND P0, PT, R23, R24, PT ;  /* 0x000000181700720c */ /* 0x000fe20003f05270 */
[----:B------:R-:W-:Y:S01]  /*1b70*/  IMAD.MOV.U32 R15, RZ, RZ, -0x80000 ;  /* 0xfff80000ff0f7424 */ /* 0x000fe200078e00ff */
[----:B------:R-:W-:-:S11]  /*1b80*/  MOV R14, 0x0 ;  /* 0x00000000000e7802 */ /* 0x000fd60000000f00 */
[----:B------:R-:W-:Y:S05]  /*1b90*/  @!P0 BRA `(.L_x_278) ;  /* 0x0000000000348947 */ /* 0x000fea0003800000 */
[----:B------:R-:W-:Y:S02]  /*1ba0*/  ISETP.NE.AND P0, PT, R23, 0x7ff00000, PT ;  /* 0x7ff000001700780c */ /* 0x000fe40003f05270 */
[----:B------:R-:W-:Y:S02]  /*1bb0*/  LOP3.LUT R15, R11, 0x80000000, R9, 0x48, !PT ;  /* 0x800000000b0f7812 */ /* 0x000fe400078e4809 */
[----:B------:R-:W-:-:S13]  /*1bc0*/  ISETP.EQ.OR P0, PT, R24, RZ, !P0 ;  /* 0x000000ff1800720c */ /* 0x000fda0004702670 */
[----:B------:R-:W-:Y:S02]  /*1bd0*/  @P0 LOP3.LUT R6, R15, 0x7ff00000, RZ, 0xfc, !PT ;  /* 0x7ff000000f060812 */ /* 0x000fe400078efcff */
[----:B------:R-:W-:Y:S01]  /*1be0*/  @!P0 MOV R14, RZ ;  /* 0x000000ff000e8202 */ /* 0x000fe20000000f00 */
[----:B------:R-:W-:Y:S01]  /*1bf0*/  @P0 IMAD.MOV.U32 R14, RZ, RZ, RZ ;  /* 0x000000ffff0e0224 */ /* 0x000fe200078e00ff */
[----:B------:R-:W-:Y:S01]  /*1c00*/  @P0 MOV R15, R6 ;  /* 0x00000006000f0202 */ /* 0x000fe20000000f00 */
[----:B------:R-:W-:Y:S06]  /*1c10*/  BRA `(.L_x_278) ;  /* 0x0000000000147947 */ /* 0x000fec0003800000 */
.L_x_280:
[----:B------:R-:W-:Y:S01]  /*1c20*/  LOP3.LUT R15, R9, 0x80000, RZ, 0xfc, !PT ;  /* 0x00080000090f7812 */ /* 0x000fe200078efcff */
[----:B------:R-:W-:Y:S01]  /*1c30*/  IMAD.MOV.U32 R14, RZ, RZ, R8 ;  /* 0x000000ffff0e7224 */ /* 0x000fe200078e0008 */
[----:B------:R-:W-:Y:S06]  /*1c40*/  BRA `(.L_x_278) ;  /* 0x0000000000087947 */ /* 0x000fec0003800000 */
.L_x_279:
[----:B------:R-:W-:Y:S02]  /*1c50*/  LOP3.LUT R15, R11, 0x80000, RZ, 0xfc, !PT ;  /* 0x000800000b0f7812 */ /* 0x000fe400078efcff */
[----:B------:R-:W-:-:S07]  /*1c60*/  MOV R14, R10 ;  /* 0x0000000a000e7202 */ /* 0x000fce0000000f00 */
.L_x_278:
[----:B------:R-:W-:Y:S01]  /*1c70*/  IMAD.MOV.U32 R23, RZ, RZ, 0x0 ;  /* 0x00000000ff177424 */ /* 0x000fe200078e00ff */
[----:B------:R-:W-:Y:S01]  /*1c80*/  MOV R7, R15 ;  /* 0x0000000f00077202 */ /* 0x000fe20000000f00 */
[----:B------:R-:W-:Y:S02]  /*1c90*/  IMAD.MOV.U32 R6, RZ, RZ, R14 ;  /* 0x000000ffff067224 */ /* 0x000fe400078e000e */
[----:B------:R-:W-:Y:S05]  /*1ca0*/  RET.REL.NODEC R22 `(kernel_backprojection_2pi) ;  /* 0xffffffe016d47950 */ /* 0x000fea0003c3ffff */
        .weak           $__internal_13_$__cuda_sm3x_div_rn_noftz_f32_slowpath
        .type           $__internal_13_$__cuda_sm3x_div_rn_noftz_f32_slowpath,@function
        .size           $__internal_13_$__cuda_sm3x_div_rn_noftz_f32_slowpath,(.L_x_323 - $__internal_13_$__cuda_sm3x_div_rn_noftz_f32_slowpath)
$__internal_13_$__cuda_sm3x_div_rn_noftz_f32_slowpath:
[----:B------:R-:W-:Y:S01]  /*1cb0*/  SHF.R.U32.HI R17, RZ, 0x17, R0 ;  /* 0x00000017ff117819 */ /* 0x000fe20000011600 */
[----:B------:R-:W-:Y:S01]  /*1cc0*/  BSSY.RECONVERGENT B1, `(.L_x_281) ;  /* 0x0000063000017945 */ /* 0x000fe20003800200 */
[----:B------:R-:W-:Y:S02]  /*1cd0*/  SHF.R.U32.HI R19, RZ, 0x17, R16 ;  /* 0x00000017ff137819 */ /* 0x000fe40000011610 */
[----:B------:R-:W-:Y:S02]  /*1ce0*/  LOP3.LUT R17, R17, 0xff, RZ, 0xc0, !PT ;  /* 0x000000ff11117812 */ /* 0x000fe400078ec0ff */
[----:B------:R-:W-:Y:S02]  /*1cf0*/  LOP3.LUT R22, R19, 0xff, RZ, 0xc0, !PT ;  /* 0x000000ff13167812 */ /* 0x000fe400078ec0ff */
[----:B------:R-:W-:Y:S02]  /*1d00*/  IADD3 R23, PT, PT, R17, -0x1, RZ ;  /* 0xffffffff11177810 */ /* 0x000fe40007ffe0ff */
[----:B------:R-:W-:Y:S01]  /*1d10*/  MOV R21, R0 ;  /* 0x0000000000157202 */ /* 0x000fe20000000f00 */
[----:B------:R-:W-:Y:S01]  /*1d20*/  VIADD R20, R22, 0xffffffff ;  /* 0xffffffff16147836 */ /* 0x000fe20000000000 */
        /* <DEDUP_REMOVED lines=23> */
[----:B------:R-:W-:Y:S02]  /*1ea0*/  @!P0 IMAD.MOV.U32 R19, RZ, RZ, -0x40 ;  /* 0xffffffc0ff138424 */ /* 0x000fe400078e00ff */
[----:B------:R-:W-:Y:S01]  /*1eb0*/  @!P0 FFMA R16, R16, 1.84467440737095516160e+19, RZ ;  /* 0x5f80000010108823 */ /* 0x000fe200000000ff */
[----:B------:R-:W-:Y:S02]  /*1ec0*/  @!P1 FFMA R21, R0, 1.84467440737095516160e+19, RZ ;  /* 0x5f80000000159823 */ /* 0x000fe400000000ff */
[----:B------:R-:W-:-:S07]  /*1ed0*/  @!P1 IADD3 R19, PT, PT, R19, 0x40, RZ ;  /* 0x0000004013139810 */ /* 0x000fce0007ffe0ff */
.L_x_282:
[----:B------:R-:W-:Y:S01]  /*1ee0*/  LEA R20, R17, 0xc0800000, 0x17 ;  /* 0xc080000011147811 */ /* 0x000fe200078eb8ff */
[----:B------:R-:W-:Y:S04]  /*1ef0*/  BSSY.RECONVERGENT B2, `(.L_x_287) ;  /* 0x0000036000027945 */ /* 0x000fe80003800200 */
[----:B------:R-:W-:Y:S01]  /*1f00*/  IMAD.IADD R24, R21, 0x1, -R20 ;  /* 0x0000000115187824 */ /* 0x000fe200078e0a14 */
[----:B------:R-:W-:-:S03]  /*1f10*/  IADD3 R20, PT, PT, R22, -0x7f, RZ ;  /* 0xffffff8116147810 */ /* 0x000fc60007ffe0ff */
[----:B------:R-:W0:Y:S01]  /*1f20*/  MUFU.RCP R21, R24 ;  /* 0x0000001800157308 */ /* 0x000e220000001000 */
[----:B------:R-:W-:Y:S01]  /*1f30*/  FADD.FTZ R23, -R24, -RZ ;  /* 0x800000ff18177221 */ /* 0x000fe20000010100 */
[C---:B------:R-:W-:Y:S01]  /*1f40*/  IMAD R16, R20.reuse, -0x800000, R16 ;  /* 0xff80000014107824 */ /* 0x040fe200078e0210 */
        /* <DEDUP_REMOVED lines=23> */
[C---:B------:R-:W-:Y:S02]  /*20c0*/  IADD3 R20, PT, PT, R24.reuse, 0x20, RZ ;  /* 0x0000002018147810 */ /* 0x040fe40007ffe0ff */
[C---:B------:R-:W-:Y:S02]  /*20d0*/  ISETP.NE.AND P2, PT, R24.reuse, RZ, PT ;  /* 0x000000ff1800720c */ /* 0x040fe40003f45270 */
[----:B------:R-:W-:Y:S01]  /*20e0*/  LOP3.LUT R19, R17, 0x7fffff, RZ, 0xc0, !PT ;  /* 0x007fffff11137812 */ /* 0x000fe200078ec0ff */
[CCC-:B------:R-:W-:Y:S01]  /*20f0*/  FFMA.RP R17, R21.reuse, R23.reuse, R22.reuse ;  /* 0x0000001715117223 */ /* 0x1c0fe20000008016 */
[----:B------:R-:W-:Y:S01]  /*2100*/  FFMA.RM R22, R21, R23, R22 ;  /* 0x0000001715167223 */ /* 0x000fe20000004016 */
[----:B------:R-:W-:Y:S01]  /*2110*/  IMAD.MOV R21, RZ, RZ, -R24 ;  /* 0x000000ffff157224 */ /* 0x000fe200078e0a18 */
[----:B------:R-:W-:Y:S02]  /*2120*/  LOP3.LUT R19, R19, 0x800000, RZ, 0xfc, !PT ;  /* 0x0080000013137812 */ /* 0x000fe400078efcff */
[----:B------:R-:W-:-:S02]  /*2130*/  ISETP.NE.AND P1, PT, R24, RZ, PT ;  /* 0x000000ff1800720c */ /* 0x000fc40003f25270 */
        /* <DEDUP_REMOVED lines=13> */
.L_x_289:
[----:B------:R-:W-:-:S04]  /*2210*/  LOP3.LUT R16, R16, 0x80000000, RZ, 0xc0, !PT ;  /* 0x8000000010107812 */ /* 0x000fc800078ec0ff */
[----:B------:R-:W-:Y:S01]  /*2220*/  LOP3.LUT R16, R16, 0x7f800000, RZ, 0xfc, !PT ;  /* 0x7f80000010107812 */ /* 0x000fe200078efcff */
[----:B------:R-:W-:Y:S06]  /*2230*/  BRA `(.L_x_290) ;  /* 0x0000000000047947 */ /* 0x000fec0003800000 */
.L_x_288:
[----:B------:R-:W-:-:S07]  /*2240*/  IMAD R16, R20, 0x800000, R16 ;  /* 0x0080000014107824 */ /* 0x000fce00078e0210 */
.L_x_290:
[----:B------:R-:W-:Y:S05]  /*2250*/  BSYNC.RECONVERGENT B2 ;  /* 0x0000000000027941 */ /* 0x000fea0003800200 */
.L_x_287:
[----:B------:R-:W-:Y:S05]  /*2260*/  BRA `(.L_x_291) ;  /* 0x0000000000207947 */ /* 0x000fea0003800000 */
.L_x_286:
[----:B------:R-:W-:-:S04]  /*2270*/  LOP3.LUT R16, R21, 0x80000000, R16, 0x48, !PT ;  /* 0x8000000015107812 */ /* 0x000fc800078e4810 */
[----:B------:R-:W-:Y:S01]  /*2280*/  LOP3.LUT R16, R16, 0x7f800000, RZ, 0xfc, !PT ;  /* 0x7f80000010107812 */ /* 0x000fe200078efcff */
[----:B------:R-:W-:Y:S06]  /*2290*/  BRA `(.L_x_291) ;  /* 0x0000000000147947 */ /* 0x000fec0003800000 */
.L_x_285:
[----:B------:R-:W-:Y:S01]  /*22a0*/  LOP3.LUT R16, R21, 0x80000000, R16, 0x48, !PT ;  /* 0x8000000015107812 */ /* 0x000fe200078e4810 */
[----:B------:R-:W-:Y:S06]  /*22b0*/  BRA `(.L_x_291) ;  /* 0x00000000000c7947 */ /* 0x000fec0003800000 */
.L_x_284:
[----:B------:R-:W0:Y:S01]  /*22c0*/  MUFU.RSQ R16, -QNAN ;  /* 0xffc0000000107908 */ /* 0x000e220000001400 */
[----:B------:R-:W-:Y:S05]  /*22d0*/  BRA `(.L_x_291) ;  /* 0x0000000000047947 */ /* 0x000fea0003800000 */
.L_x_283:
[----:B------:R-:W-:-:S07]  /*22e0*/  FADD.FTZ R16, R16, R0 ;  /* 0x0000000010107221 */ /* 0x000fce0000010000 */
.L_x_291:
[----:B------:R-:W-:Y:S05]  /*22f0*/  BSYNC.RECONVERGENT B1 ;  /* 0x0000000000017941 */ /* 0x000fea0003800200 */
.L_x_281:
[----:B------:R-:W-:Y:S01]  /*2300*/  HFMA2 R17, -RZ, RZ, 0, 0 ;  /* 0x00000000ff117431 */ /* 0x000fe200000001ff */
[----:B0-----:R-:W-:Y:S01]  /*2310*/  MOV R19, R16 ;  /* 0x0000001000137202 */ /* 0x001fe20000000f00 */
[----:B------:R-:W-:-:S04]  /*2320*/  IMAD.MOV.U32 R16, RZ, RZ, R18 ;  /* 0x000000ffff107224 */ /* 0x000fc800078e0012 */
[----:B------:R-:W-:Y:S05]  /*2330*/  RET.REL.NODEC R16 `(kernel_backprojection_2pi) ;  /* 0xffffffdc10307950 */ /* 0x000fea0003c3ffff */
.L_x_292:
        /* <DEDUP_REMOVED lines=12> */
.L_x_323:


//--------------------- .text.kernel_difference_F_2pi --------------------------
	.section	.text.kernel_difference_F_2pi,"ax",@progbits
	.align	128
        .global         kernel_difference_F_2pi
        .type           kernel_difference_F_2pi,@function
        .size           kernel_difference_F_2pi,(.L_x_331 - kernel_difference_F_2pi)
        .other          kernel_difference_F_2pi,@"STO_CUDA_ENTRY STV_DEFAULT"
kernel_difference_F_2pi:
.text.kernel_difference_F_2pi:
[----:B------:R-:W-:Y:S01]  /*0000*/  LDC R1, c[0x0][0x37c] ;  /* 0x0000df00ff017b82 */ /* 0x000fe20000000800 */
[----:B------:R-:W0:Y:S07]  /*0010*/  S2R R0, SR_TID.X ;  /* 0x0000000000007919 */ /* 0x000e2e0000002100 */
[----:B------:R-:W0:Y:S01]  /*0020*/  LDC R3, c[0x0][0x360] ;  /* 0x0000d800ff037b82 */ /* 0x000e220000000800 */
[----:B------:R-:W1:Y:S01]  /*0030*/  LDCU.64 UR8, c[0x0][0x390] ;  /* 0x00007200ff0877ac */ /* 0x000e620008000a00 */
[----:B------:R-:W2:Y:S01]  /*0040*/  S2R R7, SR_TID.Y ;  /* 0x0000000000077919 */ /* 0x000ea20000002200 */
[----:B------:R-:W3:Y:S05]  /*0050*/  S2R R6, SR_TID.Z ;  /* 0x0000000000067919 */ /* 0x000eea0000002300 */
[----:B------:R-:W2:Y:S08]  /*0060*/  LDC R2, c[0x0][0x364] ;  /* 0x0000d900ff027b82 */ /* 0x000eb00000000800 */
[----:B------:R-:W0:Y:S08]  /*0070*/  S2UR UR4, SR_CTAID.X ;  /* 0x00000000000479c3 */ /* 0x000e300000002500 */
[----:B------:R-:W2:Y:S08]  /*0080*/  S2UR UR5, SR_CTAID.Y ;  /* 0x00000000000579c3 */ /* 0x000eb00000002600 */
[----:B------:R-:W3:Y:S08]  /*0090*/  S2UR UR6, SR_CTAID.Z ;  /* 0x00000000000679c3 */ /* 0x000ef00000002700 */
[----:B------:R-:W3:Y:S01]  /*00a0*/  LDC R5, c[0x0][0x368] ;  /* 0x0000da00ff057b82 */ /* 0x000ee20000000800 */
[----:B0-----:R-:W-:-:S02]  /*00b0*/  IMAD R0, R3, UR4, R0 ;  /* 0x0000000403007c24 */ /* 0x001fc4000f8e0200 */
[----:B--2---:R-:W-:-:S05]  /*00c0*/  IMAD R7, R2, UR5, R7 ;  /* 0x0000000502077c24 */ /* 0x004fca000f8e0207 */
[----:B------:R-:W-:Y:S01]  /*00d0*/  VIMNMX R2, PT, PT, R0, R7, !PT ;  /* 0x0000000700027248 */ /* 0x000fe20007fe0100 */
[----:B---3--:R-:W-:-:S05]  /*00e0*/  IMAD R6, R5, UR6, R6 ;  /* 0x0000000605067c24 */ /* 0x008fca000f8e0206 */
[----:B-1----:R-:W-:-:S04]  /*00f0*/  ISETP.GE.AND P0, PT, R6, UR9, PT ;  /* 0x0000000906007c0c */ /* 0x002fc8000bf06270 */
[----:B------:R-:W-:-:S13]  /*0100*/  ISETP.GE.OR P0, PT, R2, UR8, P0 ;  /* 0x0000000802007c0c */ /* 0x000fda0008706670 */
[----:B------:R-:W-:Y:S05]  /*0110*/  @P0 EXIT ;  /* 0x000000000000094d */ /* 0x000fea0003800000 */
[----:B------:R-:W0:Y:S01]  /*0120*/  LDC.64 R4, c[0x0][0x388] ;  /* 0x0000e200ff047b82 */ /* 0x000e220000000a00 */
[----:B------:R-:W1:Y:S01]  /*0130*/  LDCU.64 UR4, c[0x0][0x358] ;  /* 0x00006b00ff0477ac */ /* 0x000e620008000a00 */
[----:B------:R-:W-:-:S04]  /*0140*/  IMAD R7, R6, UR8, R7 ;  /* 0x0000000806077c24 */ /* 0x000fc8000f8e0207 */
[----:B------:R-:W-:Y:S02]  /*0150*/  IMAD R7, R7, UR8, R0 ;  /* 0x0000000807077c24 */ /* 0x000fe4000f8e0200 */
[----:B------:R-:W2:Y:S02]  /*0160*/  LDC.64 R2, c[0x0][0x380] ;  /* 0x0000e000ff027b82 */ /* 0x000ea40000000a00 */
[----:B0-----:R-:W-:-:S06]  /*0170*/  IMAD.WIDE R4, R7, 0x4, R4 ;  /* 0x0000000407047825 */ /* 0x001fcc00078e0204 */
[----:B-1----:R-:W3:Y:S01]  /*0180*/  LDG.E R5, desc[UR4][R4.64] ;  /* 0x0000000404057981 */ /* 0x002ee2000c1e1900 */
[----:B--2---:R-:W-:-:S05]  /*0190*/  IMAD.WIDE R2, R7, 0x4, R2 ;  /* 0x0000000407027825 */ /* 0x004fca00078e0202 */
[----:B------:R-:W3:Y:S02]  /*01a0*/  LDG.E R0, desc[UR4][R2.64] ;  /* 0x0000000402007981 */ /* 0x000ee4000c1e1900 */
[----:B---3--:R-:W-:-:S05]  /*01b0*/  FADD R7, R0, -R5 ;  /* 0x8000000500077221 */ /* 0x008fca0000000000 */
[----:B------:R-:W-:Y:S01]  /*01c0*/  STG.E desc[UR4][R2.64], R7 ;  /* 0x0000000702007986 */ /* 0x000fe2000c101904 */
[----:B------:R-:W-:Y:S05]  /*01d0*/  EXIT ;  /* 0x000000000000794d */ /* 0x000fea0003800000 */
.L_x_293:
        /* <DEDUP_REMOVED lines=10> */
.L_x_331:


//--------------------- .text.kernel_update_2pi   --------------------------
	.section	.text.kernel_update_2pi,"ax",@progbits
	.align	128
        .global         kernel_update_2pi
        .type           kernel_update_2pi,@function
        .size           kernel_update_2pi,(.L_x_324 - kernel_update_2pi)
        .other          kernel_update_2pi,@"STO_CUDA_ENTRY STV_DEFAULT"
kernel_update_2pi:
.text.kernel_update_2pi:
[----:B------:R-:W-:Y:S01]  /*0000*/  LDC R1, c[0x0][0x37c] ;  /* 0x0000df00ff017b82 */ /* 0x000fe20000000800 */
[----:B------:R-:W0:Y:S07]  /*0010*/  S2R R0, SR_TID.X ;  /* 0x0000000000007919 */ /* 0x000e2e0000002100 */
[----:B------:R-:W0:Y:S01]  /*0020*/  S2UR UR4, SR_CTAID.X ;  /* 0x00000000000479c3 */ /* 0x000e220000002500 */
[----:B------:R-:W1:Y:S01]  /*0030*/  LDCU UR7, c[0x0][0x3a4] ;  /* 0x00007480ff0777ac */ /* 0x000e620008000800 */
[----:B------:R-:W2:Y:S01]  /*0040*/  S2R R2, SR_TID.Y ;  /* 0x0000000000027919 */ /* 0x000ea20000002200 */
[----:B------:R-:W3:Y:S01]  /*0050*/  LDCU UR8, c[0x0][0x398] ;  /* 0x00007300ff0877ac */ /* 0x000ee20008000800 */
[----:B------:R-:W4:Y:S04]  /*0060*/  S2R R4, SR_TID.Z ;  /* 0x0000000000047919 */ /* 0x000f280000002300 */
[----:B------:R-:W0:Y:S08]  /*0070*/  LDC R3, c[0x0][0x360] ;  /* 0x0000d800ff037b82 */ /* 0x000e300000000800 */
[----:B------:R-:W2:Y:S08]  /*0080*/  S2UR UR5, SR_CTAID.Y ;  /* 0x00000000000579c3 */ /* 0x000eb00000002600 */
[----:B------:R-:W2:Y:S08]  /*0090*/  LDC R5, c[0x0][0x364] ;  /* 0x0000d900ff057b82 */ /* 0x000eb00000000800 */
[----:B------:R-:W4:Y:S01]  /*00a0*/  S2UR UR6, SR_CTAID.Z ;  /* 0x00000000000679c3 */ /* 0x000f220000002700 */
[----:B0-----:R-:W-:-:S07]  /*00b0*/  IMAD R0, R3, UR4, R0 ;  /* 0x0000000403007c24 */ /* 0x001fce000f8e0200 */
[----:B------:R-:W4:Y:S01]  /*00c0*/  LDC R7, c[0x0][0x368] ;  /* 0x0000da00ff077b82 */ /* 0x000f220000000800 */
[----:B--2---:R-:W-:Y:S02]  /*00d0*/  IMAD R3, R5, UR5, R2 ;  /* 0x0000000505037c24 */ /* 0x004fe4000f8e0202 */
[----:B----4-:R-:W-:-:S03]  /*00e0*/  IMAD R2, R7, UR6, R4 ;  /* 0x0000000607027c24 */ /* 0x010fc6000f8e0204 */
[----:B------:R-:W-:Y:S02]  /*00f0*/  VIMNMX R4, PT, PT, R0, R3, !PT ;  /* 0x0000000300047248 */ /* 0x000fe40007fe0100 */
[----:B-1----:R-:W-:-:S04]  /*0100*/  ISETP.GE.AND P0, PT, R2, UR7, PT ;  /* 0x0000000702007c0c */ /* 0x002fc8000bf06270 */
[----:B---3--:R-:W-:-:S13]  /*0110*/  ISETP.GE.OR P0, PT, R4, UR8, P0 ;  /* 0x0000000804007c0c */ /* 0x008fda0008706670 */
[----:B------:R-:W-:Y:S05]  /*0120*/  @P0 EXIT ;  /* 0x000000000000094d */ /* 0x000fea0003800000 */
[----:B------:R-:W0:Y:S01]  /*0130*/  LDC.64 R6, c[0x0][0x390] ;  /* 0x0000e400ff067b82 */ /* 0x000e220000000a00 */
[----:B------:R-:W-:Y:S01]  /*0140*/  IMAD R3, R2, UR8, R3 ;  /* 0x0000000802037c24 */ /* 0x000fe2000f8e0203 */
[----:B------:R-:W1:Y:S03]  /*0150*/  LDCU.64 UR4, c[0x0][0x358] ;  /* 0x00006b00ff0477ac */ /* 0x000e660008000a00 */
[----:B------:R-:W-:-:S03]  /*0160*/  IMAD R9, R3, UR8, R0 ;  /* 0x0000000803097c24 */ /* 0x000fc6000f8e0200 */
[----:B------:R-:W2:Y:S08]  /*0170*/  LDC.64 R2, c[0x0][0x388] ;  /* 0x0000e200ff027b82 */ /* 0x000eb00000000a00 */
[----:B------:R-:W3:Y:S01]  /*0180*/  LDC.64 R4, c[0x0][0x380] ;  /* 0x0000e000ff047b82 */ /* 0x000ee20000000a00 */
[----:B0-----:R-:W-:-:S06]  /*0190*/  IMAD.WIDE R6, R9, 0x4, R6 ;  /* 0x0000000409067825 */ /* 0x001fcc00078e0206 */
[----:B-1----:R-:W4:Y:S01]  /*01a0*/  LDG.E R7, desc[UR4][R6.64] ;  /* 0x0000000406077981 */ /* 0x002f22000c1e1900 */
[----:B--2---:R-:W-:-:S06]  /*01b0*/  IMAD.WIDE R2, R9, 0x4, R2 ;  /* 0x0000000409027825 */ /* 0x004fcc00078e0202 */
[----:B------:R-:W2:Y:S01]  /*01c0*/  LDG.E R3, desc[UR4][R2.64] ;  /* 0x0000000402037981 */ /* 0x000ea2000c1e1900 */
[----:B---3--:R-:W-:-:S05]  /*01d0*/  IMAD.WIDE R4, R9, 0x4, R4 ;  /* 0x0000000409047825 */ /* 0x008fca00078e0204 */
[----:B------:R-:W2:Y:S01]  /*01e0*/  LDG.E R0, desc[UR4][R4.64] ;  /* 0x0000000404007981 */ /* 0x000ea2000c1e1900 */
[----:B------:R-:W-:Y:S01]  /*01f0*/  BSSY.RECONVERGENT B0, `(.L_x_294) ;  /* 0x000000d000007945 */ /* 0x000fe20003800200 */
[----:B----4-:R-:W0:Y:S01]  /*0200*/  MUFU.RCP R8, R7 ;  /* 0x0000000700087308 */ /* 0x010e220000001000 */
[----:B--2---:R-:W-:Y:S01]  /*0210*/  FMUL R0, R0, R3 ;  /* 0x0000000300007220 */ /* 0x004fe20000400000 */
[----:B0-----:R-:W-:-:S06]  /*0220*/  FFMA R9, -R7, R8, 1 ;  /* 0x3f80000007097423 */ /* 0x001fcc0000000108 */
[----:B------:R-:W0:Y:S01]  /*0230*/  FCHK P0, R0, R7 ;  /* 0x0000000700007302 */ /* 0x000e220000000000 */
[----:B------:R-:W-:-:S04]  /*0240*/  FFMA R9, R8, R9, R8 ;  /* 0x0000000908097223 */ /* 0x000fc80000000008 */
[----:B------:R-:W-:-:S04]  /*0250*/  FFMA R8, R0, R9, RZ ;  /* 0x0000000900087223 */ /* 0x000fc800000000ff */
[----:B------:R-:W-:-:S04]  /*0260*/  FFMA R6, -R7, R8, R0 ;  /* 0x0000000807067223 */ /* 0x000fc80000000100 */
[----:B------:R-:W-:Y:S01]  /*0270*/  FFMA R9, R9, R6, R8 ;  /* 0x0000000609097223 */ /* 0x000fe20000000008 */
[----:B0-----:R-:W-:Y:S06]  /*0280*/  @!P0 BRA `(.L_x_295) ;  /* 0x00000000000c8947 */ /* 0x001fec0003800000 */
[----:B------:R-:W-:-:S07]  /*0290*/  MOV R2, 0x2b0 ;  /* 0x000002b000027802 */ /* 0x000fce0000000f00 */
[----:B------:R-:W-:Y:S05]  /*02a0*/  CALL.REL.NOINC `($__internal_14_$__cuda_sm3x_div_rn_noftz_f32_slowpath) ;  /* 0x0000000000107944 */ /* 0x000fea0003c00000 */
[----:B------:R-:W-:-:S07]  /*02b0*/  IMAD.MOV.U32 R9, RZ, RZ, R0 ;  /* 0x000000ffff097224 */ /* 0x000fce00078e0000 */
.L_x_295:
[----:B------:R-:W-:Y:S05]  /*02c0*/  BSYNC.RECONVERGENT B0 ;  /* 0x0000000000007941 */ /* 0x000fea0003800200 */
.L_x_294:
[----:B------:R-:W-:Y:S01]  /*02d0*/  STG.E desc[UR4][R4.64], R9 ;  /* 0x0000000904007986 */ /* 0x000fe2000c101904 */
[----:B------:R-:W-:Y:S05]  /*02e0*/  EXIT ;  /* 0x000000000000794d */ /* 0x000fea0003800000 */
        .weak           $__internal_14_$__cuda_sm3x_div_rn_noftz_f32_slowpath
        .type           $__internal_14_$__cuda_sm3x_div_rn_noftz_f32_slowpath,@function
        .size           $__internal_14_$__cuda_sm3x_div_rn_noftz_f32_slowpath,(.L_x_324 - $__internal_14_$__cuda_sm3x_div_rn_noftz_f32_slowpath)
$__internal_14_$__cuda_sm3x_div_rn_noftz_f32_slowpath:
[----:B------:R-:W-:Y:S01]  /*02f0*/  SHF.R.U32.HI R6, RZ, 0x17, R7 ;  /* 0x00000017ff067819 */ /* 0x000fe20000011607 */
[----:B------:R-:W-:Y:S01]  /*0300*/  BSSY.RECONVERGENT B1, `(.L_x_296) ;  /* 0x0000064000017945 */ /* 0x000fe20003800200 */
[--C-:B------:R-:W-:Y:S01]  /*0310*/  SHF.R.U32.HI R3, RZ, 0x17, R0.reuse ;  /* 0x00000017ff037819 */ /* 0x100fe20000011600 */
[----:B------:R-:W-:Y:S01]  /*0320*/  IMAD.MOV.U32 R9, RZ, RZ, R0 ;  /* 0x000000ffff097224 */ /* 0x000fe200078e0000 */
[----:B------:R-:W-:Y:S02]  /*0330*/  LOP3.LUT R8, R6, 0xff, RZ, 0xc0, !PT ;  /* 0x000000ff06087812 */ /* 0x000fe400078ec0ff */
[----:B------:R-:W-:-:S03]  /*0340*/  LOP3.LUT R6, R3, 0xff, RZ, 0xc0, !PT ;  /* 0x000000ff03067812 */ /* 0x000fc600078ec0ff */
[----:B------:R-:W-:Y:S02]  /*0350*/  VIADD R12, R8, 0xffffffff ;  /* 0xffffffff080c7836 */ /* 0x000fe40000000000 */
[----:B------:R-:W-:-:S03]  /*0360*/  VIADD R11, R6, 0xffffffff ;  /* 0xffffffff060b7836 */ /* 0x000fc60000000000 */
[----:B------:R-:W-:-:S04]  /*0370*/  ISETP.GT.U32.AND P0, PT, R12, 0xfd, PT ;  /* 0x000000fd0c00780c */ /* 0x000fc80003f04070 */
[----:B------:R-:W-:-:S13]  /*0380*/  ISETP.GT.U32.OR P0, PT, R11, 0xfd, P0 ;  /* 0x000000fd0b00780c */ /* 0x000fda0000704470 */
[----:B------:R-:W-:Y:S01]  /*0390*/  @!P0 IMAD.MOV.U32 R10, RZ, RZ, RZ ;  /* 0x000000ffff0a8224 */ /* 0x000fe200078e00ff */
[----:B------:R-:W-:Y:S06]  /*03a0*/  @!P0 BRA `(.L_x_297) ;  /* 0x0000000000608947 */ /* 0x000fec0003800000 */
[----:B------:R-:W-:Y:S01]  /*03b0*/  FSETP.GTU.FTZ.AND P0, PT, |R0|, +INF , PT ;  /* 0x7f8000000000780b */ /* 0x000fe20003f1c200 */
[----:B------:R-:W-:Y:S01]  /*03c0*/  IMAD.MOV.U32 R3, RZ, RZ, R7 ;  /* 0x000000ffff037224 */ /* 0x000fe200078e0007 */
        /* <DEDUP_REMOVED lines=20> */
[----:B------:R-:W-:Y:S02]  /*0510*/  @!P1 FFMA R7, R3, 1.84467440737095516160e+19, RZ ;  /* 0x5f80000003079823 */ /* 0x000fe400000000ff */
[----:B------:R-:W-:-:S07]  /*0520*/  @!P1 VIADD R10, R10, 0x40 ;  /* 0x000000400a0a9836 */ /* 0x000fce0000000000 */
.L_x_297:
        /* <DEDUP_REMOVED lines=18> */
[----:B------:R-:W-:-:S04]  /*0650*/  IMAD.IADD R10, R3, 0x1, R7 ;  /* 0x00000001030a7824 */ /* 0x000fc800078e0207 */
        /* <DEDUP_REMOVED lines=11> */
[----:B------:R-:W-:Y:S02]  /*0710*/  VIADD R8, R10, 0x20 ;  /* 0x000000200a087836 */ /* 0x000fe40000000000 */
[-CC-:B------:R-:W-:Y:S01]  /*0720*/  FFMA.RM R6, R14, R12.reuse, R9.reuse ;  /* 0x0000000c0e067223 */ /* 0x180fe20000004009 */
[----:B------:R-:W-:Y:S02]  /*0730*/  ISETP.NE.AND P2, PT, R10, RZ, PT ;  /* 0x000000ff0a00720c */ /* 0x000fe40003f45270 */
[----:B------:R-:W-:Y:S01]  /*0740*/  LOP3.LUT R7, R3, 0x7fffff, RZ, 0xc0, !PT ;  /* 0x007fffff03077812 */ /* 0x000fe200078ec0ff */
[----:B------:R-:W-:Y:S01]  /*0750*/  FFMA.RP R3, R14, R12, R9 ;  /* 0x0000000c0e037223 */ /* 0x000fe20000008009 */
[----:B------:R-:W-:Y:S01]  /*0760*/  IMAD.MOV R9, RZ, RZ, -R10 ;  /* 0x000000ffff097224 */ /* 0x000fe200078e0a0a */
[----:B------:R-:W-:Y:S02]  /*0770*/  ISETP.NE.AND P1, PT, R10, RZ, PT ;  /* 0x000000ff0a00720c */ /* 0x000fe40003f25270 */
        /* <DEDUP_REMOVED lines=14> */
.L_x_304:
[----:B------:R-:W-:-:S04]  /*0860*/  LOP3.LUT R0, R0, 0x80000000, RZ, 0xc0, !PT ;  /* 0x8000000000007812 */ /* 0x000fc800078ec0ff */
[----:B------:R-:W-:Y:S01]  /*0870*/  LOP3.LUT R0, R0, 0x7f800000, RZ, 0xfc, !PT ;  /* 0x7f80000000007812 */ /* 0x000fe200078efcff */
[----:B------:R-:W-:Y:S06]  /*0880*/  BRA `(.L_x_305) ;  /* 0x0000000000047947 */ /* 0x000fec0003800000 */
.L_x_303:
[----:B------:R-:W-:-:S07]  /*0890*/  IMAD R0, R7, 0x800000, R0 ;  /* 0x0080000007007824 */ /* 0x000fce00078e0200 */
.L_x_305:
[----:B------:R-:W-:Y:S05]  /*08a0*/  BSYNC.RECONVERGENT B2 ;  /* 0x0000000000027941 */ /* 0x000fea0003800200 */
.L_x_302:
[----:B------:R-:W-:Y:S05]  /*08b0*/  BRA `(.L_x_306) ;  /* 0x0000000000207947 */ /* 0x000fea0003800000 */
.L_x_301:
[----:B------:R-:W-:-:S04]  /*08c0*/  LOP3.LUT R0, R7, 0x80000000, R9, 0x48, !PT ;  /* 0x8000000007007812 */ /* 0x000fc800078e4809 */
[----:B------:R-:W-:Y:S01]  /*08d0*/  LOP3.LUT R0, R0, 0x7f800000, RZ, 0xfc, !PT ;  /* 0x7f80000000007812 */ /* 0x000fe200078efcff */
[----:B------:R-:W-:Y:S06]  /*08e0*/  BRA `(.L_x_306) ;  /* 0x0000000000147947 */ /* 0x000fec0003800000 */
.L_x_300:
[----:B------:R-:W-:Y:S01]  /*08f0*/  LOP3.LUT R0, R7, 0x80000000, R9, 0x48, !PT ;  /* 0x8000000007007812 */ /* 0x000fe200078e4809 */
[----:B------:R-:W-:Y:S06]  /*0900*/  BRA `(.L_x_306) ;  /* 0x00000000000c7947 */ /* 0x000fec0003800000 */
.L_x_299:
[----:B------:R-:W0:Y:S01]  /*0910*/  MUFU.RSQ R0, -QNAN ;  /* 0xffc0000000007908 */ /* 0x000e220000001400 */
[----:B------:R-:W-:Y:S05]  /*0920*/  BRA `(.L_x_306) ;  /* 0x0000000000047947 */ /* 0x000fea0003800000 */
.L_x_298:
[----:B------:R-:W-:-:S07]  /*0930*/  FADD.FTZ R0, R0, R3 ;  /* 0x0000000300007221 */ /* 0x000fce0000010000 */
.L_x_306:
[----:B------:R-:W-:Y:S05]  /*0940*/  BSYNC.RECONVERGENT B1 ;  /* 0x0000000000017941 */ /* 0x000fea0003800200 */
.L_x_296:
[----:B------:R-:W-:-:S04]  /*0950*/  IMAD.MOV.U32 R3, RZ, RZ, 0x0 ;  /* 0x00000000ff037424 */ /* 0x000fc800078e00ff */
[----:B0-----:R-:W-:Y:S05]  /*0960*/  RET.REL.NODEC R2 `(kernel_update_2pi) ;  /* 0xfffffff402a47950 */ /* 0x001fea0003c3ffff */
.L_x_307:
        /* <DEDUP_REMOVED lines=9> */
.L_x_324:


//--------------------- .text.kernel_flatTimesExp_2pi --------------------------
	.section	.text.kernel_flatTimesExp_2pi,"ax",@progbits
	.align	128
        .global         kernel_flatTimesExp_2pi
        .type           kernel_flatTimesExp_2pi,@function
        .size           kernel_flatTimesExp_2pi,(.L_x_333 - kernel_flatTimesExp_2pi)
        .other          kernel_flatTimesExp_2pi,@"STO_CUDA_ENTRY STV_DEFAULT"
kernel_flatTimesExp_2pi:
.text.kernel_flatTimesExp_2pi:
[----:B------:R-:W-:Y:S01]  /*0000*/  LDC R1, c[0x0][0x37c] ;  /* 0x0000df00ff017b82 */ /* 0x000fe20000000800 */
[----:B------:R-:W0:Y:S07]  /*0010*/  S2R R4, SR_TID.Y ;  /* 0x0000000000047919 */ /* 0x000e2e0000002200 */
[----:B------:R-:W1:Y:S01]  /*0020*/  LDC R3, c[0x0][0x360] ;  /* 0x0000d800ff037b82 */ /* 0x000e620000000800 */
[----:B------:R-:W2:Y:S01]  /*0030*/  LDCU.64 UR8, c[0x0][0x398] ;  /* 0x00007300ff0877ac */ /* 0x000ea20008000a00 */
[----:B------:R-:W1:Y:S01]  /*0040*/  S2R R0, SR_TID.X ;  /* 0x0000000000007919 */ /* 0x000e620000002100 */
[----:B------:R-:W3:Y:S01]  /*0050*/  LDCU UR7, c[0x0][0x394] ;  /* 0x00007280ff0777ac */ /* 0x000ee20008000800 */
[----:B------:R-:W4:Y:S04]  /*0060*/  S2R R2, SR_TID.Z ;  /* 0x0000000000027919 */ /* 0x000f280000002300 */
[----:B------:R-:W0:Y:S08]  /*0070*/  S2UR UR5, SR_CTAID.Y ;  /* 0x00000000000579c3 */ /* 0x000e300000002600 */
[----:B------:R-:W0:Y:S08]  /*0080*/  LDC R5, c[0x0][0x364] ;  /* 0x0000d900ff057b82 */ /* 0x000e300000000800 */
[----:B------:R-:W1:Y:S08]  /*0090*/  S2UR UR4, SR_CTAID.X ;  /* 0x00000000000479c3 */ /* 0x000e700000002500 */
[----:B------:R-:W4:Y:S08]  /*00a0*/  S2UR UR6, SR_CTAID.Z ;  /* 0x00000000000679c3 */ /* 0x000f300000002700 */
[----:B------:R-:W4:Y:S01]  /*00b0*/  LDC R7, c[0x0][0x368] ;  /* 0x0000da00ff077b82 */ /* 0x000f220000000800 */
[----:B0-----:R-:W-:-:S05]  /*00c0*/  IMAD R4, R5, UR5, R4 ;  /* 0x0000000505047c24 */ /* 0x001fca000f8e0204 */
[----:B--2---:R-:W-:Y:S01]  /*00d0*/  ISETP.GE.AND P0, PT, R4, UR8, PT ;  /* 0x0000000804007c0c */ /* 0x004fe2000bf06270 */
[----:B-1----:R-:W-:-:S05]  /*00e0*/  IMAD R0, R3, UR4, R0 ;  /* 0x0000000403007c24 */ /* 0x002fca000f8e0200 */
[----:B---3--:R-:W-:Y:S01]  /*00f0*/  ISETP.GE.OR P0, PT, R0, UR7, P0 ;  /* 0x0000000700007c0c */ /* 0x008fe20008706670 */
[----:B----4-:R-:W-:-:S05]  /*0100*/  IMAD R5, R7, UR6, R2 ;  /* 0x0000000607057c24 */ /* 0x010fca000f8e0202 */
[----:B------:R-:W-:-:S13]  /*0110*/  ISETP.GE.OR P0, PT, R5, UR9, P0 ;  /* 0x0000000905007c0c */ /* 0x000fda0008706670 */
[----:B------:R-:W-:Y:S05]  /*0120*/  @P0 EXIT ;  /* 0x000000000000094d */ /* 0x000fea0003800000 */
[----:B------:R-:W0:Y:S01]  /*0130*/  LDC.64 R2, c[0x0][0x380] ;  /* 0x0000e000ff027b82 */ /* 0x000e220000000a00 */
[----:B------:R-:W1:Y:S01]  /*0140*/  LDCU.64 UR4, c[0x0][0x358] ;  /* 0x00006b00ff0477ac */ /* 0x000e620008000a00 */
[----:B------:R-:W-:-:S04]  /*0150*/  IMAD R5, R5, UR8, R4 ;  /* 0x0000000805057c24 */ /* 0x000fc8000f8e0204 */
[----:B------:R-:W-:Y:S02]  /*0160*/  IMAD R7, R5, UR7, R0 ;  /* 0x0000000705077c24 */ /* 0x000fe4000f8e0200 */
[----:B------:R-:W2:Y:S02]  /*0170*/  LDC.64 R4, c[0x0][0x388] ;  /* 0x0000e200ff047b82 */ /* 0x000ea40000000a00 */
[----:B0-----:R-:W-:-:S05]  /*0180*/  IMAD.WIDE R2, R7, 0x4, R2 ;  /* 0x0000000407027825 */ /* 0x001fca00078e0202 */
[----:B-1----:R-:W3:Y:S01]  /*0190*/  LDG.E R0, desc[UR4][R2.64] ;  /* 0x0000000402007981 */ /* 0x002ee2000c1e1900 */
[----:B--2---:R-:W-:-:S06]  /*01a0*/  IMAD.WIDE R4, R7, 0x4, R4 ;  /* 0x0000000407047825 */ /* 0x004fcc00078e0204 */
[----:B------:R-:W2:Y:S01]  /*01b0*/  LDG.E R4, desc[UR4][R4.64] ;  /* 0x0000000404047981 */ /* 0x000ea2000c1e1900 */
[----:B------:R-:W-:Y:S01]  /*01c0*/  HFMA2 R7, -RZ, RZ, 0.96630859375, -0.0022525787353515625 ;  /* 0x3bbb989dff077431 */ /* 0x000fe200000001ff */
[----:B------:R-:W-:-:S04]  /*01d0*/  MOV R9, 0x437c0000 ;  /* 0x437c000000097802 */ /* 0x000fc80000000f00 */
[----:B---3--:R-:W-:-:S04]  /*01e0*/  FFMA.SAT R6, R0, -R7, 0.5 ;  /* 0x3f00000000067423 */ /* 0x008fc80000002807 */
[----:B------:R-:W-:-:S04]  /*01f0*/  FFMA.RM R6, R6, R9, 12582913 ;  /* 0x4b40000106067423 */ /* 0x000fc80000004009 */
[C---:B------:R-:W-:Y:S01]  /*0200*/  FADD R7, R6.reuse, -12583039 ;  /* 0xcb40007f06077421 */ /* 0x040fe20000000000 */
[----:B------:R-:W-:-:S03]  /*0210*/  SHF.L.U32 R6, R6, 0x17, RZ ;  /* 0x0000001706067819 */ /* 0x000fc600000006ff */
[----:B------:R-:W-:-:S04]  /*0220*/  FFMA R7, R0, -1.4426950216293334961, -R7 ;  /* 0xbfb8aa3b00077823 */ /* 0x000fc80000000807 */
[----:B------:R-:W-:-:S06]  /*0230*/  FFMA R7, R0, -1.925963033500011079e-08, R7 ;  /* 0xb2a5706000077823 */ /* 0x000fcc0000000007 */
[----:B------:R-:W0:Y:S02]  /*0240*/  MUFU.EX2 R7, R7 ;  /* 0x0000000700077308 */ /* 0x000e240000000800 */
[----:B0-----:R-:W-:-:S04]  /*0250*/  FMUL R9, R6, R7 ;  /* 0x0000000706097220 */ /* 0x001fc80000400000 */
[----:B--2---:R-:W-:-:S05]  /*0260*/  FMUL R9, R4, R9 ;  /* 0x0000000904097220 */ /* 0x004fca0000400000 */
[----:B------:R-:W-:Y:S01]  /*0270*/  STG.E desc[UR4][R2.64], R9 ;  /* 0x0000000902007986 */ /* 0x000fe2000c101904 */
[----:B------:R-:W-:Y:S05]  /*0280*/  EXIT ;  /* 0x000000000000794d */ /* 0x000fea0003800000 */
.L_x_308:
        /* <DEDUP_REMOVED lines=15> */
.L_x_333:


//--------------------- .text.kernel_ones_2pi     --------------------------
	.section	.text.kernel_ones_2pi,"ax",@progbits
	.align	128
        .global         kernel_ones_2pi
        .type           kernel_ones_2pi,@function
        .size           kernel_ones_2pi,(.L_x_334 - kernel_ones_2pi)
        .other          kernel_ones_2pi,@"STO_CUDA_ENTRY STV_DEFAULT"
kernel_ones_2pi:
.text.kernel_ones_2pi:
[----:B------:R-:W-:Y:S01]  /*0000*/  LDC R1, c[0x0][0x37c] ;  /* 0x0000df00ff017b82 */ /* 0x000fe20000000800 */
[----:B------:R-:W0:Y:S07]  /*0010*/  S2R R0, SR_TID.X ;  /* 0x0000000000007919 */ /* 0x000e2e0000002100 */
[----:B------:R-:W0:Y:S01]  /*0020*/  LDC R3, c[0x0][0x360] ;  /* 0x0000d800ff037b82 */ /* 0x000e220000000800 */
[----:B------:R-:W1:Y:S01]  /*0030*/  LDCU UR7, c[0x0][0x394] ;  /* 0x00007280ff0777ac */ /* 0x000e620008000800 */
[----:B------:R-:W2:Y:S01]  /*0040*/  S2R R5, SR_TID.Y ;  /* 0x0000000000057919 */ /* 0x000ea20000002200 */
[----:B------:R-:W3:Y:S01]  /*0050*/  LDCU UR8, c[0x0][0x388] ;  /* 0x00007100ff0877ac */ /* 0x000ee20008000800 */
[----:B------:R-:W4:Y:S04]  /*0060*/  S2R R4, SR_TID.Z ;  /* 0x0000000000047919 */ /* 0x000f280000002300 */
[----:B------:R-:W2:Y:S08]  /*0070*/  LDC R2, c[0x0][0x364] ;  /* 0x0000d900ff027b82 */ /* 0x000eb00000000800 */
[----:B------:R-:W0:Y:S08]  /*0080*/  S2UR UR4, SR_CTAID.X ;  /* 0x00000000000479c3 */ /* 0x000e300000002500 */
[----:B------:R-:W2:Y:S08]  /*0090*/  S2UR UR5, SR_CTAID.Y ;  /* 0x00000000000579c3 */ /* 0x000eb00000002600 */
[----:B------:R-:W4:Y:S08]  /*00a0*/  S2UR UR6, SR_CTAID.Z ;  /* 0x00000000000679c3 */ /* 0x000f300000002700 */
[----:B------:R-:W4:Y:S01]  /*00b0*/  LDC R7, c[0x0][0x368] ;  /* 0x0000da00ff077b82 */ /* 0x000f220000000800 */
[----:B0-----:R-:W-:-:S02]  /*00c0*/  IMAD R0, R3, UR4, R0 ;  /* 0x0000000403007c24 */ /* 0x001fc4000f8e0200 */
[----:B--2---:R-:W-:-:S05]  /*00d0*/  IMAD R5, R2, UR5, R5 ;  /* 0x0000000502057c24 */ /* 0x004fca000f8e0205 */
[----:B------:R-:W-:Y:S01]  /*00e0*/  VIMNMX R2, PT, PT, R0, R5, !PT ;  /* 0x0000000500027248 */ /* 0x000fe20007fe0100 */
[----:B----4-:R-:W-:-:S05]  /*00f0*/  IMAD R4, R7, UR6, R4 ;  /* 0x0000000607047c24 */ /* 0x010fca000f8e0204 */
[----:B-1----:R-:W-:-:S04]  /*0100*/  ISETP.GE.AND P0, PT, R4, UR7, PT ;  /* 0x0000000704007c0c */ /* 0x002fc8000bf06270 */
[----:B---3--:R-:W-:-:S13]  /*0110*/  ISETP.GE.OR P0, PT, R2, UR8, P0 ;  /* 0x0000000802007c0c */ /* 0x008fda0008706670 */
[----:B------:R-:W-:Y:S05]  /*0120*/  @P0 EXIT ;  /* 0x000000000000094d */ /* 0x000fea0003800000 */
[----:B------:R-:W0:Y:S01]  /*0130*/  LDC.64 R2, c[0x0][0x380] ;  /* 0x0000e000ff027b82 */ /* 0x000e220000000a00 */
[----:B------:R-:W1:Y:S01]  /*0140*/  LDCU.64 UR4, c[0x0][0x358] ;  /* 0x00006b00ff0477ac */ /* 0x000e620008000a00 */
[----:B------:R-:W-:Y:S02]  /*0150*/  IMAD R5, R4, UR8, R5 ;  /* 0x0000000804057c24 */ /* 0x000fe4000f8e0205 */
[----:B------:R-:W-:Y:S02]  /*0160*/  HFMA2 R7, -RZ, RZ, 1.875, 0 ;  /* 0x3f800000ff077431 */ /* 0x000fe400000001ff */
[----:B------:R-:W-:-:S04]  /*0170*/  IMAD R5, R5, UR8, R0 ;  /* 0x0000000805057c24 */ /* 0x000fc8000f8e0200 */
[----:B0-----:R-:W-:-:S05]  /*0180*/  IMAD.WIDE R2, R5, 0x4, R2 ;  /* 0x0000000405027825 */ /* 0x001fca00078e0202 */
[----:B-1----:R-:W-:Y:S01]  /*0190*/  STG.E desc[UR4][R2.64], R7 ;  /* 0x0000000702007986 */ /* 0x002fe2000c101904 */
[----:B------:R-:W-:Y:S05]  /*01a0*/  EXIT ;  /* 0x000000000000794d */ /* 0x000fea0003800000 */
.L_x_309:
        /* <DEDUP_REMOVED lines=13> */
.L_x_334:


//--------------------- .nv.global.init           --------------------------
	.section	.nv.global.init,"aw",@progbits
	.align	4
.nv.global.init:
	.type		__cudart_i2opi_f,@object
	.size		__cudart_i2opi_f,(.L_0 - __cudart_i2opi_f)
__cudart_i2opi_f:
        /*0000*/ 	.byte	0x41, 0x90, 0x43, 0x3c, 0x99, 0x95, 0x62, 0xdb, 0xc0, 0xdd, 0x34, 0xf5, 0xd1, 0x57, 0x27, 0xfc
        /*0010*/ 	.byte	0x29, 0x15, 0x44, 0x4e, 0x6e, 0x83, 0xf9, 0xa2
.L_0:


//--------------------- .nv.shared.reserved.0     --------------------------
	.section	.nv.shared.reserved.0,"aw",@nobits
	.weak		__nv_reservedSMEM_offset_0_alias
	.size		__nv_reservedSMEM_offset_0_alias, 0, 64
	.other		__nv_reservedSMEM_offset_0_alias,@"STO_CUDA_RESERVED_SHARED STV_DEFAULT"
__nv_reservedSMEM_offset_0_alias:
	.zero		0
	.zero		64


//--------------------- .nv.constant0.kernel_updateTV_2pi --------------------------
	.section	.nv.constant0.kernel_updateTV_2pi,"a",@progbits
	.sectionflags	@""
	.align	4
.nv.constant0.kernel_updateTV_2pi:
	.zero		936


//--------------------- .nv.constant0.kernel_backprojectionOfOnes_2pi --------------------------
	.section	.nv.constant0.kernel_backprojectionOfOnes_2pi,"a",@progbits
	.sectionflags	@""
	.align	4
.nv.constant0.kernel_backprojectionOfOnes_2pi:
	.zero		920


//--------------------- .nv.constant0.kernel_backprojectionWithUpdate_2pi --------------------------
	.section	.nv.constant0.kernel_backprojectionWithUpdate_2pi,"a",@progbits
	.sectionflags	@""
	.align	4
.nv.constant0.kernel_backprojectionWithUpdate_2pi:
	.zero		936


//--------------------- .nv.constant0.kernel_radonWithDivision_2pi --------------------------
	.section	.nv.constant0.kernel_radonWithDivision_2pi,"a",@progbits
	.sectionflags	@""
	.align	4
.nv.constant0.kernel_radonWithDivision_2pi:
	.zero		940


//--------------------- .nv.constant0.kernel_radon_2pi --------------------------
	.section	.nv.constant0.kernel_radon_2pi,"a",@progbits
	.sectionflags	@""
	.align	4
.nv.constant0.kernel_radon_2pi:
	.zero		932


//--------------------- .nv.constant0.kernel_backprojection_2pi --------------------------
	.section	.nv.constant0.kernel_backprojection_2pi,"a",@progbits
	.sectionflags	@""
	.align	4
.nv.constant0.kernel_backprojection_2pi:
	.zero		928


//--------------------- .nv.constant0.kernel_difference_F_2pi --------------------------
	.section	.nv.constant0.kernel_difference_F_2pi,"a",@progbits
	.sectionflags	@""
	.align	4
.nv.constant0.kernel_difference_F_2pi:
	.zero		920


//--------------------- .nv.constant0.kernel_update_2pi --------------------------
	.section	.nv.constant0.kernel_update_2pi,"a",@progbits
	.sectionflags	@""
	.align	4
.nv.constant0.kernel_update_2pi:
	.zero		936


//--------------------- .nv.constant0.kernel_flatTimesExp_2pi --------------------------
	.section	.nv.constant0.kernel_flatTimesExp_2pi,"a",@progbits
	.sectionflags	@""
	.align	4
.nv.constant0.kernel_flatTimesExp_2pi:
	.zero		928


//--------------------- .nv.constant0.kernel_ones_2pi --------------------------
	.section	.nv.constant0.kernel_ones_2pi,"a",@progbits
	.sectionflags	@""
	.align	4
.nv.constant0.kernel_ones_2pi:
	.zero		920


//--------------------- SYMBOLS --------------------------

	.type		.nv.reservedSmem.offset0,@object
	.size		.nv.reservedSmem.offset0,0x4
